	.target	sm_90a

	.elftype	@"ET_EXEC"


//--------------------- .note.nv.tkinfo           --------------------------
	.section	.note.nv.tkinfo,"",@"SHT_NOTE"
	.sectionflags	@"SHF_NOTE_NV_TKINFO"
	.tkinfo
        /*0018*/ 	.word	0x00000002
        /*0030*/ 	.string	""
        /*0030*/ 	.string	"ptxas"
        /*0030*/ 	.string	"Cuda compilation tools, release 13.0, V13.0.88"
        /*0030*/ 	.string	"Build cuda_13.0.r13.0/compiler.36424714_0"
        /*0030*/ 	.string	"-v  -suppress-debug-info  -lineinfo  -arch sm_90a "



//--------------------- .note.nv.cuinfo           --------------------------
	.section	.note.nv.cuinfo,"",@"SHT_NOTE"
	.sectionflags	@"SHF_NOTE_NV_CUINFO"
        /*0018*/ 	.short	0x0002
        /*001a*/ 	.short	0x005a
        /*001c*/ 	.short	0x0082
	.zero		2


//--------------------- .nv.info                  --------------------------
	.section	.nv.info,"",@"SHT_CUDA_INFO"
	.align	4


	//----- nvinfo : EIATTR_REGCOUNT
	.align		4
        /*0000*/ 	.byte	0x04, 0x2f
        /*0002*/ 	.short	(.L_1 - .L_0)
	.align		4
.L_0:
        /*0004*/ 	.word	index@(matmul_kernel)
        /*0008*/ 	.word	0x000000ff


	//----- nvinfo : EIATTR_FRAME_SIZE
	.align		4
.L_1:
        /*000c*/ 	.byte	0x04, 0x11
        /*000e*/ 	.short	(.L_3 - .L_2)
	.align		4
.L_2:
        /*0010*/ 	.word	index@(matmul_kernel)
        /*0014*/ 	.word	0x000010b0


	//----- nvinfo : EIATTR_MIN_STACK_SIZE
	.align		4
.L_3:
        /*0018*/ 	.byte	0x04, 0x12
        /*001a*/ 	.short	(.L_5 - .L_4)
	.align		4
.L_4:
        /*001c*/ 	.word	index@(matmul_kernel)
        /*0020*/ 	.word	0x000010b0
.L_5:


//--------------------- .nv.compat                --------------------------
	.section	.nv.compat,"",@"SHT_CUDA_COMPAT_INFO"
	.align	4
        /*0000*/ 	.byte	0x02, 0x09, 0x01, 0x00, 0x02, 0x02, 0x04, 0x00, 0x02, 0x05, 0x05, 0x00, 0x03, 0x07, 0x01, 0x01
        /*0010*/ 	.byte	0x02, 0x03, 0x00, 0x00, 0x02, 0x06, 0x01, 0x00, 0x04, 0x0b, 0x08, 0x00, 0x00, 0x00, 0x00, 0x00
        /*0020*/ 	.byte	0x00, 0x00, 0x00, 0x00


//--------------------- .nv.info.matmul_kernel    --------------------------
	.section	.nv.info.matmul_kernel,"",@"SHT_CUDA_INFO"
	.sectionflags	@""
	.align	4


	//----- nvinfo : EIATTR_CUDA_API_VERSION
	.align		4
        /*0000*/ 	.byte	0x04, 0x37
        /*0002*/ 	.short	(.L_7 - .L_6)
.L_6:
        /*0004*/ 	.word	0x00000082


	//----- nvinfo : EIATTR_KPARAM_INFO
	.align		4
.L_7:
        /*0008*/ 	.byte	0x04, 0x17
        /*000a*/ 	.short	(.L_9 - .L_8)
.L_8:
        /*000c*/ 	.word	0x00000000
        /*0010*/ 	.short	0x000d
        /*0012*/ 	.short	0x0048
        /*0014*/ 	.byte	0x00, 0xf4, 0x21, 0x00


	//----- nvinfo : EIATTR_KPARAM_INFO
	.align		4
.L_9:
        /*0018*/ 	.byte	0x04, 0x17
        /*001a*/ 	.short	(.L_11 - .L_10)
.L_10:
        /*001c*/ 	.word	0x00000000
        /*0020*/ 	.short	0x000c
        /*0022*/ 	.short	0x0040
        /*0024*/ 	.byte	0x00, 0xf4, 0x21, 0x00


	//----- nvinfo : EIATTR_KPARAM_INFO
	.align		4
.L_11:
        /*0028*/ 	.byte	0x04, 0x17
        /*002a*/ 	.short	(.L_13 - .L_12)
.L_12:
        /*002c*/ 	.word	0x00000000
        /*0030*/ 	.short	0x000b
        /*0032*/ 	.short	0x0038
        /*0034*/ 	.byte	0x00, 0xf0, 0x11, 0x00


	//----- nvinfo : EIATTR_KPARAM_INFO
	.align		4
.L_13:
        /*0038*/ 	.byte	0x04, 0x17
        /*003a*/ 	.short	(.L_15 - .L_14)
.L_14:
        /*003c*/ 	.word	0x00000000
        /*0040*/ 	.short	0x000a
        /*0042*/ 	.short	0x0034
        /*0044*/ 	.byte	0x00, 0xf0, 0x11, 0x00


	//----- nvinfo : EIATTR_KPARAM_INFO
	.align		4
.L_15:
        /*0048*/ 	.byte	0x04, 0x17
        /*004a*/ 	.short	(.L_17 - .L_16)
.L_16:
        /*004c*/ 	.word	0x00000000
        /*0050*/ 	.short	0x0009
        /*0052*/ 	.short	0x0030
        /*0054*/ 	.byte	0x00, 0xf0, 0x11, 0x00


	//----- nvinfo : EIATTR_KPARAM_INFO
	.align		4
.L_17:
        /*0058*/ 	.byte	0x04, 0x17
        /*005a*/ 	.short	(.L_19 - .L_18)
.L_18:
        /*005c*/ 	.word	0x00000000
        /*0060*/ 	.short	0x0008
        /*0062*/ 	.short	0x002c
        /*0064*/ 	.byte	0x00, 0xf0, 0x11, 0x00


	//----- nvinfo : EIATTR_KPARAM_INFO
	.align		4
.L_19:
        /*0068*/ 	.byte	0x04, 0x17
        /*006a*/ 	.short	(.L_21 - .L_20)
.L_20:
        /*006c*/ 	.word	0x00000000
        /*0070*/ 	.short	0x0007
        /*0072*/ 	.short	0x0028
        /*0074*/ 	.byte	0x00, 0xf0, 0x11, 0x00


	//----- nvinfo : EIATTR_KPARAM_INFO
	.align		4
.L_21:
        /*0078*/ 	.byte	0x04, 0x17
        /*007a*/ 	.short	(.L_23 - .L_22)
.L_22:
        /*007c*/ 	.word	0x00000000
        /*0080*/ 	.short	0x0006
        /*0082*/ 	.short	0x0024
        /*0084*/ 	.byte	0x00, 0xf0, 0x11, 0x00


	//----- nvinfo : EIATTR_KPARAM_INFO
	.align		4
.L_23:
        /*0088*/ 	.byte	0x04, 0x17
        /*008a*/ 	.short	(.L_25 - .L_24)
.L_24:
        /*008c*/ 	.word	0x00000000
        /*0090*/ 	.short	0x0005
        /*0092*/ 	.short	0x0020
        /*0094*/ 	.byte	0x00, 0xf0, 0x11, 0x00


	//----- nvinfo : EIATTR_KPARAM_INFO
	.align		4
.L_25:
        /*0098*/ 	.byte	0x04, 0x17
        /*009a*/ 	.short	(.L_27 - .L_26)
.L_26:
        /*009c*/ 	.word	0x00000000
        /*00a0*/ 	.short	0x0004
        /*00a2*/ 	.short	0x001c
        /*00a4*/ 	.byte	0x00, 0xf0, 0x11, 0x00


	//----- nvinfo : EIATTR_KPARAM_INFO
	.align		4
.L_27:
        /*00a8*/ 	.byte	0x04, 0x17
        /*00aa*/ 	.short	(.L_29 - .L_28)
.L_28:
        /*00ac*/ 	.word	0x00000000
        /*00b0*/ 	.short	0x0003
        /*00b2*/ 	.short	0x0018
        /*00b4*/ 	.byte	0x00, 0xf0, 0x11, 0x00


	//----- nvinfo : EIATTR_KPARAM_INFO
	.align		4
.L_29:
        /*00b8*/ 	.byte	0x04, 0x17
        /*00ba*/ 	.short	(.L_31 - .L_30)
.L_30:
        /*00bc*/ 	.word	0x00000000
        /*00c0*/ 	.short	0x0002
        /*00c2*/ 	.short	0x0010
        /*00c4*/ 	.byte	0x00, 0xf4, 0x21, 0x00


	//----- nvinfo : EIATTR_KPARAM_INFO
	.align		4
.L_31:
        /*00c8*/ 	.byte	0x04, 0x17
        /*00ca*/ 	.short	(.L_33 - .L_32)
.L_32:
        /*00cc*/ 	.word	0x00000000
        /*00d0*/ 	.short	0x0001
        /*00d2*/ 	.short	0x0008
        /*00d4*/ 	.byte	0x00, 0xf4, 0x21, 0x00


	//----- nvinfo : EIATTR_KPARAM_INFO
	.align		4
.L_33:
        /*00d8*/ 	.byte	0x04, 0x17
        /*00da*/ 	.short	(.L_35 - .L_34)
.L_34:
        /*00dc*/ 	.word	0x00000000
        /*00e0*/ 	.short	0x0000
        /*00e2*/ 	.short	0x0000
        /*00e4*/ 	.byte	0x00, 0xf4, 0x21, 0x00


	//----- nvinfo : EIATTR_SPARSE_MMA_MASK
	.align		4
.L_35:
        /*00e8*/ 	.byte	0x03, 0x50
        /*00ea*/ 	.short	0x0000


	//----- nvinfo : EIATTR_MAXREG_COUNT
	.align		4
        /*00ec*/ 	.byte	0x03, 0x1b
        /*00ee*/ 	.short	0x00ff


	//----- nvinfo : EIATTR_NUM_BARRIERS
	.align		4
        /*00f0*/ 	.byte	0x02, 0x4c
        /*00f2*/ 	.byte	0x01
	.zero		1


	//----- nvinfo : EIATTR_ANNOTATIONS
	.align		4
        /*00f4*/ 	.byte	0x04, 0x55
        /*00f6*/ 	.short	(.L_37 - .L_36)


	//   ....[0]....
.L_36:
        /*00f8*/ 	.word	0x00000001
        /*00fc*/ 	.byte	0x60, 0x05, 0x00, 0x00, 0x01, 0x00, 0x00, 0x00, 0x90, 0x09, 0x00, 0x00, 0x01, 0x00, 0x00, 0x00
        /* <DEDUP_REMOVED lines=1693> */
        /*6adc*/ 	.byte	0x20, 0x0e, 0x02, 0x00


	//----- nvinfo : EIATTR_MERCURY_ISA_VERSION
	.align		4
.L_37:
        /*6ae0*/ 	.byte	0x03, 0x5f
        /*6ae2*/ 	.short	0x0101


	//----- nvinfo : EIATTR_EXIT_INSTR_OFFSETS
	.align		4
        /*6ae4*/ 	.byte	0x04, 0x1c
        /*6ae6*/ 	.short	(.L_39 - .L_38)


	//   ....[0]....
.L_38:
        /*6ae8*/ 	.word	0x000269d0


	//   ....[1]....
        /*6aec*/ 	.word	0x000269f0


	//----- nvinfo : EIATTR_REQNTID
	.align		4
.L_39:
        /*6af0*/ 	.byte	0x04, 0x10
        /*6af2*/ 	.short	(.L_41 - .L_40)
.L_40:
        /*6af4*/ 	.word	0x00000080
        /*6af8*/ 	.word	0x00000001
        /*6afc*/ 	.word	0x00000001


	//----- nvinfo : EIATTR_CBANK_PARAM_SIZE
	.align		4
.L_41:
        /*6b00*/ 	.byte	0x03, 0x19
        /*6b02*/ 	.short	0x0050


	//----- nvinfo : EIATTR_PARAM_CBANK
	.align		4
        /*6b04*/ 	.byte	0x04, 0x0a
        /*6b06*/ 	.short	(.L_43 - .L_42)
	.align		4
.L_42:
        /*6b08*/ 	.word	index@(.nv.constant0.matmul_kernel)
        /*6b0c*/ 	.short	0x0210
        /*6b0e*/ 	.short	0x0050


	//----- nvinfo : EIATTR_SW_WAR
	.align		4
.L_43:
        /*6b10*/ 	.byte	0x04, 0x36
        /*6b12*/ 	.short	(.L_45 - .L_44)
.L_44:
        /*6b14*/ 	.word	0x00000008
.L_45:


//--------------------- .nv.callgraph             --------------------------
	.section	.nv.callgraph,"",@"SHT_CUDA_CALLGRAPH"
	.align	4
	.sectionentsize	8
	.align		4
        /*0000*/ 	.word	0x00000000
	.align		4
        /*0004*/ 	.word	0xffffffff
	.align		4
        /*0008*/ 	.word	0x00000000
	.align		4
        /*000c*/ 	.word	0xfffffffe
	.align		4
        /*0010*/ 	.word	0x00000000
	.align		4
        /*0014*/ 	.word	0xfffffffd
	.align		4
        /*0018*/ 	.word	0x00000000
	.align		4
        /*001c*/ 	.word	0xfffffffc


//--------------------- .text.matmul_kernel       --------------------------
	.section	.text.matmul_kernel,"ax",@progbits
	.align	128
        .global         matmul_kernel
        .type           matmul_kernel,@function
        .size           matmul_kernel,(.L_x_4 - matmul_kernel)
        .other          matmul_kernel,@"STO_CUDA_ENTRY STV_DEFAULT"
matmul_kernel:
.text.matmul_kernel:
[----:B------:R-:W0:Y:S08]  /*0000*/  LDC R1, c[0x0][0x28] ;  /* 0x00000a00ff017b82 */ /* 0x000e300000000800 */
[----:B------:R-:W1:Y:S01]  /*0010*/  LDC.64 R4, c[0x0][0x228] ;  /* 0x00008a00ff047b82 */ /* 0x000e620000000a00 */
[----:B------:R-:W2:Y:S01]  /*0020*/  S2R R7, SR_CTAID.X ;  /* 0x0000000000077919 */ /* 0x000ea20000002500 */
[----:B0-----:R-:W-:Y:S01]  /*0030*/  VIADD R1, R1, 0xffffef50 ;  /* 0xffffef5001017836 */ /* 0x001fe20000000000 */
[----:B------:R-:W-:Y:S01]  /*0040*/  UMOV UR58, 0x400 ;  /* 0x00000400003a7882 */ /* 0x000fe20000000000 */
[----:B------:R-:W-:Y:S01]  /*0050*/  ULDC.64 UR56, c[0x0][0x208] ;  /* 0x0000820000387ab9 */ /* 0x000fe20000000a00 */
[----:B------:R-:W0:Y:S03]  /*0060*/  S2R R74, SR_TID.X ;  /* 0x00000000004a7919 */ /* 0x000e260000002100 */
[----:B------:R-:W3:Y:S08]  /*0070*/  LDC R152, c[0x0][0x230] ;  /* 0x00008c00ff987b82 */ /* 0x000ef00000000800 */
[----:B------:R-:W4:Y:S01]  /*0080*/  S2UR UR4, SR_CgaCtaId ;  /* 0x00000000000479c3 */ /* 0x000f220000008800 */
[----:B-1----:R-:W-:-:S05]  /*0090*/  VIADD R0, R5, 0x3f ;  /* 0x0000003f05007836 */ /* 0x002fca0000000000 */
[----:B------:R-:W-:Y:S01]  /*00a0*/  SHF.R.S32.HI R3, RZ, 0x1f, R0 ;  /* 0x0000001fff037819 */ /* 0x000fe20000011400 */
[----:B---3--:R-:W-:-:S03]  /*00b0*/  VIADD R152, R152, 0x7f ;  /* 0x0000007f98987836 */ /* 0x008fc60000000000 */
[----:B------:R-:W-:Y:S02]  /*00c0*/  LEA.HI R3, R3, R0, RZ, 0x6 ;  /* 0x0000000003037211 */ /* 0x000fe400078f30ff */
[----:B--2---:R-:W-:Y:S02]  /*00d0*/  IABS R10, R7 ;  /* 0x00000007000a7213 */ /* 0x004fe40000000000 */
[----:B------:R-:W-:Y:S02]  /*00e0*/  SHF.R.S32.HI R3, RZ, 0x6, R3 ;  /* 0x00000006ff037819 */ /* 0x000fe40000011403 */
[----:B0-----:R-:W-:Y:S01]  /*00f0*/  LOP3.LUT R153, R74, 0x7f, RZ, 0xc0, !PT ;  /* 0x0000007f4a997812 */ /* 0x001fe200078ec0ff */
[----:B----4-:R-:W-:Y:S02]  /*0100*/  ULEA UR58, UR4, UR58, 0x18 ;  /* 0x0000003a043a7291 */ /* 0x010fe4000f8ec03f */
[----:B------:R-:W-:-:S05]  /*0110*/  IMAD.SHL.U32 R6, R3, 0x4, RZ ;  /* 0x0000000403067824 */ /* 0x000fca00078e00ff */
[-C--:B------:R-:W-:Y:S02]  /*0120*/  IABS R9, R6.reuse ;  /* 0x0000000600097213 */ /* 0x080fe40000000000 */
[----:B------:R-:W-:Y:S02]  /*0130*/  IABS R12, R6 ;  /* 0x00000006000c7213 */ /* 0x000fe40000000000 */
[----:B------:R-:W0:Y:S08]  /*0140*/  I2F.RP R0, R9 ;  /* 0x0000000900007306 */ /* 0x000e300000209400 */
[----:B0-----:R-:W0:Y:S02]  /*0150*/  MUFU.RCP R0, R0 ;  /* 0x0000000000007308 */ /* 0x001e240000001000 */
[----:B0-----:R-:W-:-:S02]  /*0160*/  VIADD R2, R0, 0xffffffe ;  /* 0x0ffffffe00027836 */ /* 0x001fc40000000000 */
[----:B------:R-:W-:-:S04]  /*0170*/  IMAD.MOV R0, RZ, RZ, -R12 ;  /* 0x000000ffff007224 */ /* 0x000fc800078e0a0c */
[----:B------:R0:W1:Y:S02]  /*0180*/  F2I.FTZ.U32.TRUNC.NTZ R3, R2 ;  /* 0x0000000200037305 */ /* 0x000064000021f000 */
[----:B0-----:R-:W-:Y:S02]  /*0190*/  IMAD.MOV.U32 R2, RZ, RZ, RZ ;  /* 0x000000ffff027224 */ /* 0x001fe400078e00ff */
[----:B-1----:R-:W-:-:S04]  /*01a0*/  IMAD.MOV R8, RZ, RZ, -R3 ;  /* 0x000000ffff087224 */ /* 0x002fc800078e0a03 */
[----:B------:R-:W-:Y:S02]  /*01b0*/  IMAD R11, R8, R9, RZ ;  /* 0x00000009080b7224 */ /* 0x000fe400078e02ff */
[----:B------:R-:W-:Y:S02]  /*01c0*/  IMAD.MOV.U32 R8, RZ, RZ, R10 ;  /* 0x000000ffff087224 */ /* 0x000fe400078e000a */
[----:B------:R-:W-:-:S06]  /*01d0*/  IMAD.HI.U32 R3, R3, R11, R2 ;  /* 0x0000000b03037227 */ /* 0x000fcc00078e0002 */
[----:B------:R-:W-:-:S04]  /*01e0*/  IMAD.HI.U32 R3, R3, R8, RZ ;  /* 0x0000000803037227 */ /* 0x000fc800078e00ff */
[----:B------:R-:W-:-:S05]  /*01f0*/  IMAD R0, R3, R0, R8 ;  /* 0x0000000003007224 */ /* 0x000fca00078e0208 */
[----:B------:R-:W-:-:S13]  /*0200*/  ISETP.GT.U32.AND P1, PT, R9, R0, PT ;  /* 0x000000000900720c */ /* 0x000fda0003f24070 */
[----:B------:R-:W-:Y:S02]  /*0210*/  @!P1 IMAD.IADD R0, R0, 0x1, -R9 ;  /* 0x0000000100009824 */ /* 0x000fe400078e0a09 */
[----:B------:R-:W-:Y:S01]  /*0220*/  @!P1 VIADD R3, R3, 0x1 ;  /* 0x0000000103039836 */ /* 0x000fe20000000000 */
[----:B------:R-:W-:Y:S02]  /*0230*/  ISETP.NE.AND P1, PT, R6, RZ, PT ;  /* 0x000000ff0600720c */ /* 0x000fe40003f25270 */
[----:B------:R-:W-:Y:S02]  /*0240*/  ISETP.GE.U32.AND P0, PT, R0, R9, PT ;  /* 0x000000090000720c */ /* 0x000fe40003f06070 */
[----:B------:R-:W-:-:S04]  /*0250*/  LOP3.LUT R0, R7, R6, RZ, 0x3c, !PT ;  /* 0x0000000607007212 */ /* 0x000fc800078e3cff */
[----:B------:R-:W-:Y:S01]  /*0260*/  ISETP.GE.AND P2, PT, R0, RZ, PT ;  /* 0x000000ff0000720c */ /* 0x000fe20003f46270 */
[----:B------:R-:W-:-:S06]  /*0270*/  VIADD R0, R4, 0xff ;  /* 0x000000ff04007836 */ /* 0x000fcc0000000000 */
[----:B------:R-:W-:-:S04]  /*0280*/  @P0 VIADD R3, R3, 0x1 ;  /* 0x0000000103030836 */ /* 0x000fc80000000000 */
[----:B------:R-:W-:Y:S01]  /*0290*/  IMAD.MOV.U32 R2, RZ, RZ, R3 ;  /* 0x000000ffff027224 */ /* 0x000fe200078e0003 */
[----:B------:R-:W-:-:S03]  /*02a0*/  SHF.R.S32.HI R3, RZ, 0x1f, R0 ;  /* 0x0000001fff037819 */ /* 0x000fc60000011400 */
[----:B------:R-:W-:Y:S01]  /*02b0*/  @!P2 IMAD.MOV R2, RZ, RZ, -R2 ;  /* 0x000000ffff02a224 */ /* 0x000fe200078e0a02 */
[----:B------:R-:W-:Y:S02]  /*02c0*/  @!P1 LOP3.LUT R2, RZ, R6, RZ, 0x33, !PT ;  /* 0x00000006ff029212 */ /* 0x000fe400078e33ff */
[----:B------:R-:W-:-:S03]  /*02d0*/  LEA.HI R3, R3, R0, RZ, 0x8 ;  /* 0x0000000003037211 */ /* 0x000fc600078f40ff */
[----:B------:R-:W-:Y:S02]  /*02e0*/  IMAD.SHL.U32 R8, R2, 0x4, RZ ;  /* 0x0000000402087824 */ /* 0x000fe400078e00ff */
[----:B------:R-:W-:-:S03]  /*02f0*/  IMAD.MOV R2, RZ, RZ, -R2 ;  /* 0x000000ffff027224 */ /* 0x000fc600078e0a02 */
[----:B------:R-:W-:Y:S01]  /*0300*/  LEA.HI.SX32 R3, R3, -R8, 0x18 ;  /* 0x8000000803037211 */ /* 0x000fe200078fc2ff */
[----:B------:R-:W-:-:S03]  /*0310*/  IMAD R6, R6, R2, R7 ;  /* 0x0000000206067224 */ /* 0x000fc600078e0207 */
[----:B------:R-:W-:Y:S02]  /*0320*/  VIMNMX R13, R3, 0x4, PT ;  /* 0x00000004030d7848 */ /* 0x000fe40003fe0100 */
[----:B------:R-:W-:Y:S02]  /*0330*/  IABS R11, R6 ;  /* 0x00000006000b7213 */ /* 0x000fe40000000000 */
[----:B------:R-:W-:-:S04]  /*0340*/  IABS R9, R13 ;  /* 0x0000000d00097213 */ /* 0x000fc80000000000 */
[----:B------:R-:W0:Y:S08]  /*0350*/  I2F.RP R0, R9 ;  /* 0x0000000900007306 */ /* 0x000e300000209400 */
[----:B0-----:R-:W0:Y:S02]  /*0360*/  MUFU.RCP R0, R0 ;  /* 0x0000000000007308 */ /* 0x001e240000001000 */
[----:B0-----:R-:W-:-:S06]  /*0370*/  VIADD R3, R0, 0xffffffe ;  /* 0x0ffffffe00037836 */ /* 0x001fcc0000000000 */
[----:B------:R-:W0:Y:S02]  /*0380*/  F2I.FTZ.U32.TRUNC.NTZ R3, R3 ;  /* 0x0000000300037305 */ /* 0x000e24000021f000 */
[----:B0-----:R-:W-:-:S04]  /*0390*/  IMAD.MOV R10, RZ, RZ, -R3 ;  /* 0x000000ffff0a7224 */ /* 0x001fc800078e0a03 */
[----:B------:R-:W-:Y:S01]  /*03a0*/  IMAD.MOV.U32 R2, RZ, RZ, R10 ;  /* 0x000000ffff027224 */ /* 0x000fe200078e000a */
[----:B------:R-:W-:-:S03]  /*03b0*/  IABS R10, R13 ;  /* 0x0000000d000a7213 */ /* 0x000fc60000000000 */
[----:B------:R-:W-:Y:S02]  /*03c0*/  IMAD R7, R2, R9, RZ ;  /* 0x0000000902077224 */ /* 0x000fe400078e02ff */
[----:B------:R-:W-:Y:S02]  /*03d0*/  IMAD.MOV.U32 R2, RZ, RZ, RZ ;  /* 0x000000ffff027224 */ /* 0x000fe400078e00ff */
[----:B------:R-:W-:Y:S02]  /*03e0*/  IMAD.MOV R0, RZ, RZ, -R10 ;  /* 0x000000ffff007224 */ /* 0x000fe400078e0a0a */
        /* <DEDUP_REMOVED lines=9> */
[----:B------:R-:W-:-:S07]  /*0480*/  ISETP.GE.AND P2, PT, R0, RZ, PT ;  /* 0x000000ff0000720c */ /* 0x000fce0003f46270 */
[----:B------:R-:W-:Y:S01]  /*0490*/  @P0 VIADD R2, R2, 0x1 ;  /* 0x0000000102020836 */ /* 0x000fe20000000000 */
[----:B------:R-:W-:-:S05]  /*04a0*/  ISETP.GT.AND P0, PT, R152, 0x7f, PT ;  /* 0x0000007f9800780c */ /* 0x000fca0003f04270 */
[----:B------:R-:W-:Y:S01]  /*04b0*/  @!P2 IMAD.MOV R2, RZ, RZ, -R2 ;  /* 0x000000ffff02a224 */ /* 0x000fe200078e0a02 */
[----:B------:R-:W-:-:S05]  /*04c0*/  @!P1 LOP3.LUT R2, RZ, R13, RZ, 0x33, !PT ;  /* 0x0000000dff029212 */ /* 0x000fca00078e33ff */
[----:B------:R-:W-:-:S04]  /*04d0*/  IMAD.MOV R0, RZ, RZ, -R2 ;  /* 0x000000ffff007224 */ /* 0x000fc800078e0a02 */
[----:B------:R-:W-:-:S04]  /*04e0*/  IMAD R0, R13, R0, R6 ;  /* 0x000000000d007224 */ /* 0x000fc800078e0206 */
[----:B------:R-:W-:Y:S02]  /*04f0*/  IMAD.IADD R3, R8, 0x1, R0 ;  /* 0x0000000108037824 */ /* 0x000fe400078e0200 */
[----:B------:R-:W-:Y:S02]  /*0500*/  IMAD.SHL.U32 R0, R2, 0x40, RZ ;  /* 0x0000004002007824 */ /* 0x000fe400078e00ff */
[----:B------:R-:W-:Y:S02]  /*0510*/  IMAD R2, R3, 0x100, R153 ;  /* 0x0000010003027824 */ /* 0x000fe400078e0299 */
[----:B------:R-:W-:Y:S02]  /*0520*/  VIADD R52, R0, 0x1 ;  /* 0x0000000100347836 */ /* 0x000fe40000000000 */
[----:B------:R-:W-:Y:S02]  /*0530*/  VIADD R23, R2, 0x80 ;  /* 0x0000008002177836 */ /* 0x000fe40000000000 */
[----:B------:R-:W-:-:S02]  /*0540*/  VIADD R62, R0, 0x2 ;  /* 0x00000002003e7836 */ /* 0x000fc40000000000 */
[C---:B------:R-:W-:Y:S01]  /*0550*/  VIADD R60, R0.reuse, 0x3 ;  /* 0x00000003003c7836 */ /* 0x040fe20000000000 */
[----:B------:R0:W-:Y:S01]  /*0560*/  STL [R1+0xb4], R23 ;  /* 0x0000b41701007387 */ /* 0x0001e20000100800 */
[C---:B------:R-:W-:Y:S02]  /*0570*/  VIADD R58, R0.reuse, 0x4 ;  /* 0x00000004003a7836 */ /* 0x040fe40000000000 */
[C---:B------:R-:W-:Y:S02]  /*0580*/  VIADD R56, R0.reuse, 0x5 ;  /* 0x0000000500387836 */ /* 0x040fe40000000000 */
[C---:B------:R-:W-:Y:S02]  /*0590*/  VIADD R54, R0.reuse, 0x6 ;  /* 0x0000000600367836 */ /* 0x040fe40000000000 */
[C---:B------:R-:W-:Y:S02]  /*05a0*/  VIADD R64, R0.reuse, 0x7 ;  /* 0x0000000700407836 */ /* 0x040fe40000000000 */
[----:B------:R-:W-:-:S02]  /*05b0*/  VIADD R76, R0, 0x8 ;  /* 0x00000008004c7836 */ /* 0x000fc40000000000 */
[C---:B------:R-:W-:Y:S02]  /*05c0*/  VIADD R66, R0.reuse, 0x9 ;  /* 0x0000000900427836 */ /* 0x040fe40000000000 */
        /* <DEDUP_REMOVED lines=53> */
[----:B------:R-:W-:Y:S01]  /*0920*/  VIADD R20, R0, 0x3f ;  /* 0x0000003f00147836 */ /* 0x000fe20000000000 */
[----:B0-----:R-:W-:Y:S06]  /*0930*/  @P0 BRA `(.L_x_0) ;  /* 0x00000004000c0947 */ /* 0x001fec0003800000 */
[----:B------:R-:W-:Y:S01]  /*0940*/  IMAD.SHL.U32 R3, R74, 0x10, RZ ;  /* 0x000000104a037824 */ /* 0x000fe200078e00ff */
[----:B------:R-:W-:Y:S02]  /*0950*/  CS2R R120, SRZ ;  /* 0x0000000000787805 */ /* 0x000fe4000001ff00 */
[----:B------:R-:W-:Y:S02]  /*0960*/  CS2R R122, SRZ ;  /* 0x00000000007a7805 */ /* 0x000fe4000001ff00 */
[----:B------:R-:W-:Y:S02]  /*0970*/  CS2R R124, SRZ ;  /* 0x00000000007c7805 */ /* 0x000fe4000001ff00 */
[----:B------:R-:W-:Y:S01]  /*0980*/  CS2R R126, SRZ ;  /* 0x00000000007e7805 */ /* 0x000fe2000001ff00 */
[----:B------:R0:W-:Y:S01]  /*0990*/  STL [R1+0xd4c], R3 ;  /* 0x000d4c0301007387 */ /* 0x0001e20000100800 */
[----:B------:R-:W-:Y:S02]  /*09a0*/  CS2R R128, SRZ ;  /* 0x0000000000807805 */ /* 0x000fe4000001ff00 */
[----:B------:R-:W-:-:S02]  /*09b0*/  CS2R R130, SRZ ;  /* 0x0000000000827805 */ /* 0x000fc4000001ff00 */
[----:B------:R-:W-:Y:S02]  /*09c0*/  CS2R R132, SRZ ;  /* 0x0000000000847805 */ /* 0x000fe4000001ff00 */
[----:B------:R-:W-:Y:S02]  /*09d0*/  CS2R R134, SRZ ;  /* 0x0000000000867805 */ /* 0x000fe4000001ff00 */
[----:B------:R-:W-:Y:S02]  /*09e0*/  CS2R R136, SRZ ;  /* 0x0000000000887805 */ /* 0x000fe4000001ff00 */
[----:B------:R-:W-:Y:S02]  /*09f0*/  CS2R R138, SRZ ;  /* 0x00000000008a7805 */ /* 0x000fe4000001ff00 */
        /* <DEDUP_REMOVED lines=53> */
[----:B------:R-:W-:Y:S01]  /*0d50*/  CS2R R54, SRZ ;  /* 0x0000000000367805 */ /* 0x000fe2000001ff00 */
[----:B0-----:R-:W-:Y:S06]  /*0d60*/  BRA `(.L_x_1) ;  /* 0x000001fc00f87947 */ /* 0x001fec0003800000 */
.L_x_0:
[----:B------:R-:W-:Y:S01]  /*0d70*/  IABS R12, R4 ;  /* 0x00000004000c7213 */ /* 0x000fe20000000000 */
[----:B------:R-:W-:Y:S01]  /*0d80*/  ULDC UR4, c[0x0][0x234] ;  /* 0x00008d0000047ab9 */ /* 0x000fe20000000800 */
[----:B------:R-:W-:Y:S01]  /*0d90*/  IABS R6, R5 ;  /* 0x0000000500067213 */ /* 0x000fe20000000000 */
[----:B------:R-:W-:Y:S01]  /*0da0*/  ULDC.64 UR6, c[0x0][0x210] ;  /* 0x0000840000067ab9 */ /* 0x000fe20000000a00 */
[----:B------:R-:W0:Y:S01]  /*0db0*/  I2F.RP R3, R12 ;  /* 0x0000000c00037306 */ /* 0x000e220000209400 */
[----:B------:R-:W-:Y:S01]  /*0dc0*/  IABS R14, R20 ;  /* 0x00000014000e7213 */ /* 0x000fe20000000000 */
[----:B------:R-:W-:Y:S01]  /*0dd0*/  ULDC.64 UR10, c[0x0][0x218] ;  /* 0x00008600000a7ab9 */ /* 0x000fe20000000a00 */
[----:B------:R-:W-:Y:S01]  /*0de0*/  ISETP.GE.AND P6, PT, R2, RZ, PT ;  /* 0x000000ff0200720c */ /* 0x000fe20003fc6270 */
[----:B------:R-:W-:Y:S01]  /*0df0*/  ULDC UR30, c[0x0][0x240] ;  /* 0x00009000001e7ab9 */ /* 0x000fe20000000800 */
[----:B------:R-:W-:Y:S01]  /*0e00*/  ISETP.GE.AND P2, PT, R23, RZ, PT ;  /* 0x000000ff1700720c */ /* 0x000fe20003f46270 */
[----:B------:R-:W-:Y:S01]  /*0e10*/  ULDC UR14, c[0x0][0x238] ;  /* 0x00008e00000e7ab9 */ /* 0x000fe20000000800 */
[----:B------:R-:W-:Y:S01]  /*0e20*/  ISETP.GE.AND P5, PT, R20, RZ, PT ;  /* 0x000000ff1400720c */ /* 0x000fe20003fa6270 */
[----:B------:R-:W1:Y:S01]  /*0e30*/  I2F.RP R7, R6 ;  /* 0x0000000600077306 */ /* 0x000e620000209400 */
[----:B------:R-:W-:Y:S01]  /*0e40*/  IABS R20, R30 ;  /* 0x0000001e00147213 */ /* 0x000fe20000000000 */
[----:B------:R-:W-:Y:S01]  /*0e50*/  ULDC UR18, c[0x0][0x238] ;  /* 0x00008e0000127ab9 */ /* 0x000fe20000000800 */
[----:B------:R-:W-:Y:S01]  /*0e60*/  IABS R35, R80 ;  /* 0x0000005000237213 */ /* 0x000fe20000000000 */
[----:B------:R-:W-:Y:S01]  /*0e70*/  ULDC UR22, c[0x0][0x238] ;  /* 0x00008e0000167ab9 */ /* 0x000fe20000000800 */
[----:B------:R-:W-:Y:S01]  /*0e80*/  IABS R38, R79 ;  /* 0x0000004f00267213 */ /* 0x000fe20000000000 */
[----:B------:R-:W-:Y:S01]  /*0e90*/  ULDC UR23, c[0x0][0x238] ;  /* 0x00008e0000177ab9 */ /* 0x000fe20000000800 */
[----:B------:R-:W-:Y:S01]  /*0ea0*/  IABS R36, R51 ;  /* 0x0000003300247213 */ /* 0x000fe20000000000 */
[----:B0-----:R-:W0:Y:S01]  /*0eb0*/  MUFU.RCP R3, R3 ;  /* 0x0000000300037308 */ /* 0x001e220000001000 */
[----:B------:R-:W-:Y:S01]  /*0ec0*/  ULDC UR26, c[0x0][0x238] ;  /* 0x00008e00001a7ab9 */ /* 0x000fe20000000800 */
[----:B------:R-:W-:Y:S01]  /*0ed0*/  ULDC UR27, c[0x0][0x238] ;  /* 0x00008e00001b7ab9 */ /* 0x000fe20000000800 */
[----:B------:R-:W-:Y:S01]  /*0ee0*/  ULDC UR20, c[0x0][0x238] ;  /* 0x00008e0000147ab9 */ /* 0x000fe20000000800 */
[----:B------:R-:W-:Y:S01]  /*0ef0*/  ULDC UR43, c[0x0][0x238] ;  /* 0x00008e00002b7ab9 */ /* 0x000fe20000000800 */
[----:B------:R-:W-:Y:S01]  /*0f00*/  UIMAD UR20, UR20, 0x34, URZ ;  /* 0x00000034141478a4 */ /* 0x000fe2000f8e023f */
[----:B------:R-:W-:Y:S01]  /*0f10*/  CS2R R134, SRZ ;  /* 0x0000000000867805 */ /* 0x000fe2000001ff00 */
[----:B------:R-:W-:Y:S01]  /*0f20*/  UIMAD UR43, UR43, 0x33, URZ ;  /* 0x000000332b2b78a4 */ /* 0x000fe2000f8e023f */
[----:B-1----:R-:W1:Y:S01]  /*0f30*/  MUFU.RCP R7, R7 ;  /* 0x0000000700077308 */ /* 0x002e620000001000 */
[----:B------:R-:W-:Y:S01]  /*0f40*/  ULDC UR21, c[0x0][0x238] ;  /* 0x00008e0000157ab9 */ /* 0x000fe20000000800 */
[----:B------:R-:W-:Y:S01]  /*0f50*/  ULDC UR9, c[0x0][0x238] ;  /* 0x00008e0000097ab9 */ /* 0x000fe20000000800 */
[----:B------:R-:W-:Y:S01]  /*0f60*/  ULDC UR29, c[0x0][0x238] ;  /* 0x00008e00001d7ab9 */ /* 0x000fe20000000800 */
[----:B------:R-:W-:Y:S01]  /*0f70*/  UIMAD UR9, UR9, 0x30, URZ ;  /* 0x00000030090978a4 */ /* 0x000fe2000f8e023f */
[----:B------:R-:W-:Y:S01]  /*0f80*/  CS2R R136, SRZ ;  /* 0x0000000000887805 */ /* 0x000fe2000001ff00 */
[----:B------:R-:W-:Y:S01]  /*0f90*/  UIMAD UR29, UR29, 0x2f, URZ ;  /* 0x0000002f1d1d78a4 */ /* 0x000fe2000f8e023f */
[----:B------:R-:W-:Y:S01]  /*0fa0*/  CS2R R138, SRZ ;  /* 0x00000000008a7805 */ /* 0x000fe2000001ff00 */
[----:B------:R-:W-:Y:S01]  /*0fb0*/  ULDC UR60, c[0x0][0x238] ;  /* 0x00008e00003c7ab9 */ /* 0x000fe20000000800 */
[----:B0-----:R-:W-:Y:S01]  /*0fc0*/  VIADD R8, R3, 0xffffffe ;  /* 0x0ffffffe03087836 */ /* 0x001fe20000000000 */
[----:B------:R-:W-:Y:S01]  /*0fd0*/  IABS R3, R2 ;  /* 0x0000000200037213 */ /* 0x000fe20000000000 */
[----:B------:R-:W-:Y:S01]  /*0fe0*/  ULDC UR19, c[0x0][0x238] ;  /* 0x00008e0000137ab9 */ /* 0x000fe20000000800 */
[----:B------:R-:W-:Y:S01]  /*0ff0*/  ULDC UR53, c[0x0][0x238] ;  /* 0x00008e0000357ab9 */ /* 0x000fe20000000800 */
[----:B------:R0:W2:Y:S01]  /*1000*/  F2I.FTZ.U32.TRUNC.NTZ R9, R8 ;  /* 0x0000000800097305 */ /* 0x0000a2000021f000 */
[----:B------:R-:W-:Y:S01]  /*1010*/  UIMAD UR19, UR19, 0x2d, URZ ;  /* 0x0000002d131378a4 */ /* 0x000fe2000f8e023f */
[----:B------:R-:W-:Y:S01]  /*1020*/  CS2R R140, SRZ ;  /* 0x00000000008c7805 */ /* 0x000fe2000001ff00 */
[----:B------:R-:W-:Y:S01]  /*1030*/  UIMAD UR53, UR53, 0x2c, URZ ;  /* 0x0000002c353578a4 */ /* 0x000fe2000f8e023f */
[----:B-1----:R-:W-:Y:S01]  /*1040*/  VIADD R10, R7, 0xffffffe ;  /* 0x0ffffffe070a7836 */ /* 0x002fe20000000000 */
[----:B------:R-:W-:Y:S01]  /*1050*/  ULDC UR45, c[0x0][0x238] ;  /* 0x00008e00002d7ab9 */ /* 0x000fe20000000800 */
[----:B------:R-:W-:Y:S01]  /*1060*/  ULDC UR38, c[0x0][0x238] ;  /* 0x00008e0000267ab9 */ /* 0x000fe20000000800 */
[----:B------:R-:W-:Y:S01]  /*1070*/  UIMAD UR45, UR45, 0x2b, URZ ;  /* 0x0000002b2d2d78a4 */ /* 0x000fe2000f8e023f */
[----:B------:R1:W3:Y:S01]  /*1080*/  F2I.FTZ.U32.TRUNC.NTZ R11, R10 ;  /* 0x0000000a000b7305 */ /* 0x0002e2000021f000 */
[----:B0-----:R-:W-:Y:S01]  /*1090*/  IMAD.MOV.U32 R8, RZ, RZ, RZ ;  /* 0x000000ffff087224 */ /* 0x001fe200078e00ff */
[----:B------:R-:W-:Y:S01]  /*10a0*/  UIMAD UR38, UR38, 0x2a, URZ ;  /* 0x0000002a262678a4 */ /* 0x000fe2000f8e023f */
[----:B------:R-:W-:Y:S01]  /*10b0*/  CS2R R142, SRZ ;  /* 0x00000000008e7805 */ /* 0x000fe2000001ff00 */
[----:B------:R-:W-:Y:S01]  /*10c0*/  ULDC UR17, c[0x0][0x238] ;  /* 0x00008e0000117ab9 */ /* 0x000fe20000000800 */
[----:B------:R-:W-:Y:S01]  /*10d0*/  ULDC UR49, c[0x0][0x238] ;  /* 0x00008e0000317ab9 */ /* 0x000fe20000000800 */
[----:B------:R-:W-:Y:S01]  /*10e0*/  UIMAD UR17, UR17, 0x29, URZ ;  /* 0x00000029111178a4 */ /* 0x000fe2000f8e023f */
[--C-:B--2---:R-:W-:Y:S01]  /*10f0*/  IMAD.MOV R13, RZ, RZ, -R9.reuse ;  /* 0x000000ffff0d7224 */ /* 0x104fe200078e0a09 */
[----:B------:R-:W-:Y:S01]  /*1100*/  UIMAD UR49, UR49, 0x28, URZ ;  /* 0x00000028313178a4 */ /* 0x000fe2000f8e023f */
[----:B-1----:R-:W-:Y:S01]  /*1110*/  IMAD.MOV.U32 R10, RZ, RZ, RZ ;  /* 0x000000ffff0a7224 */ /* 0x002fe200078e00ff */
[----:B------:R-:W-:Y:S01]  /*1120*/  ULDC UR37, c[0x0][0x238] ;  /* 0x00008e0000257ab9 */ /* 0x000fe20000000800 */
[----:B------:R-:W-:Y:S01]  /*1130*/  IMAD R13, R13, R12, RZ ;  /* 0x0000000c0d0d7224 */ /* 0x000fe200078e02ff */
[----:B------:R-:W-:Y:S01]  /*1140*/  UIMAD UR37, UR37, 0x27, URZ ;  /* 0x00000027252578a4 */ /* 0x000fe2000f8e023f */
[----:B------:R-:W-:Y:S01]  /*1150*/  CS2R R144, SRZ ;  /* 0x0000000000907805 */ /* 0x000fe2000001ff00 */
[----:B------:R-:W-:Y:S01]  /*1160*/  ULDC UR42, c[0x0][0x238] ;  /* 0x00008e00002a7ab9 */ /* 0x000fe20000000800 */
[----:B------:R-:W-:Y:S01]  /*1170*/  IMAD.HI.U32 R9, R9, R13, R8 ;  /* 0x0000000d09097227 */ /* 0x000fe200078e0008 */
[----:B------:R-:W-:Y:S01]  /*1180*/  IABS R8, R23 ;  /* 0x0000001700087213 */ /* 0x000fe20000000000 */
[----:B------:R-:W-:Y:S01]  /*1190*/  UIMAD UR42, UR42, 0x26, URZ ;  /* 0x000000262a2a78a4 */ /* 0x000fe2000f8e023f */
[----:B------:R-:W-:Y:S01]  /*11a0*/  IABS R23, R24 ;  /* 0x0000001800177213 */ /* 0x000fe20000000000 */
[----:B------:R-:W-:Y:S01]  /*11b0*/  IMAD.MOV.U32 R13, RZ, RZ, R3 ;  /* 0x000000ffff0d7224 */ /* 0x000fe200078e0003 */
[----:B------:R-:W-:Y:S01]  /*11c0*/  ULDC UR34, c[0x0][0x238] ;  /* 0x00008e0000227ab9 */ /* 0x000fe20000000800 */
[----:B---3--:R-:W-:Y:S01]  /*11d0*/  IMAD.MOV R7, RZ, RZ, -R11 ;  /* 0x000000ffff077224 */ /* 0x008fe200078e0a0b */
[----:B------:R-:W-:Y:S01]  /*11e0*/  UIMAD UR34, UR34, 0x25, URZ ;  /* 0x00000025222278a4 */ /* 0x000fe2000f8e023f */
[C---:B------:R-:W-:Y:S01]  /*11f0*/  IMAD.HI.U32 R3, R9.reuse, R13, RZ ;  /* 0x0000000d09037227 */ /* 0x040fe200078e00ff */
[----:B------:R-:W-:Y:S01]  /*1200*/  ULDC UR48, c[0x0][0x238] ;  /* 0x00008e0000307ab9 */ /* 0x000fe20000000800 */
[----:B------:R-:W-:Y:S01]  /*1210*/  ULDC UR13, c[0x0][0x238] ;  /* 0x00008e00000d7ab9 */ /* 0x000fe20000000800 */
[----:B------:R-:W-:Y:S01]  /*1220*/  ULDC UR55, c[0x0][0x238] ;  /* 0x00008e0000377ab9 */ /* 0x000fe20000000800 */
[----:B------:R-:W-:Y:S01]  /*1230*/  IMAD.HI.U32 R9, R9, R8, RZ ;  /* 0x0000000809097227 */ /* 0x000fe200078e00ff */
[----:B------:R-:W-:Y:S01]  /*1240*/  UIMAD UR13, UR13, 0x23, URZ ;  /* 0x000000230d0d78a4 */ /* 0x000fe2000f8e023f */
[----:B------:R-:W-:Y:S01]  /*1250*/  CS2R R146, SRZ ;  /* 0x0000000000927805 */ /* 0x000fe2000001ff00 */
[----:B------:R-:W-:Y:S01]  /*1260*/  UIMAD UR55, UR55, 0x22, URZ ;  /* 0x00000022373778a4 */ /* 0x000fe2000f8e023f */
[----:B------:R-:W-:Y:S01]  /*1270*/  IMAD.MOV R3, RZ, RZ, -R3 ;  /* 0x000000ffff037224 */ /* 0x000fe200078e0a03 */
[----:B------:R-:W-:Y:S01]  /*1280*/  ULDC UR51, c[0x0][0x238] ;  /* 0x00008e0000337ab9 */ /* 0x000fe20000000800 */
[----:B------:R-:W-:Y:S01]  /*1290*/  IMAD.MOV R9, RZ, RZ, -R9 ;  /* 0x000000ffff097224 */ /* 0x000fe200078e0a09 */
[----:B------:R-:W-:Y:S01]  /*12a0*/  UIMAD UR51, UR51, 0x21, URZ ;  /* 0x00000021333378a4 */ /* 0x000fe2000f8e023f */
[----:B------:R-:W-:Y:S01]  /*12b0*/  IMAD R7, R7, R6, RZ ;  /* 0x0000000607077224 */ /* 0x000fe200078e02ff */
[----:B------:R-:W-:Y:S01]  /*12c0*/  ULDC UR25, c[0x0][0x238] ;  /* 0x00008e0000197ab9 */ /* 0x000fe20000000800 */
[C---:B------:R-:W-:Y:S01]  /*12d0*/  IMAD R3, R12.reuse, R3, R13 ;  /* 0x000000030c037224 */ /* 0x040fe200078e020d */
[----:B------:R-:W-:Y:S01]  /*12e0*/  IABS R13, R19 ;  /* 0x00000013000d7213 */ /* 0x000fe20000000000 */
[C---:B------:R-:W-:Y:S01]  /*12f0*/  IMAD R8, R12.reuse, R9, R8 ;  /* 0x000000090c087224 */ /* 0x040fe200078e0208 */
[----:B------:R-:W-:Y:S01]  /*1300*/  USHF.L.U32 UR25, UR25, 0x5, URZ ;  /* 0x0000000519197899 */ /* 0x000fe2000800063f */
[----:B------:R-:W-:Y:S01]  /*1310*/  IMAD.HI.U32 R7, R11, R7, R10 ;  /* 0x000000070b077227 */ /* 0x000fe200078e000a */
[C---:B------:R-:W-:Y:S01]  /*1320*/  ISETP.GT.U32.AND P0, PT, R12.reuse, R3, PT ;  /* 0x000000030c00720c */ /* 0x040fe20003f04070 */
[----:B------:R-:W-:Y:S01]  /*1330*/  ULDC UR33, c[0x0][0x238] ;  /* 0x00008e0000217ab9 */ /* 0x000fe20000000800 */
[----:B------:R-:W-:Y:S01]  /*1340*/  ISETP.GT.U32.AND P1, PT, R12, R8, PT ;  /* 0x000000080c00720c */ /* 0x000fe20003f24070 */
[----:B------:R-:W-:Y:S01]  /*1350*/  IMAD.MOV.U32 R11, RZ, RZ, R14 ;  /* 0x000000ffff0b7224 */ /* 0x000fe200078e000e */
[----:B------:R-:W-:Y:S01]  /*1360*/  IABS R14, R16 ;  /* 0x00000010000e7213 */ /* 0x000fe20000000000 */
[C---:B------:R-:W-:Y:S01]  /*1370*/  IMAD.HI.U32 R10, R7.reuse, R13, RZ ;  /* 0x0000000d070a7227 */ /* 0x040fe200078e00ff */
[----:B------:R-:W-:Y:S01]  /*1380*/  UIMAD UR33, UR33, 0x1f, URZ ;  /* 0x0000001f212178a4 */ /* 0x000fe2000f8e023f */
[----:B------:R-:W-:Y:S01]  /*1390*/  CS2R R148, SRZ ;  /* 0x0000000000947805 */ /* 0x000fe2000001ff00 */
[----:B------:R-:W-:Y:S01]  /*13a0*/  ULDC UR41, c[0x0][0x238] ;  /* 0x00008e0000297ab9 */ /* 0x000fe20000000800 */
[----:B------:R-:W-:Y:S01]  /*13b0*/  IMAD.HI.U32 R9, R7, R11, RZ ;  /* 0x0000000b07097227 */ /* 0x000fe200078e00ff */
[----:B------:R-:W-:Y:S01]  /*13c0*/  UIMAD UR41, UR41, 0x1e, URZ ;  /* 0x0000001e292978a4 */ /* 0x000fe2000f8e023f */
[----:B------:R-:W-:Y:S01]  /*13d0*/  CS2R R150, SRZ ;  /* 0x0000000000967805 */ /* 0x000fe2000001ff00 */
[----:B------:R-:W-:Y:S01]  /*13e0*/  ULDC UR47, c[0x0][0x238] ;  /* 0x00008e00002f7ab9 */ /* 0x000fe20000000800 */
[----:B------:R-:W-:Y:S01]  /*13f0*/  IMAD.MOV R9, RZ, RZ, -R9 ;  /* 0x000000ffff097224 */ /* 0x000fe200078e0a09 */
[----:B------:R-:W-:Y:S01]  /*1400*/  UIMAD UR47, UR47, 0x1d, URZ ;  /* 0x0000001d2f2f78a4 */ /* 0x000fe2000f8e023f */
[----:B------:R-:W-:Y:S01]  /*1410*/  IMAD.MOV R10, RZ, RZ, -R10 ;  /* 0x000000ffff0a7224 */ /* 0x000fe200078e0a0a */
[----:B------:R-:W-:Y:S01]  /*1420*/  ULDC UR15, c[0x0][0x238] ;  /* 0x00008e00000f7ab9 */ /* 0x000fe20000000800 */
[C---:B------:R-:W-:Y:S01]  /*1430*/  IMAD R9, R6.reuse, R9, R11 ;  /* 0x0000000906097224 */ /* 0x040fe200078e020b */
[----:B------:R-:W-:Y:S01]  /*1440*/  UIMAD UR15, UR15, 0x1c, URZ ;  /* 0x0000001c0f0f78a4 */ /* 0x000fe2000f8e023f */
[--C-:B------:R-:W-:Y:S01]  /*1450*/  @!P0 IMAD.IADD R3, R3, 0x1, -R12.reuse ;  /* 0x0000000103038824 */ /* 0x100fe200078e0a0c */
[----:B------:R-:W-:Y:S01]  /*1460*/  ULDC UR31, c[0x0][0x238] ;  /* 0x00008e00001f7ab9 */ /* 0x000fe20000000800 */
[C---:B------:R-:W-:Y:S01]  /*1470*/  IMAD R11, R6.reuse, R10, R13 ;  /* 0x0000000a060b7224 */ /* 0x040fe200078e020d */
[----:B------:R-:W-:Y:S01]  /*1480*/  ISETP.GT.U32.AND P3, PT, R6, R9, PT ;  /* 0x000000090600720c */ /* 0x000fe20003f64070 */
[----:B------:R-:W-:Y:S01]  /*1490*/  @!P1 IMAD.IADD R8, R8, 0x1, -R12 ;  /* 0x0000000108089824 */ /* 0x000fe200078e0a0c */
[----:B------:R-:W-:Y:S01]  /*14a0*/  ISETP.GT.U32.AND P1, PT, R12, R3, PT ;  /* 0x000000030c00720c */ /* 0x000fe20003f24070 */
[----:B------:R-:W-:Y:S01]  /*14b0*/  IMAD.HI.U32 R10, R7, R14, RZ ;  /* 0x0000000e070a7227 */ /* 0x000fe200078e00ff */
[----:B------:R-:W-:Y:S01]  /*14c0*/  ISETP.GT.U32.AND P0, PT, R6, R11, PT ;  /* 0x0000000b0600720c */ /* 0x000fe20003f04070 */
[----:B------:R-:W-:Y:S01]  /*14d0*/  UIMAD UR31, UR31, 0x1b, URZ ;  /* 0x0000001b1f1f78a4 */ /* 0x000fe2000f8e023f */
[----:B------:R-:W-:Y:S01]  /*14e0*/  ISETP.GT.U32.AND P4, PT, R12, R8, PT ;  /* 0x000000080c00720c */ /* 0x000fe20003f84070 */
[----:B------:R-:W-:Y:S01]  /*14f0*/  IMAD.MOV R13, RZ, RZ, -R10 ;  /* 0x000000ffff0d7224 */ /* 0x000fe200078e0a0a */
[----:B------:R-:W-:Y:S01]  /*1500*/  ULDC UR35, c[0x0][0x238] ;  /* 0x00008e0000237ab9 */ /* 0x000fe20000000800 */
[----:B------:R-:W-:Y:S01]  /*1510*/  ULDC UR39, c[0x0][0x238] ;  /* 0x00008e0000277ab9 */ /* 0x000fe20000000800 */
[----:B------:R-:W-:Y:S01]  /*1520*/  UIMAD UR35, UR35, 0x1a, URZ ;  /* 0x0000001a232378a4 */ /* 0x000fe2000f8e023f */
[C---:B------:R-:W-:Y:S01]  /*1530*/  IMAD R10, R6.reuse, R13, R14 ;  /* 0x0000000d060a7224 */ /* 0x040fe200078e020e */
[----:B------:R-:W-:Y:S01]  /*1540*/  IABS R13, R15 ;  /* 0x0000000f000d7213 */ /* 0x000fe20000000000 */
[----:B------:R-:W-:Y:S01]  /*1550*/  @!P3 IMAD.IADD R9, R9, 0x1, -R6 ;  /* 0x000000010909b824 */ /* 0x000fe200078e0a06 */
[----:B------:R-:W-:Y:S01]  /*1560*/  UIMAD UR39, UR39, 0x19, URZ ;  /* 0x00000019272778a4 */ /* 0x000fe2000f8e023f */
[----:B------:R-:W-:Y:S01]  /*1570*/  @!P1 IMAD.IADD R3, R3, 0x1, -R12 ;  /* 0x0000000103039824 */ /* 0x000fe200078e0a0c */
[----:B------:R-:W-:Y:S01]  /*1580*/  ISETP.GE.AND P1, PT, R19, RZ, PT ;  /* 0x000000ff1300720c */ /* 0x000fe20003f26270 */
[----:B------:R-:W-:Y:S01]  /*1590*/  @!P0 IMAD.IADD R11, R11, 0x1, -R6 ;  /* 0x000000010b0b8824 */ /* 0x000fe200078e0a06 */
[----:B------:R-:W-:Y:S01]  /*15a0*/  ISETP.GT.U32.AND P3, PT, R6, R9, PT ;  /* 0x000000090600720c */ /* 0x000fe20003f64070 */
[----:B------:R-:W-:Y:S01]  /*15b0*/  @!P4 IMAD.IADD R8, R8, 0x1, -R12 ;  /* 0x000000010808c824 */ /* 0x000fe200078e0a0c */
[----:B------:R-:W-:Y:S01]  /*15c0*/  ISETP.GE.AND P4, PT, R16, RZ, PT ;  /* 0x000000ff1000720c */ /* 0x000fe20003f86270 */
[----:B------:R-:W-:Y:S01]  /*15d0*/  @!P6 IMAD.MOV R3, RZ, RZ, -R3 ;  /* 0x000000ffff03e224 */ /* 0x000fe200078e0a03 */
[----:B------:R-:W-:Y:S01]  /*15e0*/  ISETP.NE.AND P6, PT, R4, RZ, PT ;  /* 0x000000ff0400720c */ /* 0x000fe20003fc5270 */
[----:B------:R-:W-:Y:S01]  /*15f0*/  @!P2 IMAD.MOV R8, RZ, RZ, -R8 ;  /* 0x000000ffff08a224 */ /* 0x000fe200078e0a08 */
[----:B------:R-:W-:Y:S01]  /*1600*/  LOP3.LUT R4, RZ, R4, RZ, 0x33, !PT ;  /* 0x00000004ff047212 */ /* 0x000fe200078e33ff */
[----:B------:R-:W-:Y:S01]  /*1610*/  ULDC UR8, c[0x0][0x238] ;  /* 0x00008e0000087ab9 */ /* 0x000fe20000000800 */
[----:B------:R-:W-:Y:S01]  /*1620*/  ISETP.GT.U32.AND P0, PT, R6, R11, PT ;  /* 0x0000000b0600720c */ /* 0x000fe20003f04070 */
[----:B------:R-:W-:Y:S01]  /*1630*/  UIMAD UR8, UR8, 0x18, URZ ;  /* 0x00000018080878a4 */ /* 0x000fe2000f8e023f */
[C---:B------:R-:W-:Y:S01]  /*1640*/  SEL R3, R4.reuse, R3, !P6 ;  /* 0x0000000304037207 */ /* 0x040fe20007000000 */
[----:B------:R-:W-:Y:S01]  /*1650*/  ULDC UR5, c[0x0][0x238] ;  /* 0x00008e0000057ab9 */ /* 0x000fe20000000800 */
[----:B------:R-:W-:Y:S01]  /*1660*/  SEL R4, R4, R8, !P6 ;  /* 0x0000000804047207 */ /* 0x000fe20007000000 */
[----:B------:R-:W-:Y:S01]  /*1670*/  IMAD.HI.U32 R8, R7, R13, RZ ;  /* 0x0000000d07087227 */ /* 0x000fe200078e00ff */
[----:B------:R-:W-:Y:S01]  /*1680*/  IABS R16, R17 ;  /* 0x0000001100107213 */ /* 0x000fe20000000000 */
[----:B------:R-:W-:Y:S01]  /*1690*/  UIMAD UR5, UR5, 0x17, URZ ;  /* 0x00000017050578a4 */ /* 0x000fe2000f8e023f */
[----:B------:R-:W-:Y:S01]  /*16a0*/  ISETP.GT.U32.AND P6, PT, R6, R10, PT ;  /* 0x0000000a0600720c */ /* 0x000fe20003fc4070 */
[----:B------:R-:W-:Y:S01]  /*16b0*/  IMAD.MOV R14, RZ, RZ, -R8 ;  /* 0x000000ffff0e7224 */ /* 0x000fe200078e0a08 */
[----:B------:R-:W-:Y:S01]  /*16c0*/  ISETP.GE.AND P2, PT, R15, RZ, PT ;  /* 0x000000ff0f00720c */ /* 0x000fe20003f46270 */
[----:B------:R-:W-:Y:S01]  /*16d0*/  IMAD.HI.U32 R8, R7, R16, RZ ;  /* 0x0000001007087227 */ /* 0x000fe200078e00ff */
[----:B------:R-:W-:Y:S01]  /*16e0*/  IABS R15, R18 ;  /* 0x00000012000f7213 */ /* 0x000fe20000000000 */
[----:B------:R-:W-:Y:S01]  /*16f0*/  ULDC UR61, c[0x0][0x238] ;  /* 0x00008e00003d7ab9 */ /* 0x000fe20000000800 */
[----:B------:R-:W-:Y:S01]  /*1700*/  ULDC UR12, c[0x0][0x238] ;  /* 0x00008e00000c7ab9 */ /* 0x000fe20000000800 */
[--C-:B------:R-:W-:Y:S01]  /*1710*/  @!P3 IMAD.IADD R9, R9, 0x1, -R6.reuse ;  /* 0x000000010909b824 */ /* 0x100fe200078e0a06 */
[----:B------:R-:W-:Y:S01]  /*1720*/  ISETP.GE.AND P3, PT, R18, RZ, PT ;  /* 0x000000ff1200720c */ /* 0x000fe20003f66270 */
[----:B------:R-:W-:Y:S01]  /*1730*/  @!P0 IMAD.IADD R11, R11, 0x1, -R6 ;  /* 0x000000010b0b8824 */ /* 0x000fe200078e0a06 */
[----:B------:R-:W-:Y:S01]  /*1740*/  ISETP.GE.AND P0, PT, R17, RZ, PT ;  /* 0x000000ff1100720c */ /* 0x000fe20003f06270 */
[----:B------:R-:W-:Y:S01]  /*1750*/  IMAD.MOV R17, RZ, RZ, -R8 ;  /* 0x000000ffff117224 */ /* 0x000fe200078e0a08 */
[----:B------:R-:W-:Y:S01]  /*1760*/  IABS R18, R22 ;  /* 0x0000001600127213 */ /* 0x000fe20000000000 */
[----:B------:R-:W-:Y:S01]  /*1770*/  IMAD R13, R6, R14, R13 ;  /* 0x0000000e060d7224 */ /* 0x000fe200078e020d */
[----:B------:R-:W-:Y:S01]  /*1780*/  UIMAD UR61, UR61, 0x16, URZ ;  /* 0x000000163d3d78a4 */ /* 0x000fe2000f8e023f */
[----:B------:R-:W-:Y:S01]  /*1790*/  IMAD.MOV.U32 R8, RZ, RZ, R9 ;  /* 0x000000ffff087224 */ /* 0x000fe200078e0009 */
[----:B------:R-:W-:Y:S01]  /*17a0*/  UIMAD UR12, UR12, 0x15, URZ ;  /* 0x000000150c0c78a4 */ /* 0x000fe2000f8e023f */
[C---:B------:R-:W-:Y:S01]  /*17b0*/  IMAD.HI.U32 R12, R7.reuse, R15, RZ ;  /* 0x0000000f070c7227 */ /* 0x040fe200078e00ff */
[----:B------:R-:W-:Y:S01]  /*17c0*/  ULDC UR16, c[0x0][0x238] ;  /* 0x00008e0000107ab9 */ /* 0x000fe20000000800 */
[----:B------:R-:W-:Y:S01]  /*17d0*/  ULDC UR59, c[0x0][0x238] ;  /* 0x00008e00003b7ab9 */ /* 0x000fe20000000800 */
[----:B------:R-:W-:Y:S01]  /*17e0*/  UIMAD UR16, UR16, 0x14, URZ ;  /* 0x00000014101078a4 */ /* 0x000fe2000f8e023f */
[----:B------:R-:W-:Y:S01]  /*17f0*/  @!P6 IMAD.IADD R10, R10, 0x1, -R6 ;  /* 0x000000010a0ae824 */ /* 0x000fe200078e0a06 */
[----:B------:R-:W-:Y:S01]  /*1800*/  UIMAD UR59, UR59, 0x13, URZ ;  /* 0x000000133b3b78a4 */ /* 0x000fe2000f8e023f */
[----:B------:R-:W-:Y:S01]  /*1810*/  @!P5 IMAD.MOV R8, RZ, RZ, -R8 ;  /* 0x000000ffff08d224 */ /* 0x000fe200078e0a08 */
[C---:B------:R-:W-:Y:S01]  /*1820*/  ISETP.GT.U32.AND P5, PT, R6.reuse, R13, PT ;  /* 0x0000000d0600720c */ /* 0x040fe20003fa4070 */
[----:B------:R-:W-:Y:S01]  /*1830*/  IMAD.MOV R12, RZ, RZ, -R12 ;  /* 0x000000ffff0c7224 */ /* 0x000fe200078e0a0c */
[C---:B------:R-:W-:Y:S01]  /*1840*/  ISETP.GT.U32.AND P6, PT, R6.reuse, R10, PT ;  /* 0x0000000a0600720c */ /* 0x040fe20003fc4070 */
[----:B------:R-:W-:Y:S01]  /*1850*/  IMAD.HI.U32 R14, R7, R18, RZ ;  /* 0x00000012070e7227 */ /* 0x000fe200078e00ff */
[----:B------:R-:W-:Y:S01]  /*1860*/  ULDC UR54, c[0x0][0x238] ;  /* 0x00008e0000367ab9 */ /* 0x000fe20000000800 */
[----:B------:R-:W-:Y:S01]  /*1870*/  ULDC UR52, c[0x0][0x238] ;  /* 0x00008e0000347ab9 */ /* 0x000fe20000000800 */
[----:B------:R-:W-:Y:S01]  /*1880*/  UIMAD UR54, UR54, 0x12, URZ ;  /* 0x00000012363678a4 */ /* 0x000fe2000f8e023f */
[----:B------:R-:W-:Y:S01]  /*1890*/  IMAD.MOV.U32 R9, RZ, RZ, R11 ;  /* 0x000000ffff097224 */ /* 0x000fe200078e000b */
[----:B------:R-:W-:Y:S01]  /*18a0*/  UIMAD UR52, UR52, 0x11, URZ ;  /* 0x00000011343478a4 */ /* 0x000fe2000f8e023f */
[C---:B------:R-:W-:Y:S01]  /*18b0*/  IMAD R12, R6.reuse, R12, R15 ;  /* 0x0000000c060c7224 */ /* 0x040fe200078e020f */
[----:B------:R-:W-:Y:S01]  /*18c0*/  ULDC UR50, c[0x0][0x238] ;  /* 0x00008e0000327ab9 */ /* 0x000fe20000000800 */
[----:B------:R-:W-:Y:S01]  /*18d0*/  IMAD.MOV R11, RZ, RZ, -R14 ;  /* 0x000000ffff0b7224 */ /* 0x000fe200078e0a0e */
[----:B------:R-:W-:Y:S01]  /*18e0*/  USHF.L.U32 UR50, UR50, 0x4, URZ ;  /* 0x0000000432327899 */ /* 0x000fe2000800063f */
[----:B------:R-:W-:Y:S01]  /*18f0*/  @!P1 IMAD.MOV R9, RZ, RZ, -R9 ;  /* 0x000000ffff099224 */ /* 0x000fe200078e0a09 */
[C---:B------:R-:W-:Y:S01]  /*1900*/  ISETP.GT.U32.AND P1, PT, R6.reuse, R12, PT ;  /* 0x0000000c0600720c */ /* 0x040fe20003f24070 */
[C---:B------:R-:W-:Y:S01]  /*1910*/  IMAD R14, R6.reuse, R11, R18 ;  /* 0x0000000b060e7224 */ /* 0x040fe200078e0212 */
[----:B------:R-:W-:Y:S01]  /*1920*/  ULDC UR24, c[0x0][0x238] ;  /* 0x00008e0000187ab9 */ /* 0x000fe20000000800 */
[C---:B------:R-:W-:Y:S01]  /*1930*/  IMAD R15, R6.reuse, R17, R16 ;  /* 0x00000011060f7224 */ /* 0x040fe200078e0210 */
[----:B------:R-:W-:Y:S01]  /*1940*/  IABS R17, R32 ;  /* 0x0000002000117213 */ /* 0x000fe20000000000 */
[--C-:B------:R-:W-:Y:S01]  /*1950*/  @!P5 IMAD.IADD R13, R13, 0x1, -R6.reuse ;  /* 0x000000010d0dd824 */ /* 0x100fe200078e0a06 */
[----:B------:R-:W-:Y:S01]  /*1960*/  ISETP.GT.U32.AND P5, PT, R6, R14, PT ;  /* 0x0000000e0600720c */ /* 0x000fe20003fa4070 */
[----:B------:R-:W-:Y:S01]  /*1970*/  @!P6 IMAD.IADD R10, R10, 0x1, -R6 ;  /* 0x000000010a0ae824 */ /* 0x000fe200078e0a06 */
[----:B------:R-:W-:Y:S01]  /*1980*/  ISETP.GT.U32.AND P6, PT, R6, R15, PT ;  /* 0x0000000f0600720c */ /* 0x000fe20003fc4070 */
[----:B------:R-:W-:Y:S01]  /*1990*/  IMAD.HI.U32 R11, R7, R17, RZ ;  /* 0x00000011070b7227 */ /* 0x000fe200078e00ff */
[----:B------:R-:W-:Y:S01]  /*19a0*/  IABS R16, R21 ;  /* 0x0000001500107213 */ /* 0x000fe20000000000 */
[----:B------:R-:W-:-:S02]  /*19b0*/  UIMAD UR24, UR24, 0xf, URZ ;  /* 0x0000000f181878a4 */ /* 0x000fc4000f8e023f */
[----:B------:R-:W-:Y:S01]  /*19c0*/  @!P1 IMAD.IADD R12, R12, 0x1, -R6 ;  /* 0x000000010c0c9824 */ /* 0x000fe200078e0a06 */
[C---:B------:R-:W-:Y:S01]  /*19d0*/  ISETP.GT.U32.AND P1, PT, R6.reuse, R13, PT ;  /* 0x0000000d0600720c */ /* 0x040fe20003f24070 */
[----:B------:R-:W-:Y:S01]  /*19e0*/  IMAD.MOV.U32 R18, RZ, RZ, R16 ;  /* 0x000000ffff127224 */ /* 0x000fe200078e0010 */
[----:B------:R-:W-:Y:S01]  /*19f0*/  ULDC UR28, c[0x0][0x238] ;  /* 0x00008e00001c7ab9 */ /* 0x000fe20000000800 */
[----:B------:R-:W-:Y:S01]  /*1a00*/  @!P4 IMAD.MOV R10, RZ, RZ, -R10 ;  /* 0x000000ffff0ac224 */ /* 0x000fe200078e0a0a */
[----:B------:R-:W-:Y:S01]  /*1a10*/  ISETP.GT.U32.AND P4, PT, R6, R12, PT ;  /* 0x0000000c0600720c */ /* 0x000fe20003f84070 */
[----:B------:R-:W-:Y:S01]  /*1a20*/  @!P5 IMAD.IADD R14, R14, 0x1, -R6 ;  /* 0x000000010e0ed824 */ /* 0x000fe200078e0a06 */
[----:B------:R-:W-:Y:S01]  /*1a30*/  UIMAD UR28, UR28, 0xe, URZ ;  /* 0x0000000e1c1c78a4 */ /* 0x000fe2000f8e023f */
[----:B------:R-:W-:Y:S01]  /*1a40*/  IMAD.MOV R11, RZ, RZ, -R11 ;  /* 0x000000ffff0b7224 */ /* 0x000fe200078e0a0b */
[----:B------:R-:W-:Y:S01]  /*1a50*/  ULDC UR32, c[0x0][0x238] ;  /* 0x00008e0000207ab9 */ /* 0x000fe20000000800 */
[----:B------:R-:W-:Y:S01]  /*1a60*/  IMAD.HI.U32 R16, R7, R18, RZ ;  /* 0x0000001207107227 */ /* 0x000fe200078e00ff */
[----:B------:R-:W-:Y:S01]  /*1a70*/  ISETP.GT.U32.AND P5, PT, R6, R14, PT ;  /* 0x0000000e0600720c */ /* 0x000fe20003fa4070 */
[----:B------:R-:W-:-:S02]  /*1a80*/  UIMAD UR32, UR32, 0xd, URZ ;  /* 0x0000000d202078a4 */ /* 0x000fc4000f8e023f */
[----:B------:R-:W-:Y:S01]  /*1a90*/  @!P6 IMAD.IADD R15, R15, 0x1, -R6 ;  /* 0x000000010f0fe824 */ /* 0x000fe200078e0a06 */
[----:B------:R-:W-:Y:S01]  /*1aa0*/  ULDC UR36, c[0x0][0x238] ;  /* 0x00008e0000247ab9 */ /* 0x000fe20000000800 */
[C---:B------:R-:W-:Y:S01]  /*1ab0*/  IMAD R17, R6.reuse, R11, R17 ;  /* 0x0000000b06117224 */ /* 0x040fe200078e0211 */
[----:B------:R-:W-:Y:S01]  /*1ac0*/  UIMAD UR36, UR36, 0xc, URZ ;  /* 0x0000000c242478a4 */ /* 0x000fe2000f8e023f */
[----:B------:R-:W-:Y:S01]  /*1ad0*/  IMAD.MOV R19, RZ, RZ, -R16 ;  /* 0x000000ffff137224 */ /* 0x000fe200078e0a10 */
[C---:B------:R-:W-:Y:S01]  /*1ae0*/  ISETP.GT.U32.AND P6, PT, R6.reuse, R15, PT ;  /* 0x0000000f0600720c */ /* 0x040fe20003fc4070 */
[----:B------:R-:W-:Y:S01]  /*1af0*/  IMAD.HI.U32 R11, R7, R20, RZ ;  /* 0x00000014070b7227 */ /* 0x000fe200078e00ff */
[----:B------:R-:W-:Y:S01]  /*1b00*/  ULDC UR40, c[0x0][0x238] ;  /* 0x00008e0000287ab9 */ /* 0x000fe20000000800 */
[----:B------:R-:W-:Y:S01]  /*1b10*/  ULDC UR44, c[0x0][0x238] ;  /* 0x00008e00002c7ab9 */ /* 0x000fe20000000800 */
[----:B------:R-:W-:Y:S01]  /*1b20*/  UIMAD UR40, UR40, 0xb, URZ ;  /* 0x0000000b282878a4 */ /* 0x000fe2000f8e023f */
[----:B------:R-:W-:Y:S01]  /*1b30*/  IMAD R16, R6, R19, R18 ;  /* 0x0000001306107224 */ /* 0x000fe200078e0212 */
[----:B------:R-:W-:Y:S01]  /*1b40*/  IABS R18, R25 ;  /* 0x0000001900127213 */ /* 0x000fe20000000000 */
[----:B------:R-:W-:Y:S01]  /*1b50*/  IMAD.MOV R11, RZ, RZ, -R11 ;  /* 0x000000ffff0b7224 */ /* 0x000fe200078e0a0b */
[----:B------:R-:W-:Y:S01]  /*1b60*/  UIMAD UR44, UR44, 0xa, URZ ;  /* 0x0000000a2c2c78a4 */ /* 0x000fe2000f8e023f */
[----:B------:R-:W-:Y:S01]  /*1b70*/  @!P4 IMAD.IADD R12, R12, 0x1, -R6 ;  /* 0x000000010c0cc824 */ /* 0x000fe200078e0a06 */
[C---:B------:R-:W-:Y:S01]  /*1b80*/  ISETP.GT.U32.AND P4, PT, R6.reuse, R16, PT ;  /* 0x000000100600720c */ /* 0x040fe20003f84070 */
[----:B------:R-:W-:Y:S01]  /*1b90*/  IMAD R19, R6, R11, R20 ;  /* 0x0000000b06137224 */ /* 0x000fe200078e0214 */
[----:B------:R-:W-:Y:S01]  /*1ba0*/  ULDC UR46, c[0x0][0x238] ;  /* 0x00008e00002e7ab9 */ /* 0x000fe20000000800 */
[--C-:B------:R-:W-:Y:S01]  /*1bb0*/  @!P5 IMAD.IADD R14, R14, 0x1, -R6.reuse ;  /* 0x000000010e0ed824 */ /* 0x100fe200078e0a06 */
[----:B------:R-:W-:Y:S01]  /*1bc0*/  USHF.L.U32 UR46, UR46, 0x3, URZ ;  /* 0x000000032e2e7899 */ /* 0x000fe2000800063f */
[----:B------:R-:W-:Y:S01]  /*1bd0*/  @!P6 IMAD.IADD R15, R15, 0x1, -R6 ;  /* 0x000000010f0fe824 */ /* 0x000fe200078e0a06 */
[----:B------:R-:W-:Y:S01]  /*1be0*/  ISETP.GT.U32.AND P5, PT, R6, R19, PT ;  /* 0x000000130600720c */ /* 0x000fe20003fa4070 */
[----:B------:R-:W-:Y:S01]  /*1bf0*/  IMAD.HI.U32 R11, R7, R18, RZ ;  /* 0x00000012070b7227 */ /* 0x000fe200078e00ff */
[----:B------:R-:W-:-:S02]  /*1c00*/  ISETP.GE.AND P6, PT, R22, RZ, PT ;  /* 0x000000ff1600720c */ /* 0x000fc40003fc6270 */
[----:B------:R-:W-:Y:S01]  /*1c10*/  IABS R22, R26 ;  /* 0x0000001a00167213 */ /* 0x000fe20000000000 */
[--C-:B------:R-:W-:Y:S01]  /*1c20*/  @!P1 IMAD.IADD R13, R13, 0x1, -R6.reuse ;  /* 0x000000010d0d9824 */ /* 0x100fe200078e0a06 */
[----:B------:R-:W-:Y:S01]  /*1c30*/  ISETP.GT.U32.AND P1, PT, R6, R17, PT ;  /* 0x000000110600720c */ /* 0x000fe20003f24070 */
[----:B------:R-:W-:Y:S02]  /*1c40*/  IMAD.MOV R11, RZ, RZ, -R11 ;  /* 0x000000ffff0b7224 */ /* 0x000fe400078e0a0b */
[----:B------:R-:W-:Y:S01]  /*1c50*/  @!P4 IMAD.IADD R16, R16, 0x1, -R6 ;  /* 0x000000011010c824 */ /* 0x000fe200078e0a06 */
[----:B------:R-:W-:Y:S01]  /*1c60*/  ISETP.GE.AND P4, PT, R21, RZ, PT ;  /* 0x000000ff1500720c */ /* 0x000fe20003f86270 */
[C---:B------:R-:W-:Y:S02]  /*1c70*/  IMAD R18, R6.reuse, R11, R18 ;  /* 0x0000000b06127224 */ /* 0x040fe400078e0212 */
[----:B------:R-:W-:Y:S01]  /*1c80*/  @!P5 IMAD.IADD R19, R19, 0x1, -R6 ;  /* 0x000000011313d824 */ /* 0x000fe200078e0a06 */
[----:B------:R-:W-:Y:S01]  /*1c90*/  ISETP.GT.U32.AND P5, PT, R6, R16, PT ;  /* 0x000000100600720c */ /* 0x000fe20003fa4070 */
[----:B------:R-:W-:-:S04]  /*1ca0*/  IMAD.HI.U32 R20, R7, R22, RZ ;  /* 0x0000001607147227 */ /* 0x000fc800078e00ff */
[----:B------:R-:W-:Y:S01]  /*1cb0*/  @!P6 IMAD.MOV R14, RZ, RZ, -R14 ;  /* 0x000000ffff0ee224 */ /* 0x000fe200078e0a0e */
[----:B------:R-:W-:Y:S01]  /*1cc0*/  ISETP.GT.U32.AND P6, PT, R6, R18, PT ;  /* 0x000000120600720c */ /* 0x000fe20003fc4070 */
[----:B------:R-:W-:-:S04]  /*1cd0*/  IMAD.HI.U32 R21, R7, R23, RZ ;  /* 0x0000001707157227 */ /* 0x000fc800078e00ff */
[----:B------:R-:W-:Y:S02]  /*1ce0*/  IMAD.MOV.U32 R11, RZ, RZ, R15 ;  /* 0x000000ffff0b7224 */ /* 0x000fe400078e000f */
[----:B------:R-:W-:Y:S02]  /*1cf0*/  IMAD.MOV R15, RZ, RZ, -R20 ;  /* 0x000000ffff0f7224 */ /* 0x000fe400078e0a14 */
[----:B------:R-:W-:Y:S01]  /*1d00*/  @!P1 IMAD.IADD R17, R17, 0x1, -R6 ;  /* 0x0000000111119824 */ /* 0x000fe200078e0a06 */
[----:B------:R-:W-:Y:S01]  /*1d10*/  ISETP.GE.AND P1, PT, R32, RZ, PT ;  /* 0x000000ff2000720c */ /* 0x000fe20003f26270 */
[----:B------:R-:W-:Y:S01]  /*1d20*/  IMAD.MOV R20, RZ, RZ, -R21 ;  /* 0x000000ffff147224 */ /* 0x000fe200078e0a15 */
[----:B------:R-:W-:Y:S01]  /*1d30*/  IABS R32, R81 ;  /* 0x0000005100207213 */ /* 0x000fe20000000000 */
[C---:B------:R-:W-:Y:S02]  /*1d40*/  IMAD R21, R6.reuse, R15, R22 ;  /* 0x0000000f06157224 */ /* 0x040fe400078e0216 */
[----:B------:R-:W-:Y:S01]  /*1d50*/  @!P2 IMAD.MOV R13, RZ, RZ, -R13 ;  /* 0x000000ffff0da224 */ /* 0x000fe200078e0a0d */
[C---:B------:R-:W-:Y:S01]  /*1d60*/  ISETP.GT.U32.AND P2, PT, R6.reuse, R17, PT ;  /* 0x000000110600720c */ /* 0x040fe20003f44070 */
[----:B------:R-:W-:Y:S01]  /*1d70*/  IMAD R20, R6, R20, R23 ;  /* 0x0000001406147224 */ /* 0x000fe200078e0217 */
[----:B------:R-:W-:Y:S01]  /*1d80*/  IABS R23, R29 ;  /* 0x0000001d00177213 */ /* 0x000fe20000000000 */
[--C-:B------:R-:W-:Y:S01]  /*1d90*/  @!P5 IMAD.IADD R16, R16, 0x1, -R6.reuse ;  /* 0x000000011010d824 */ /* 0x100fe200078e0a06 */
[----:B------:R-:W-:Y:S01]  /*1da0*/  ISETP.GT.U32.AND P5, PT, R6, R21, PT ;  /* 0x000000150600720c */ /* 0x000fe20003fa4070 */
[----:B------:R-:W-:Y:S01]  /*1db0*/  @!P6 IMAD.IADD R18, R18, 0x1, -R6 ;  /* 0x000000011212e824 */ /* 0x000fe200078e0a06 */
[C---:B------:R-:W-:Y:S01]  /*1dc0*/  ISETP.GT.U32.AND P6, PT, R6.reuse, R20, PT ;  /* 0x000000140600720c */ /* 0x040fe20003fc4070 */
[----:B------:R-:W-:Y:S01]  /*1dd0*/  @!P3 IMAD.MOV R12, RZ, RZ, -R12 ;  /* 0x000000ffff0cb224 */ /* 0x000fe200078e0a0c */
[----:B------:R-:W-:Y:S01]  /*1de0*/  ISETP.GT.U32.AND P3, PT, R6, R19, PT ;  /* 0x000000130600720c */ /* 0x000fe20003f64070 */
[----:B------:R-:W-:-:S02]  /*1df0*/  @!P4 IMAD.MOV R16, RZ, RZ, -R16 ;  /* 0x000000ffff10c224 */ /* 0x000fc400078e0a10 */
[----:B------:R-:W-:Y:S01]  /*1e00*/  @!P0 IMAD.MOV R11, RZ, RZ, -R11 ;  /* 0x000000ffff0b8224 */ /* 0x000fe200078e0a0b */
[----:B------:R-:W-:Y:S01]  /*1e10*/  ISETP.GE.AND P0, PT, R30, RZ, PT ;  /* 0x000000ff1e00720c */ /* 0x000fe20003f06270 */
[--C-:B------:R-:W-:Y:S01]  /*1e20*/  @!P2 IMAD.IADD R17, R17, 0x1, -R6.reuse ;  /* 0x000000011111a824 */ /* 0x100fe200078e0a06 */
[----:B------:R-:W-:Y:S01]  /*1e30*/  ISETP.GE.AND P2, PT, R25, RZ, PT ;  /* 0x000000ff1900720c */ /* 0x000fe20003f46270 */
[----:B------:R-:W-:Y:S01]  /*1e40*/  IMAD R3, R3, UR4, RZ ;  /* 0x0000000403037c24 */ /* 0x000fe2000f8e02ff */
[----:B------:R-:W-:Y:S01]  /*1e50*/  IABS R25, R28 ;  /* 0x0000001c00197213 */ /* 0x000fe20000000000 */
[--C-:B------:R-:W-:Y:S01]  /*1e60*/  @!P5 IMAD.IADD R21, R21, 0x1, -R6.reuse ;  /* 0x000000011515d824 */ /* 0x100fe200078e0a06 */
[----:B------:R-:W-:Y:S01]  /*1e70*/  ISETP.GT.U32.AND P5, PT, R6, R18, PT ;  /* 0x000000120600720c */ /* 0x000fe20003fa4070 */
[----:B------:R-:W-:Y:S01]  /*1e80*/  @!P6 IMAD.IADD R20, R20, 0x1, -R6 ;  /* 0x000000011414e824 */ /* 0x000fe200078e0a06 */
[----:B------:R-:W-:Y:S01]  /*1e90*/  IABS R30, R82 ;  /* 0x00000052001e7213 */ /* 0x000fe20000000000 */
[----:B------:R-:W-:Y:S01]  /*1ea0*/  IMAD.HI.U32 R22, R7, R25, RZ ;  /* 0x0000001907167227 */ /* 0x000fe200078e00ff */
[----:B------:R-:W-:-:S02]  /*1eb0*/  ISETP.GT.U32.AND P6, PT, R6, R21, PT ;  /* 0x000000150600720c */ /* 0x000fc40003fc4070 */
[----:B------:R-:W-:Y:S01]  /*1ec0*/  ISETP.GT.U32.AND P4, PT, R6, R20, PT ;  /* 0x000000140600720c */ /* 0x000fe20003f84070 */
[----:B------:R-:W-:Y:S02]  /*1ed0*/  IMAD.MOV R22, RZ, RZ, -R22 ;  /* 0x000000ffff167224 */ /* 0x000fe400078e0a16 */
[----:B------:R-:W-:Y:S02]  /*1ee0*/  IMAD.MOV.U32 R15, RZ, RZ, R17 ;  /* 0x000000ffff0f7224 */ /* 0x000fe400078e0011 */
[----:B------:R-:W-:-:S04]  /*1ef0*/  IMAD.HI.U32 R17, R7, R23, RZ ;  /* 0x0000001707117227 */ /* 0x000fc800078e00ff */
[C---:B------:R-:W-:Y:S02]  /*1f00*/  IMAD R22, R6.reuse, R22, R25 ;  /* 0x0000001606167224 */ /* 0x040fe400078e0219 */
[----:B------:R-:W-:Y:S02]  /*1f10*/  IMAD.MOV R17, RZ, RZ, -R17 ;  /* 0x000000ffff117224 */ /* 0x000fe400078e0a11 */
[--C-:B------:R-:W-:Y:S01]  /*1f20*/  @!P6 IMAD.IADD R21, R21, 0x1, -R6.reuse ;  /* 0x000000011515e824 */ /* 0x100fe200078e0a06 */
[----:B------:R-:W-:Y:S01]  /*1f30*/  ISETP.GT.U32.AND P6, PT, R6, R22, PT ;  /* 0x000000160600720c */ /* 0x000fe20003fc4070 */
[--C-:B------:R-:W-:Y:S01]  /*1f40*/  @!P3 IMAD.IADD R19, R19, 0x1, -R6.reuse ;  /* 0x000000011313b824 */ /* 0x100fe200078e0a06 */
[----:B------:R-:W-:Y:S01]  /*1f50*/  ISETP.GE.AND P3, PT, R26, RZ, PT ;  /* 0x000000ff1a00720c */ /* 0x000fe20003f66270 */
[----:B------:R-:W-:Y:S01]  /*1f60*/  IMAD R23, R6, R17, R23 ;  /* 0x0000001106177224 */ /* 0x000fe200078e0217 */
[----:B------:R-:W-:Y:S01]  /*1f70*/  IABS R26, R27 ;  /* 0x0000001b001a7213 */ /* 0x000fe20000000000 */
[----:B------:R-:W-:-:S02]  /*1f80*/  @!P5 IMAD.IADD R18, R18, 0x1, -R6 ;  /* 0x000000011212d824 */ /* 0x000fc400078e0a06 */
[----:B------:R-:W-:Y:S01]  /*1f90*/  @!P1 IMAD.MOV R15, RZ, RZ, -R15 ;  /* 0x000000ffff0f9224 */ /* 0x000fe200078e0a0f */
[----:B------:R-:W-:Y:S01]  /*1fa0*/  ISETP.GT.U32.AND P5, PT, R6, R23, PT ;  /* 0x000000170600720c */ /* 0x000fe20003fa4070 */
[----:B------:R-:W-:Y:S01]  /*1fb0*/  IMAD.MOV.U32 R17, RZ, RZ, R19 ;  /* 0x000000ffff117224 */ /* 0x000fe200078e0013 */
[----:B------:R-:W-:Y:S01]  /*1fc0*/  ISETP.GE.AND P1, PT, R24, RZ, PT ;  /* 0x000000ff1800720c */ /* 0x000fe20003f26270 */
[----:B------:R-:W-:-:S04]  /*1fd0*/  IMAD.HI.U32 R24, R7, R26, RZ ;  /* 0x0000001a07187227 */ /* 0x000fc800078e00ff */
[----:B------:R-:W-:Y:S01]  /*1fe0*/  IMAD.MOV R25, RZ, RZ, -R24 ;  /* 0x000000ffff197224 */ /* 0x000fe200078e0a18 */
[----:B------:R-:W-:Y:S01]  /*1ff0*/  IABS R24, R31 ;  /* 0x0000001f00187213 */ /* 0x000fe20000000000 */
[----:B------:R-:W-:Y:S02]  /*2000*/  @!P6 IMAD.IADD R22, R22, 0x1, -R6 ;  /* 0x000000011616e824 */ /* 0x000fe400078e0a06 */
[----:B------:R-:W-:Y:S02]  /*2010*/  IMAD.MOV.U32 R19, RZ, RZ, R21 ;  /* 0x000000ffff137224 */ /* 0x000fe400078e0015 */
[C---:B------:R-:W-:Y:S01]  /*2020*/  IMAD R25, R6.reuse, R25, R26 ;  /* 0x0000001906197224 */ /* 0x040fe200078e021a */
[----:B------:R-:W-:Y:S01]  /*2030*/  ISETP.GT.U32.AND P6, PT, R6, R22, PT ;  /* 0x000000160600720c */ /* 0x000fe20003fc4070 */
[----:B------:R-:W-:-:S04]  /*2040*/  IMAD.HI.U32 R21, R7, R24, RZ ;  /* 0x0000001807157227 */ /* 0x000fc800078e00ff */
[----:B------:R-:W-:Y:S02]  /*2050*/  @!P5 IMAD.IADD R23, R23, 0x1, -R6 ;  /* 0x000000011717d824 */ /* 0x000fe400078e0a06 */
[----:B------:R-:W-:Y:S01]  /*2060*/  @!P2 IMAD.MOV R18, RZ, RZ, -R18 ;  /* 0x000000ffff12a224 */ /* 0x000fe200078e0a12 */
[----:B------:R-:W-:Y:S01]  /*2070*/  ISETP.GE.AND P2, PT, R28, RZ, PT ;  /* 0x000000ff1c00720c */ /* 0x000fe20003f46270 */
[----:B------:R-:W-:Y:S01]  /*2080*/  @!P3 IMAD.MOV R19, RZ, RZ, -R19 ;  /* 0x000000ffff13b224 */ /* 0x000fe200078e0a13 */
[----:B------:R-:W-:Y:S01]  /*2090*/  ISETP.GE.AND P3, PT, R27, RZ, PT ;  /* 0x000000ff1b00720c */ /* 0x000fe20003f66270 */
[----:B------:R-:W-:Y:S01]  /*20a0*/  @!P4 IMAD.IADD R20, R20, 0x1, -R6 ;  /* 0x000000011414c824 */ /* 0x000fe200078e0a06 */
[----:B------:R-:W-:Y:S01]  /*20b0*/  IABS R28, R84 ;  /* 0x00000054001c7213 */ /* 0x000fe20000000000 */
[----:B------:R-:W-:Y:S01]  /*20c0*/  IMAD.MOV R27, RZ, RZ, -R21 ;  /* 0x000000ffff1b7224 */ /* 0x000fe200078e0a15 */
[C---:B------:R-:W-:Y:S01]  /*20d0*/  ISETP.GT.U32.AND P4, PT, R6.reuse, R25, PT ;  /* 0x000000190600720c */ /* 0x040fe20003f84070 */
[----:B------:R-:W-:Y:S01]  /*20e0*/  @!P0 IMAD.MOV R17, RZ, RZ, -R17 ;  /* 0x000000ffff118224 */ /* 0x000fe200078e0a11 */
[C---:B------:R-:W-:Y:S01]  /*20f0*/  ISETP.GT.U32.AND P5, PT, R6.reuse, R23, PT ;  /* 0x000000170600720c */ /* 0x040fe20003fa4070 */
[----:B------:R-:W-:Y:S01]  /*2100*/  IMAD R24, R6, R27, R24 ;  /* 0x0000001b06187224 */ /* 0x000fe200078e0218 */
[----:B------:R-:W-:Y:S01]  /*2110*/  ISETP.GE.AND P0, PT, R29, RZ, PT ;  /* 0x000000ff1d00720c */ /* 0x000fe20003f06270 */
[----:B------:R-:W-:Y:S01]  /*2120*/  IMAD.HI.U32 R21, R7, R28, RZ ;  /* 0x0000001c07157227 */ /* 0x000fe200078e00ff */
[----:B------:R-:W-:-:S03]  /*2130*/  IABS R29, R83 ;  /* 0x00000053001d7213 */ /* 0x000fc60000000000 */
[----:B------:R-:W-:Y:S01]  /*2140*/  @!P6 IMAD.IADD R22, R22, 0x1, -R6 ;  /* 0x000000011616e824 */ /* 0x000fe200078e0a06 */
[----:B------:R-:W-:Y:S01]  /*2150*/  ISETP.GT.U32.AND P6, PT, R6, R24, PT ;  /* 0x000000180600720c */ /* 0x000fe20003fc4070 */
[----:B------:R-:W-:Y:S02]  /*2160*/  IMAD.MOV R27, RZ, RZ, -R21 ;  /* 0x000000ffff1b7224 */ /* 0x000fe400078e0a15 */
[----:B------:R-:W-:-:S04]  /*2170*/  IMAD.HI.U32 R21, R7, R29, RZ ;  /* 0x0000001d07157227 */ /* 0x000fc800078e00ff */
[----:B------:R-:W-:-:S04]  /*2180*/  IMAD.HI.U32 R26, R7, R30, RZ ;  /* 0x0000001e071a7227 */ /* 0x000fc800078e00ff */
[--C-:B------:R-:W-:Y:S02]  /*2190*/  @!P4 IMAD.IADD R25, R25, 0x1, -R6.reuse ;  /* 0x000000011919c824 */ /* 0x100fe400078e0a06 */
[----:B------:R-:W-:Y:S02]  /*21a0*/  IMAD.MOV R21, RZ, RZ, -R21 ;  /* 0x000000ffff157224 */ /* 0x000fe400078e0a15 */
[----:B------:R-:W-:Y:S01]  /*21b0*/  @!P5 IMAD.IADD R23, R23, 0x1, -R6 ;  /* 0x000000011717d824 */ /* 0x000fe200078e0a06 */
[----:B------:R-:W-:Y:S01]  /*21c0*/  ISETP.GE.AND P5, PT, R31, RZ, PT ;  /* 0x000000ff1f00720c */ /* 0x000fe20003fa6270 */
[----:B------:R-:W-:Y:S01]  /*21d0*/  IMAD.MOV R31, RZ, RZ, -R26 ;  /* 0x000000ffff1f7224 */ /* 0x000fe200078e0a1a */
[C---:B------:R-:W-:Y:S01]  /*21e0*/  ISETP.GT.U32.AND P4, PT, R6.reuse, R25, PT ;  /* 0x000000190600720c */ /* 0x040fe20003f84070 */
[C---:B------:R-:W-:Y:S01]  /*21f0*/  IMAD R27, R6.reuse, R27, R28 ;  /* 0x0000001b061b7224 */ /* 0x040fe200078e021c */
[----:B------:R-:W-:Y:S01]  /*2200*/  IABS R28, R39 ;  /* 0x00000027001c7213 */ /* 0x000fe20000000000 */
[----:B------:R-:W-:-:S02]  /*2210*/  IMAD R26, R6, R21, R29 ;  /* 0x00000015061a7224 */ /* 0x000fc400078e021d */
[----:B------:R-:W-:Y:S02]  /*2220*/  @!P6 IMAD.IADD R24, R24, 0x1, -R6 ;  /* 0x000000011818e824 */ /* 0x000fe400078e0a06 */
[----:B------:R-:W-:Y:S01]  /*2230*/  IMAD.HI.U32 R21, R7, R28, RZ ;  /* 0x0000001c07157227 */ /* 0x000fe200078e00ff */
[----:B------:R-:W-:-:S03]  /*2240*/  ISETP.GT.U32.AND P6, PT, R6, R26, PT ;  /* 0x0000001a0600720c */ /* 0x000fc60003fc4070 */
[----:B------:R-:W-:Y:S02]  /*2250*/  IMAD.MOV R21, RZ, RZ, -R21 ;  /* 0x000000ffff157224 */ /* 0x000fe400078e0a15 */
[----:B------:R-:W-:Y:S01]  /*2260*/  @!P4 IMAD.IADD R25, R25, 0x1, -R6 ;  /* 0x000000011919c824 */ /* 0x000fe200078e0a06 */
[C---:B------:R-:W-:Y:S01]  /*2270*/  ISETP.GT.U32.AND P4, PT, R6.reuse, R27, PT ;  /* 0x0000001b0600720c */ /* 0x040fe20003f84070 */
[C---:B------:R-:W-:Y:S02]  /*2280*/  IMAD R28, R6.reuse, R21, R28 ;  /* 0x00000015061c7224 */ /* 0x040fe400078e021c */
[----:B------:R-:W-:Y:S02]  /*2290*/  IMAD R29, R6, R31, R30 ;  /* 0x0000001f061d7224 */ /* 0x000fe400078e021e */
[----:B------:R-:W-:-:S04]  /*22a0*/  IMAD.HI.U32 R21, R7, R32, RZ ;  /* 0x0000002007157227 */ /* 0x000fc800078e00ff */
[----:B------:R-:W-:Y:S01]  /*22b0*/  @!P6 IMAD.IADD R26, R26, 0x1, -R6 ;  /* 0x000000011a1ae824 */ /* 0x000fe200078e0a06 */
[----:B------:R-:W-:Y:S01]  /*22c0*/  ISETP.GT.U32.AND P6, PT, R6, R28, PT ;  /* 0x0000001c0600720c */ /* 0x000fe20003fc4070 */
[----:B------:R-:W-:-:S04]  /*22d0*/  IMAD.HI.U32 R30, R7, R35, RZ ;  /* 0x00000023071e7227 */ /* 0x000fc800078e00ff */
[----:B------:R-:W-:Y:S01]  /*22e0*/  @!P1 IMAD.MOV R20, RZ, RZ, -R20 ;  /* 0x000000ffff149224 */ /* 0x000fe200078e0a14 */
[C---:B------:R-:W-:Y:S01]  /*22f0*/  ISETP.GT.U32.AND P1, PT, R6.reuse, R24, PT ;  /* 0x000000180600720c */ /* 0x040fe20003f24070 */
[----:B------:R-:W-:Y:S01]  /*2300*/  @!P4 IMAD.IADD R27, R27, 0x1, -R6 ;  /* 0x000000011b1bc824 */ /* 0x000fe200078e0a06 */
[----:B------:R-:W-:Y:S01]  /*2310*/  ISETP.GT.U32.AND P4, PT, R6, R29, PT ;  /* 0x0000001d0600720c */ /* 0x000fe20003f84070 */
[----:B------:R-:W-:Y:S02]  /*2320*/  IMAD.MOV R33, RZ, RZ, -R21 ;  /* 0x000000ffff217224 */ /* 0x000fe400078e0a15 */
[----:B------:R-:W-:Y:S02]  /*2330*/  IMAD.MOV R30, RZ, RZ, -R30 ;  /* 0x000000ffff1e7224 */ /* 0x000fe400078e0a1e */
[----:B------:R-:W-:-:S04]  /*2340*/  IMAD.HI.U32 R21, R7, R38, RZ ;  /* 0x0000002607157227 */ /* 0x000fc800078e00ff */
[----:B------:R-:W-:-:S04]  /*2350*/  IMAD.HI.U32 R31, R7, R36, RZ ;  /* 0x00000024071f7227 */ /* 0x000fc800078e00ff */
[----:B------:R-:W-:Y:S02]  /*2360*/  IMAD R30, R6, R30, R35 ;  /* 0x0000001e061e7224 */ /* 0x000fe400078e0223 */
[----:B------:R-:W-:Y:S02]  /*2370*/  @!P6 IMAD.IADD R28, R28, 0x1, -R6 ;  /* 0x000000011c1ce824 */ /* 0x000fe400078e0a06 */
[----:B------:R-:W-:Y:S02]  /*2380*/  IMAD.MOV R35, RZ, RZ, -R21 ;  /* 0x000000ffff237224 */ /* 0x000fe400078e0a15 */
[----:B------:R-:W-:Y:S01]  /*2390*/  IMAD.MOV.U32 R21, RZ, RZ, R23 ;  /* 0x000000ffff157224 */ /* 0x000fe200078e0017 */
[C---:B------:R-:W-:Y:S01]  /*23a0*/  ISETP.GT.U32.AND P6, PT, R6.reuse, R28, PT ;  /* 0x0000001c0600720c */ /* 0x040fe20003fc4070 */
[----:B------:R-:W-:Y:S02]  /*23b0*/  IMAD.MOV R37, RZ, RZ, -R31 ;  /* 0x000000ffff257224 */ /* 0x000fe400078e0a1f */
[----:B------:R-:W-:-:S02]  /*23c0*/  IMAD R31, R6, R33, R32 ;  /* 0x00000021061f7224 */ /* 0x000fc400078e0220 */
[----:B------:R-:W-:Y:S01]  /*23d0*/  @!P0 IMAD.MOV R21, RZ, RZ, -R21 ;  /* 0x000000ffff158224 */ /* 0x000fe200078e0a15 */
[----:B------:R-:W-:Y:S01]  /*23e0*/  ISETP.GT.U32.AND P0, PT, R6, R27, PT ;  /* 0x0000001b0600720c */ /* 0x000fe20003f04070 */
[--C-:B------:R-:W-:Y:S01]  /*23f0*/  @!P1 IMAD.IADD R24, R24, 0x1, -R6.reuse ;  /* 0x0000000118189824 */ /* 0x100fe200078e0a06 */
[----:B------:R-:W-:Y:S01]  /*2400*/  ISETP.GT.U32.AND P1, PT, R6, R31, PT ;  /* 0x0000001f0600720c */ /* 0x000fe20003f24070 */
[----:B------:R-:W-:Y:S01]  /*2410*/  @!P4 IMAD.IADD R29, R29, 0x1, -R6 ;  /* 0x000000011d1dc824 */ /* 0x000fe200078e0a06 */
[----:B------:R-:W-:Y:S01]  /*2420*/  ISETP.GE.AND P4, PT, R84, RZ, PT ;  /* 0x000000ff5400720c */ /* 0x000fe20003f86270 */
[----:B------:R-:W-:Y:S02]  /*2430*/  IMAD.MOV.U32 R23, RZ, RZ, R25 ;  /* 0x000000ffff177224 */ /* 0x000fe400078e0019 */
[----:B------:R-:W-:Y:S01]  /*2440*/  @!P2 IMAD.MOV R22, RZ, RZ, -R22 ;  /* 0x000000ffff16a224 */ /* 0x000fe200078e0a16 */
[C---:B------:R-:W-:Y:S01]  /*2450*/  ISETP.GT.U32.AND P2, PT, R6.reuse, R26, PT ;  /* 0x0000001a0600720c */ /* 0x040fe20003f44070 */
[----:B------:R-:W-:Y:S01]  /*2460*/  @!P3 IMAD.MOV R23, RZ, RZ, -R23 ;  /* 0x000000ffff17b224 */ /* 0x000fe200078e0a17 */
[C---:B------:R-:W-:Y:S01]  /*2470*/  ISETP.GT.U32.AND P3, PT, R6.reuse, R29, PT ;  /* 0x0000001d0600720c */ /* 0x040fe20003f64070 */
[----:B------:R-:W-:-:S02]  /*2480*/  IMAD R32, R6, R35, R38 ;  /* 0x0000002306207224 */ /* 0x000fc400078e0226 */
[----:B------:R-:W-:Y:S01]  /*2490*/  IMAD R33, R6, R37, R36 ;  /* 0x0000002506217224 */ /* 0x000fe200078e0224 */
[----:B------:R-:W-:Y:S01]  /*24a0*/  IABS R36, R45 ;  /* 0x0000002d00247213 */ /* 0x000fe20000000000 */
[--C-:B------:R-:W-:Y:S01]  /*24b0*/  @!P6 IMAD.IADD R28, R28, 0x1, -R6.reuse ;  /* 0x000000011c1ce824 */ /* 0x100fe200078e0a06 */
[C---:B------:R-:W-:Y:S01]  /*24c0*/  ISETP.GT.U32.AND P6, PT, R6.reuse, R32, PT ;  /* 0x000000200600720c */ /* 0x040fe20003fc4070 */
[----:B------:R-:W-:Y:S01]  /*24d0*/  @!P0 IMAD.IADD R27, R27, 0x1, -R6 ;  /* 0x000000011b1b8824 */ /* 0x000fe200078e0a06 */
[----:B------:R-:W-:Y:S01]  /*24e0*/  IABS R37, R44 ;  /* 0x0000002c00257213 */ /* 0x000fe20000000000 */
[----:B------:R-:W-:Y:S01]  /*24f0*/  IMAD.HI.U32 R25, R7, R36, RZ ;  /* 0x0000002407197227 */ /* 0x000fe200078e00ff */
[----:B------:R-:W-:-:S03]  /*2500*/  ISETP.GT.U32.AND P0, PT, R6, R30, PT ;  /* 0x0000001e0600720c */ /* 0x000fc60003f04070 */
[----:B------:R-:W-:Y:S01]  /*2510*/  @!P1 IMAD.IADD R31, R31, 0x1, -R6 ;  /* 0x000000011f1f9824 */ /* 0x000fe200078e0a06 */
[----:B------:R-:W-:Y:S01]  /*2520*/  ISETP.GE.AND P1, PT, R82, RZ, PT ;  /* 0x000000ff5200720c */ /* 0x000fe20003f26270 */
[----:B------:R-:W-:-:S04]  /*2530*/  IMAD.HI.U32 R35, R7, R37, RZ ;  /* 0x0000002507237227 */ /* 0x000fc800078e00ff */
[--C-:B------:R-:W-:Y:S01]  /*2540*/  @!P2 IMAD.IADD R26, R26, 0x1, -R6.reuse ;  /* 0x000000011a1aa824 */ /* 0x100fe200078e0a06 */
[C---:B------:R-:W-:Y:S01]  /*2550*/  ISETP.GT.U32.AND P2, PT, R6.reuse, R33, PT ;  /* 0x000000210600720c */ /* 0x040fe20003f44070 */
[----:B------:R-:W-:Y:S02]  /*2560*/  IMAD.MOV R25, RZ, RZ, -R25 ;  /* 0x000000ffff197224 */ /* 0x000fe400078e0a19 */
[----:B------:R-:W-:Y:S01]  /*2570*/  @!P3 IMAD.IADD R29, R29, 0x1, -R6 ;  /* 0x000000011d1db824 */ /* 0x000fe200078e0a06 */
[----:B------:R-:W-:Y:S01]  /*2580*/  ISETP.GE.AND P3, PT, R83, RZ, PT ;  /* 0x000000ff5300720c */ /* 0x000fe20003f66270 */
[----:B------:R-:W-:Y:S02]  /*2590*/  IMAD.MOV R38, RZ, RZ, -R35 ;  /* 0x000000ffff267224 */ /* 0x000fe400078e0a23 */
[----:B------:R-:W-:Y:S02]  /*25a0*/  IMAD R35, R6, R25, R36 ;  /* 0x0000001906237224 */ /* 0x000fe400078e0224 */
[----:B------:R-:W-:-:S02]  /*25b0*/  IMAD.MOV.U32 R25, RZ, RZ, R27 ;  /* 0x000000ffff197224 */ /* 0x000fc400078e001b */
[--C-:B------:R-:W-:Y:S01]  /*25c0*/  @!P6 IMAD.IADD R32, R32, 0x1, -R6.reuse ;  /* 0x000000012020e824 */ /* 0x100fe200078e0a06 */
[----:B------:R-:W-:Y:S01]  /*25d0*/  ISETP.GT.U32.AND P6, PT, R6, R31, PT ;  /* 0x0000001f0600720c */ /* 0x000fe20003fc4070 */
[----:B------:R-:W-:Y:S02]  /*25e0*/  IMAD.MOV.U32 R27, RZ, RZ, R29 ;  /* 0x000000ffff1b7224 */ /* 0x000fe400078e001d */
[--C-:B------:R-:W-:Y:S01]  /*25f0*/  @!P0 IMAD.IADD R30, R30, 0x1, -R6.reuse ;  /* 0x000000011e1e8824 */ /* 0x100fe200078e0a06 */
[----:B------:R-:W-:Y:S01]  /*2600*/  ISETP.GE.AND P0, PT, R39, RZ, PT ;  /* 0x000000ff2700720c */ /* 0x000fe20003f06270 */
[----:B------:R-:W-:Y:S01]  /*2610*/  @!P1 IMAD.MOV R27, RZ, RZ, -R27 ;  /* 0x000000ffff1b9224 */ /* 0x000fe200078e0a1b */
[----:B------:R-:W-:Y:S01]  /*2620*/  IABS R39, R43 ;  /* 0x0000002b00277213 */ /* 0x000fe20000000000 */
[----:B------:R-:W-:Y:S01]  /*2630*/  @!P2 IMAD.IADD R33, R33, 0x1, -R6 ;  /* 0x000000012121a824 */ /* 0x000fe200078e0a06 */
[C---:B------:R-:W-:Y:S01]  /*2640*/  ISETP.GT.U32.AND P1, PT, R6.reuse, R35, PT ;  /* 0x000000230600720c */ /* 0x040fe20003f24070 */
[----:B------:R-:W-:Y:S01]  /*2650*/  @!P5 IMAD.MOV R24, RZ, RZ, -R24 ;  /* 0x000000ffff18d224 */ /* 0x000fe200078e0a18 */
[----:B------:R-:W-:Y:S01]  /*2660*/  ISETP.GE.AND P2, PT, R81, RZ, PT ;  /* 0x000000ff5100720c */ /* 0x000fe20003f46270 */
[----:B------:R-:W-:Y:S01]  /*2670*/  IMAD.HI.U32 R29, R7, R39, RZ ;  /* 0x00000027071d7227 */ /* 0x000fe200078e00ff */
[----:B------:R-:W-:-:S03]  /*2680*/  ISETP.GT.U32.AND P5, PT, R6, R33, PT ;  /* 0x000000210600720c */ /* 0x000fc60003fa4070 */
[----:B------:R-:W-:Y:S02]  /*2690*/  IMAD.MOV R29, RZ, RZ, -R29 ;  /* 0x000000ffff1d7224 */ /* 0x000fe400078e0a1d */
[----:B------:R-:W-:Y:S02]  /*26a0*/  @!P6 IMAD.IADD R31, R31, 0x1, -R6 ;  /* 0x000000011f1fe824 */ /* 0x000fe400078e0a06 */
[----:B------:R-:W-:Y:S01]  /*26b0*/  @!P3 IMAD.MOV R26, RZ, RZ, -R26 ;  /* 0x000000ffff1ab224 */ /* 0x000fe200078e0a1a */
[C---:B------:R-:W-:Y:S01]  /*26c0*/  ISETP.GT.U32.AND P3, PT, R6.reuse, R32, PT ;  /* 0x000000200600720c */ /* 0x040fe20003f64070 */
[----:B------:R-:W-:Y:S02]  /*26d0*/  IMAD R39, R6, R29, R39 ;  /* 0x0000001d06277224 */ /* 0x000fe400078e0227 */
[----:B------:R-:W-:Y:S01]  /*26e0*/  @!P1 IMAD.IADD R35, R35, 0x1, -R6 ;  /* 0x0000000123239824 */ /* 0x000fe200078e0a06 */
[----:B------:R-:W-:Y:S01]  /*26f0*/  ISETP.GE.AND P1, PT, R44, RZ, PT ;  /* 0x000000ff2c00720c */ /* 0x000fe20003f26270 */
[----:B------:R-:W-:Y:S01]  /*2700*/  IMAD.MOV.U32 R29, RZ, RZ, R31 ;  /* 0x000000ffff1d7224 */ /* 0x000fe200078e001f */
[----:B------:R-:W-:Y:S01]  /*2710*/  IABS R44, R47 ;  /* 0x0000002f002c7213 */ /* 0x000fe20000000000 */
[C---:B------:R-:W-:Y:S01]  /*2720*/  IMAD R37, R6.reuse, R38, R37 ;  /* 0x0000002606257224 */ /* 0x040fe200078e0225 */
[----:B------:R-:W-:Y:S01]  /*2730*/  IABS R38, R40 ;  /* 0x0000002800267213 */ /* 0x000fe20000000000 */
[----:B------:R-:W-:Y:S01]  /*2740*/  @!P2 IMAD.MOV R29, RZ, RZ, -R29 ;  /* 0x000000ffff1da224 */ /* 0x000fe200078e0a1d */
[C---:B------:R-:W-:Y:S01]  /*2750*/  ISETP.GT.U32.AND P2, PT, R6.reuse, R35, PT ;  /* 0x000000230600720c */ /* 0x040fe20003f44070 */
[----:B------:R-:W-:Y:S01]  /*2760*/  @!P4 IMAD.MOV R25, RZ, RZ, -R25 ;  /* 0x000000ffff19c224 */ /* 0x000fe200078e0a19 */
[C---:B------:R-:W-:Y:S01]  /*2770*/  ISETP.GT.U32.AND P4, PT, R6.reuse, R30, PT ;  /* 0x0000001e0600720c */ /* 0x040fe20003f84070 */
[----:B------:R-:W-:Y:S01]  /*2780*/  @!P0 IMAD.MOV R28, RZ, RZ, -R28 ;  /* 0x000000ffff1c8224 */ /* 0x000fe200078e0a1c */
[----:B------:R-:W-:Y:S01]  /*2790*/  ISETP.GT.U32.AND P6, PT, R6, R37, PT ;  /* 0x000000250600720c */ /* 0x000fe20003fc4070 */
[--C-:B------:R-:W-:Y:S01]  /*27a0*/  @!P5 IMAD.IADD R33, R33, 0x1, -R6.reuse ;  /* 0x000000012121d824 */ /* 0x100fe200078e0a06 */
[----:B------:R-:W-:Y:S01]  /*27b0*/  ISETP.GE.AND P0, PT, R80, RZ, PT ;  /* 0x000000ff5000720c */ /* 0x000fe20003f06270 */
[----:B------:R-:W-:Y:S01]  /*27c0*/  @!P3 IMAD.IADD R32, R32, 0x1, -R6 ;  /* 0x000000012020b824 */ /* 0x000fe200078e0a06 */
[----:B------:R-:W-:Y:S01]  /*27d0*/  ISETP.GE.AND P5, PT, R79, RZ, PT ;  /* 0x000000ff4f00720c */ /* 0x000fe20003fa6270 */
[----:B------:R-:W-:Y:S01]  /*27e0*/  IMAD.HI.U32 R36, R7, R38, RZ ;  /* 0x0000002607247227 */ /* 0x000fe200078e00ff */
[----:B------:R-:W-:-:S02]  /*27f0*/  ISETP.GE.AND P3, PT, R45, RZ, PT ;  /* 0x000000ff2d00720c */ /* 0x000fc40003f66270 */
[----:B------:R-:W-:Y:S01]  /*2800*/  IABS R45, R77 ;  /* 0x0000004d002d7213 */ /* 0x000fe20000000000 */
[----:B------:R-:W-:Y:S01]  /*2810*/  IMAD.MOV.U32 R31, RZ, RZ, R33 ;  /* 0x000000ffff1f7224 */ /* 0x000fe200078e0021 */
[----:B------:R-:W-:Y:S01]  /*2820*/  IABS R79, R52 ;  /* 0x00000034004f7213 */ /* 0x000fe20000000000 */
[----:B------:R-:W-:Y:S02]  /*2830*/  IMAD.MOV R33, RZ, RZ, -R36 ;  /* 0x000000ffff217224 */ /* 0x000fe400078e0a24 */
[--C-:B------:R-:W-:Y:S01]  /*2840*/  @!P2 IMAD.IADD R35, R35, 0x1, -R6.reuse ;  /* 0x000000012323a824 */ /* 0x100fe200078e0a06 */
[----:B------:R-:W-:Y:S01]  /*2850*/  ISETP.GE.AND P2, PT, R42, RZ, PT ;  /* 0x000000ff2a00720c */ /* 0x000fe20003f46270 */
[--C-:B------:R-:W-:Y:S01]  /*2860*/  @!P4 IMAD.IADD R30, R30, 0x1, -R6.reuse ;  /* 0x000000011e1ec824 */ /* 0x100fe200078e0a06 */
[----:B------:R-:W-:Y:S01]  /*2870*/  ISETP.GE.AND P4, PT, R51, RZ, PT ;  /* 0x000000ff3300720c */ /* 0x000fe20003f86270 */
[----:B------:R-:W-:Y:S01]  /*2880*/  @!P6 IMAD.IADD R37, R37, 0x1, -R6 ;  /* 0x000000012525e824 */ /* 0x000fe200078e0a06 */
[C---:B------:R-:W-:Y:S01]  /*2890*/  ISETP.GT.U32.AND P6, PT, R6.reuse, R39, PT ;  /* 0x000000270600720c */ /* 0x040fe20003fc4070 */
[----:B------:R-:W-:Y:S01]  /*28a0*/  IMAD R36, R6, R33, R38 ;  /* 0x0000002106247224 */ /* 0x000fe200078e0226 */
[----:B------:R-:W-:Y:S01]  /*28b0*/  IABS R51, R49 ;  /* 0x0000003100337213 */ /* 0x000fe20000000000 */
[----:B------:R-:W-:-:S02]  /*28c0*/  IMAD.MOV.U32 R33, RZ, RZ, R35 ;  /* 0x000000ffff217224 */ /* 0x000fc400078e0023 */
[----:B------:R-:W-:Y:S01]  /*28d0*/  @!P0 IMAD.MOV R30, RZ, RZ, -R30 ;  /* 0x000000ffff1e8224 */ /* 0x000fe200078e0a1e */
[----:B------:R-:W-:Y:S01]  /*28e0*/  ISETP.GT.U32.AND P0, PT, R6, R37, PT ;  /* 0x000000250600720c */ /* 0x000fe20003f04070 */
[----:B------:R-:W-:Y:S01]  /*28f0*/  @!P5 IMAD.MOV R32, RZ, RZ, -R32 ;  /* 0x000000ffff20d224 */ /* 0x000fe200078e0a20 */
[----:B------:R-:W-:Y:S01]  /*2900*/  ISETP.GE.AND P5, PT, R40, RZ, PT ;  /* 0x000000ff2800720c */ /* 0x000fe20003fa6270 */
[----:B------:R-:W-:Y:S01]  /*2910*/  @!P3 IMAD.MOV R33, RZ, RZ, -R33 ;  /* 0x000000ffff21b224 */ /* 0x000fe200078e0a21 */
[----:B------:R-:W-:Y:S01]  /*2920*/  IABS R40, R42 ;  /* 0x0000002a00287213 */ /* 0x000fe20000000000 */
[----:B------:R-:W-:Y:S01]  /*2930*/  @!P4 IMAD.MOV R31, RZ, RZ, -R31 ;  /* 0x000000ffff1fc224 */ /* 0x000fe200078e0a1f */
[----:B------:R-:W-:Y:S01]  /*2940*/  ISETP.GT.U32.AND P3, PT, R6, R36, PT ;  /* 0x000000240600720c */ /* 0x000fe20003f64070 */
[----:B------:R-:W-:Y:S01]  /*2950*/  @!P6 IMAD.IADD R39, R39, 0x1, -R6 ;  /* 0x000000012727e824 */ /* 0x000fe200078e0a06 */
[----:B------:R-:W-:Y:S01]  /*2960*/  IABS R42, R41 ;  /* 0x00000029002a7213 */ /* 0x000fe20000000000 */
[----:B------:R-:W-:Y:S01]  /*2970*/  IMAD.MOV.U32 R38, RZ, RZ, R40 ;  /* 0x000000ffff267224 */ /* 0x000fe200078e0028 */
[----:B------:R-:W-:Y:S01]  /*2980*/  IABS R40, R34 ;  /* 0x0000002200287213 */ /* 0x000fe20000000000 */
[----:B------:R-:W-:Y:S01]  /*2990*/  IMAD R4, R4, UR4, RZ ;  /* 0x0000000404047c24 */ /* 0x000fe2000f8e02ff */
[----:B------:R-:W-:Y:S01]  /*29a0*/  ISETP.GT.U32.AND P6, PT, R6, R39, PT ;  /* 0x000000270600720c */ /* 0x000fe20003fc4070 */
[----:B------:R-:W-:Y:S01]  /*29b0*/  IMAD.HI.U32 R35, R7, R38, RZ ;  /* 0x0000002607237227 */ /* 0x000fe200078e00ff */
[----:B------:R-:W-:Y:S01]  /*29c0*/  ISETP.GE.AND P4, PT, R43, RZ, PT ;  /* 0x000000ff2b00720c */ /* 0x000fe20003f86270 */
[----:B------:R-:W-:-:S02]  /*29d0*/  ULDC UR4, c[0x0][0x238] ;  /* 0x00008e0000047ab9 */ /* 0x000fc40000000800 */
[--C-:B------:R-:W-:Y:S01]  /*29e0*/  @!P0 IMAD.IADD R37, R37, 0x1, -R6.reuse ;  /* 0x0000000125258824 */ /* 0x100fe200078e0a06 */
[----:B------:R-:W-:Y:S01]  /*29f0*/  ISETP.GE.AND P0, PT, R34, RZ, PT ;  /* 0x000000ff2200720c */ /* 0x000fe20003f06270 */
[----:B------:R-:W-:Y:S01]  /*2a00*/  IMAD.MOV R35, RZ, RZ, -R35 ;  /* 0x000000ffff237224 */ /* 0x000fe200078e0a23 */
[----:B------:R-:W-:Y:S01]  /*2a10*/  UIMAD UR4, UR4, 0x31, URZ ;  /* 0x00000031040478a4 */ /* 0x000fe2000f8e023f */
[----:B------:R-:W-:Y:S02]  /*2a20*/  @!P3 IMAD.IADD R36, R36, 0x1, -R6 ;  /* 0x000000012424b824 */ /* 0x000fe400078e0a06 */
[----:B------:R-:W-:Y:S02]  /*2a30*/  IMAD.MOV.U32 R34, RZ, RZ, R37 ;  /* 0x000000ffff227224 */ /* 0x000fe400078e0025 */
[C---:B------:R-:W-:Y:S01]  /*2a40*/  IMAD R37, R6.reuse, R35, R38 ;  /* 0x0000002306257224 */ /* 0x040fe200078e0226 */
[----:B------:R-:W-:Y:S01]  /*2a50*/  ISETP.GT.U32.AND P3, PT, R6, R36, PT ;  /* 0x000000240600720c */ /* 0x000fe20003f64070 */
[----:B------:R-:W-:-:S04]  /*2a60*/  IMAD.HI.U32 R35, R7, R40, RZ ;  /* 0x0000002807237227 */ /* 0x000fc800078e00ff */
[----:B------:R-:W-:Y:S01]  /*2a70*/  @!P1 IMAD.MOV R34, RZ, RZ, -R34 ;  /* 0x000000ffff229224 */ /* 0x000fe200078e0a22 */
[----:B------:R-:W-:Y:S01]  /*2a80*/  ISETP.GE.AND P1, PT, R41, RZ, PT ;  /* 0x000000ff2900720c */ /* 0x000fe20003f26270 */
[----:B------:R-:W-:Y:S02]  /*2a90*/  IMAD.MOV R41, RZ, RZ, -R35 ;  /* 0x000000ffff297224 */ /* 0x000fe400078e0a23 */
[----:B------:R-:W-:-:S04]  /*2aa0*/  IMAD.HI.U32 R38, R7, R42, RZ ;  /* 0x0000002a07267227 */ /* 0x000fc800078e00ff */
[----:B------:R-:W-:-:S04]  /*2ab0*/  IMAD.HI.U32 R35, R7, R44, RZ ;  /* 0x0000002c07237227 */ /* 0x000fc800078e00ff */
[----:B------:R-:W-:Y:S02]  /*2ac0*/  IMAD.MOV R43, RZ, RZ, -R38 ;  /* 0x000000ffff2b7224 */ /* 0x000fe400078e0a26 */
[----:B------:R-:W-:Y:S02]  /*2ad0*/  IMAD.MOV R35, RZ, RZ, -R35 ;  /* 0x000000ffff237224 */ /* 0x000fe400078e0a23 */
[----:B------:R-:W-:Y:S01]  /*2ae0*/  @!P6 IMAD.IADD R39, R39, 0x1, -R6 ;  /* 0x000000012727e824 */ /* 0x000fe200078e0a06 */
[C---:B------:R-:W-:Y:S01]  /*2af0*/  ISETP.GT.U32.AND P6, PT, R6.reuse, R37, PT ;  /* 0x000000250600720c */ /* 0x040fe20003fc4070 */
[C---:B------:R-:W-:Y:S02]  /*2b00*/  IMAD R38, R6.reuse, R41, R40 ;  /* 0x0000002906267224 */ /* 0x040fe400078e0228 */
[C---:B------:R-:W-:Y:S02]  /*2b10*/  IMAD R40, R6.reuse, R35, R44 ;  /* 0x0000002306287224 */ /* 0x040fe400078e022c */
[----:B------:R-:W-:-:S02]  /*2b20*/  IMAD R41, R6, R43, R42 ;  /* 0x0000002b06297224 */ /* 0x000fc400078e022a */
[----:B------:R-:W-:Y:S01]  /*2b30*/  @!P3 IMAD.IADD R36, R36, 0x1, -R6 ;  /* 0x000000012424b824 */ /* 0x000fe200078e0a06 */
[----:B------:R-:W-:Y:S01]  /*2b40*/  ISETP.GT.U32.AND P3, PT, R6, R38, PT ;  /* 0x000000260600720c */ /* 0x000fe20003f64070 */
[----:B------:R-:W-:Y:S02]  /*2b50*/  IMAD.MOV.U32 R35, RZ, RZ, R39 ;  /* 0x000000ffff237224 */ /* 0x000fe400078e0027 */
[----:B------:R-:W-:-:S04]  /*2b60*/  IMAD.HI.U32 R42, R7, R45, RZ ;  /* 0x0000002d072a7227 */ /* 0x000fc800078e00ff */
[----:B------:R-:W-:Y:S01]  /*2b70*/  @!P4 IMAD.MOV R35, RZ, RZ, -R35 ;  /* 0x000000ffff23c224 */ /* 0x000fe200078e0a23 */
[C---:B------:R-:W-:Y:S01]  /*2b80*/  ISETP.GT.U32.AND P4, PT, R6.reuse, R41, PT ;  /* 0x000000290600720c */ /* 0x040fe20003f84070 */
[----:B------:R-:W-:Y:S02]  /*2b90*/  IMAD.MOV R42, RZ, RZ, -R42 ;  /* 0x000000ffff2a7224 */ /* 0x000fe400078e0a2a */
[----:B------:R-:W-:Y:S02]  /*2ba0*/  @!P6 IMAD.IADD R37, R37, 0x1, -R6 ;  /* 0x000000012525e824 */ /* 0x000fe400078e0a06 */
[C---:B------:R-:W-:Y:S01]  /*2bb0*/  IMAD R43, R6.reuse, R42, R45 ;  /* 0x0000002a062b7224 */ /* 0x040fe200078e022d */
[----:B------:R-:W-:Y:S01]  /*2bc0*/  IABS R45, R78 ;  /* 0x0000004e002d7213 */ /* 0x000fe20000000000 */
[----:B------:R-:W-:Y:S01]  /*2bd0*/  @!P5 IMAD.MOV R36, RZ, RZ, -R36 ;  /* 0x000000ffff24d224 */ /* 0x000fe200078e0a24 */
[----:B------:R-:W-:Y:S01]  /*2be0*/  ISETP.GT.U32.AND P6, PT, R6, R37, PT ;  /* 0x000000250600720c */ /* 0x000fe20003fc4070 */
[--C-:B------:R-:W-:Y:S01]  /*2bf0*/  @!P3 IMAD.IADD R38, R38, 0x1, -R6.reuse ;  /* 0x000000012626b824 */ /* 0x100fe200078e0a06 */
[C---:B------:R-:W-:Y:S01]  /*2c00*/  ISETP.GT.U32.AND P5, PT, R6.reuse, R40, PT ;  /* 0x000000280600720c */ /* 0x040fe20003fa4070 */
[----:B------:R-:W-:Y:S01]  /*2c10*/  IMAD.MOV.U32 R44, RZ, RZ, R51 ;  /* 0x000000ffff2c7224 */ /* 0x000fe200078e0033 */
[C---:B------:R-:W-:Y:S01]  /*2c20*/  ISETP.GT.U32.AND P3, PT, R6.reuse, R43, PT ;  /* 0x0000002b0600720c */ /* 0x040fe20003f64070 */
[----:B------:R-:W-:Y:S01]  /*2c30*/  @!P4 IMAD.IADD R41, R41, 0x1, -R6 ;  /* 0x000000012929c824 */ /* 0x000fe200078e0a06 */
[----:B------:R-:W-:Y:S01]  /*2c40*/  ISETP.GT.U32.AND P4, PT, R6, R38, PT ;  /* 0x000000260600720c */ /* 0x000fe20003f84070 */
[----:B------:R-:W-:Y:S01]  /*2c50*/  IMAD.HI.U32 R39, R7, R44, RZ ;  /* 0x0000002c07277227 */ /* 0x000fe200078e00ff */
[----:B------:R-:W-:-:S03]  /*2c60*/  IABS R51, R73 ;  /* 0x0000004900337213 */ /* 0x000fc60000000000 */
[----:B------:R-:W-:Y:S02]  /*2c70*/  IMAD.MOV R39, RZ, RZ, -R39 ;  /* 0x000000ffff277224 */ /* 0x000fe400078e0a27 */
[----:B------:R-:W-:Y:S01]  /*2c80*/  @!P6 IMAD.IADD R37, R37, 0x1, -R6 ;  /* 0x000000012525e824 */ /* 0x000fe200078e0a06 */
[----:B------:R-:W-:Y:S01]  /*2c90*/  ISETP.GE.AND P6, PT, R47, RZ, PT ;  /* 0x000000ff2f00720c */ /* 0x000fe20003fc6270 */
[----:B------:R-:W-:Y:S01]  /*2ca0*/  IMAD R42, R6, R39, R44 ;  /* 0x00000027062a7224 */ /* 0x000fe200078e022c */
[----:B------:R-:W-:Y:S01]  /*2cb0*/  IABS R47, R71 ;  /* 0x00000047002f7213 */ /* 0x000fe20000000000 */
[--C-:B------:R-:W-:Y:S01]  /*2cc0*/  @!P5 IMAD.IADD R40, R40, 0x1, -R6.reuse ;  /* 0x000000012828d824 */ /* 0x100fe200078e0a06 */
[C---:B------:R-:W-:Y:S01]  /*2cd0*/  ISETP.GT.U32.AND P5, PT, R6.reuse, R41, PT ;  /* 0x000000290600720c */ /* 0x040fe20003fa4070 */
[--C-:B------:R-:W-:Y:S01]  /*2ce0*/  @!P3 IMAD.IADD R43, R43, 0x1, -R6.reuse ;  /* 0x000000012b2bb824 */ /* 0x100fe200078e0a06 */
[----:B------:R-:W-:Y:S01]  /*2cf0*/  IABS R44, R75 ;  /* 0x0000004b002c7213 */ /* 0x000fe20000000000 */
[----:B------:R-:W-:Y:S01]  /*2d00*/  @!P2 IMAD.MOV R37, RZ, RZ, -R37 ;  /* 0x000000ffff25a224 */ /* 0x000fe200078e0a25 */
[----:B------:R-:W-:Y:S01]  /*2d10*/  ISETP.GT.U32.AND P2, PT, R6, R40, PT ;  /* 0x000000280600720c */ /* 0x000fe20003f44070 */
[----:B------:R-:W-:Y:S01]  /*2d20*/  @!P4 IMAD.IADD R38, R38, 0x1, -R6 ;  /* 0x000000012626c824 */ /* 0x000fe200078e0a06 */
[C---:B------:R-:W-:Y:S01]  /*2d30*/  ISETP.GT.U32.AND P4, PT, R6.reuse, R42, PT ;  /* 0x0000002a0600720c */ /* 0x040fe20003f84070 */
[----:B------:R-:W-:Y:S01]  /*2d40*/  IMAD.HI.U32 R39, R7, R45, RZ ;  /* 0x0000002d07277227 */ /* 0x000fe200078e00ff */
[----:B------:R-:W-:-:S03]  /*2d50*/  ISETP.GT.U32.AND P3, PT, R6, R43, PT ;  /* 0x0000002b0600720c */ /* 0x000fc60003f64070 */
[----:B------:R-:W-:Y:S02]  /*2d60*/  IMAD.MOV R39, RZ, RZ, -R39 ;  /* 0x000000ffff277224 */ /* 0x000fe400078e0a27 */
[----:B------:R-:W-:Y:S01]  /*2d70*/  @!P5 IMAD.IADD R41, R41, 0x1, -R6 ;  /* 0x000000012929d824 */ /* 0x000fe200078e0a06 */
[----:B------:R-:W-:Y:S01]  /*2d80*/  ISETP.GE.AND P5, PT, R77, RZ, PT ;  /* 0x000000ff4d00720c */ /* 0x000fe20003fa6270 */
[----:B------:R-:W-:Y:S02]  /*2d90*/  IMAD R45, R6, R39, R45 ;  /* 0x00000027062d7224 */ /* 0x000fe400078e022d */
[----:B------:R-:W-:Y:S02]  /*2da0*/  IMAD.MOV.U32 R77, RZ, RZ, R44 ;  /* 0x000000ffff4d7224 */ /* 0x000fe400078e002c */
[----:B------:R-:W-:-:S04]  /*2db0*/  IMAD.HI.U32 R39, R7, R47, RZ ;  /* 0x0000002f07277227 */ /* 0x000fc800078e00ff */
[----:B------:R-:W-:-:S04]  /*2dc0*/  IMAD.HI.U32 R44, R7, R51, RZ ;  /* 0x00000033072c7227 */ /* 0x000fc800078e00ff */
[--C-:B------:R-:W-:Y:S01]  /*2dd0*/  @!P2 IMAD.IADD R40, R40, 0x1, -R6.reuse ;  /* 0x000000012828a824 */ /* 0x100fe200078e0a06 */
[----:B------:R-:W-:Y:S01]  /*2de0*/  ISETP.GT.U32.AND P2, PT, R6, R45, PT ;  /* 0x0000002d0600720c */ /* 0x000fe20003f44070 */
[--C-:B------:R-:W-:Y:S01]  /*2df0*/  @!P4 IMAD.IADD R42, R42, 0x1, -R6.reuse ;  /* 0x000000012a2ac824 */ /* 0x100fe200078e0a06 */
[----:B------:R-:W-:Y:S01]  /*2e00*/  ISETP.GE.AND P4, PT, R78, RZ, PT ;  /* 0x000000ff4e00720c */ /* 0x000fe20003f86270 */
[----:B------:R-:W-:Y:S01]  /*2e10*/  @!P3 IMAD.IADD R43, R43, 0x1, -R6 ;  /* 0x000000012b2bb824 */ /* 0x000fe200078e0a06 */
[----:B------:R-:W-:Y:S01]  /*2e20*/  ISETP.GE.AND P3, PT, R49, RZ, PT ;  /* 0x000000ff3100720c */ /* 0x000fe20003f66270 */
[----:B------:R-:W-:Y:S01]  /*2e30*/  IMAD.MOV R49, RZ, RZ, -R39 ;  /* 0x000000ffff317224 */ /* 0x000fe200078e0a27 */
[----:B------:R-:W-:Y:S01]  /*2e40*/  IABS R78, R0 ;  /* 0x00000000004e7213 */ /* 0x000fe20000000000 */
[----:B------:R-:W-:Y:S02]  /*2e50*/  IMAD.MOV R44, RZ, RZ, -R44 ;  /* 0x000000ffff2c7224 */ /* 0x000fe400078e0a2c */
[----:B------:R-:W-:Y:S01]  /*2e60*/  @!P0 IMAD.MOV R38, RZ, RZ, -R38 ;  /* 0x000000ffff268224 */ /* 0x000fe200078e0a26 */
[----:B------:R-:W-:Y:S01]  /*2e70*/  ISETP.GT.U32.AND P0, PT, R6, R42, PT ;  /* 0x0000002a0600720c */ /* 0x000fe20003f04070 */
[----:B------:R-:W-:-:S04]  /*2e80*/  IMAD.HI.U32 R39, R7, R77, RZ ;  /* 0x0000004d07277227 */ /* 0x000fc800078e00ff */
[C---:B------:R-:W-:Y:S02]  /*2e90*/  IMAD R47, R6.reuse, R49, R47 ;  /* 0x00000031062f7224 */ /* 0x040fe400078e022f */
[C---:B------:R-:W-:Y:S02]  /*2ea0*/  IMAD R49, R6.reuse, R44, R51 ;  /* 0x0000002c06317224 */ /* 0x040fe400078e0233 */
[----:B------:R-:W-:Y:S02]  /*2eb0*/  IMAD.MOV R51, RZ, RZ, -R39 ;  /* 0x000000ffff337224 */ /* 0x000fe400078e0a27 */
[----:B------:R-:W-:Y:S02]  /*2ec0*/  IMAD.MOV.U32 R39, RZ, RZ, R41 ;  /* 0x000000ffff277224 */ /* 0x000fe400078e0029 */
[----:B------:R-:W-:Y:S02]  /*2ed0*/  @!P2 IMAD.IADD R45, R45, 0x1, -R6 ;  /* 0x000000012d2da824 */ /* 0x000fe400078e0a06 */
[----:B------:R-:W-:Y:S01]  /*2ee0*/  @!P1 IMAD.MOV R39, RZ, RZ, -R39 ;  /* 0x000000ffff279224 */ /* 0x000fe200078e0a27 */
[C---:B------:R-:W-:Y:S01]  /*2ef0*/  ISETP.GT.U32.AND P1, PT, R6.reuse, R47, PT ;  /* 0x0000002f0600720c */ /* 0x040fe20003f24070 */
[C---:B------:R-:W-:Y:S01]  /*2f00*/  IMAD R51, R6.reuse, R51, R77 ;  /* 0x0000003306337224 */ /* 0x040fe200078e024d */
[C---:B------:R-:W-:Y:S01]  /*2f10*/  ISETP.GT.U32.AND P2, PT, R6.reuse, R45, PT ;  /* 0x0000002d0600720c */ /* 0x040fe20003f44070 */
[----:B------:R-:W-:Y:S01]  /*2f20*/  @!P6 IMAD.MOV R40, RZ, RZ, -R40 ;  /* 0x000000ffff28e224 */ /* 0x000fe200078e0a28 */
[----:B------:R-:W-:Y:S01]  /*2f30*/  ISETP.GT.U32.AND P6, PT, R6, R49, PT ;  /* 0x000000310600720c */ /* 0x000fe20003fc4070 */
[----:B------:R-:W-:Y:S01]  /*2f40*/  @!P0 IMAD.IADD R42, R42, 0x1, -R6 ;  /* 0x000000012a2a8824 */ /* 0x000fe200078e0a06 */
[C---:B------:R-:W-:Y:S01]  /*2f50*/  ISETP.GT.U32.AND P0, PT, R6.reuse, R51, PT ;  /* 0x000000330600720c */ /* 0x040fe20003f04070 */
[----:B------:R-:W-:Y:S01]  /*2f60*/  IMAD.MOV.U32 R41, RZ, RZ, R43 ;  /* 0x000000ffff297224 */ /* 0x000fe200078e002b */
[----:B------:R-:W-:Y:S01]  /*2f70*/  IABS R43, R46 ;  /* 0x0000002e002b7213 */ /* 0x000fe20000000000 */
[----:B------:R-:W-:Y:S01]  /*2f80*/  @!P3 IMAD.MOV R42, RZ, RZ, -R42 ;  /* 0x000000ffff2ab224 */ /* 0x000fe200078e0a2a */
[----:B------:R-:W-:Y:S01]  /*2f90*/  IABS R77, R62 ;  /* 0x0000003e004d7213 */ /* 0x000fe20000000000 */
[----:B------:R-:W-:Y:S01]  /*2fa0*/  @!P5 IMAD.MOV R41, RZ, RZ, -R41 ;  /* 0x000000ffff29d224 */ /* 0x000fe200078e0a29 */
[----:B------:R-:W-:Y:S01]  /*2fb0*/  ISETP.GE.AND P5, PT, R71, RZ, PT ;  /* 0x000000ff4700720c */ /* 0x000fe20003fa6270 */
[--C-:B------:R-:W-:Y:S01]  /*2fc0*/  @!P1 IMAD.IADD R47, R47, 0x1, -R6.reuse ;  /* 0x000000012f2f9824 */ /* 0x100fe200078e0a06 */
[----:B------:R-:W-:Y:S01]  /*2fd0*/  IABS R71, R53 ;  /* 0x0000003500477213 */ /* 0x000fe20000000000 */
[--C-:B------:R-:W-:Y:S01]  /*2fe0*/  @!P2 IMAD.IADD R45, R45, 0x1, -R6.reuse ;  /* 0x000000012d2da824 */ /* 0x100fe200078e0a06 */
[----:B------:R-:W-:Y:S01]  /*2ff0*/  ISETP.GE.AND P1, PT, R75, RZ, PT ;  /* 0x000000ff4b00720c */ /* 0x000fe20003f26270 */
[----:B------:R-:W-:Y:S01]  /*3000*/  @!P6 IMAD.IADD R49, R49, 0x1, -R6 ;  /* 0x000000013131e824 */ /* 0x000fe200078e0a06 */
[----:B------:R-:W-:Y:S01]  /*3010*/  ISETP.GE.AND P2, PT, R73, RZ, PT ;  /* 0x000000ff4900720c */ /* 0x000fe20003f46270 */
[----:B------:R-:W-:Y:S01]  /*3020*/  IMAD.MOV.U32 R75, RZ, RZ, R43 ;  /* 0x000000ffff4b7224 */ /* 0x000fe200078e002b */
[----:B------:R-:W-:Y:S01]  /*3030*/  ISETP.GT.U32.AND P6, PT, R6, R47, PT ;  /* 0x0000002f0600720c */ /* 0x000fe20003fc4070 */
[----:B------:R-:W-:-:S04]  /*3040*/  IMAD.HI.U32 R43, R7, R71, RZ ;  /* 0x00000047072b7227 */ /* 0x000fc800078e00ff */
[----:B------:R-:W-:Y:S01]  /*3050*/  @!P0 IMAD.IADD R51, R51, 0x1, -R6 ;  /* 0x0000000133338824 */ /* 0x000fe200078e0a06 */
[----:B------:R-:W-:Y:S01]  /*3060*/  ISETP.GT.U32.AND P0, PT, R6, R49, PT ;  /* 0x000000310600720c */ /* 0x000fe20003f04070 */
[----:B------:R-:W-:-:S03]  /*3070*/  IMAD.HI.U32 R44, R7, R75, RZ ;  /* 0x0000004b072c7227 */ /* 0x000fc600078e00ff */
[C---:B------:R-:W-:Y:S01]  /*3080*/  ISETP.GT.U32.AND P3, PT, R6.reuse, R51, PT ;  /* 0x000000330600720c */ /* 0x040fe20003f64070 */
[----:B------:R-:W-:Y:S02]  /*3090*/  IMAD.MOV R73, RZ, RZ, -R43 ;  /* 0x000000ffff497224 */ /* 0x000fe400078e0a2b */
[----:B------:R-:W-:Y:S02]  /*30a0*/  IMAD.MOV.U32 R43, RZ, RZ, R45 ;  /* 0x000000ffff2b7224 */ /* 0x000fe400078e002d */
[----:B------:R-:W-:Y:S02]  /*30b0*/  IMAD.MOV R44, RZ, RZ, -R44 ;  /* 0x000000ffff2c7224 */ /* 0x000fe400078e0a2c */
[----:B------:R-:W-:Y:S01]  /*30c0*/  @!P4 IMAD.MOV R43, RZ, RZ, -R43 ;  /* 0x000000ffff2bc224 */ /* 0x000fe200078e0a2b */
[----:B------:R-:W-:Y:S01]  /*30d0*/  ISETP.GE.AND P4, PT, R53, RZ, PT ;  /* 0x000000ff3500720c */ /* 0x000fe20003f86270 */
[C---:B------:R-:W-:Y:S01]  /*30e0*/  IMAD R53, R6.reuse, R44, R75 ;  /* 0x0000002c06357224 */ /* 0x040fe200078e024b */
[----:B------:R-:W-:Y:S01]  /*30f0*/  IABS R75, R63 ;  /* 0x0000003f004b7213 */ /* 0x000fe20000000000 */
[C---:B------:R-:W-:Y:S01]  /*3100*/  IMAD R45, R6.reuse, R73, R71 ;  /* 0x00000049062d7224 */ /* 0x040fe200078e0247 */
[----:B------:R-:W-:Y:S01]  /*3110*/  IABS R71, R48 ;  /* 0x0000003000477213 */ /* 0x000fe20000000000 */
[--C-:B------:R-:W-:Y:S01]  /*3120*/  @!P0 IMAD.IADD R49, R49, 0x1, -R6.reuse ;  /* 0x0000000131318824 */ /* 0x100fe200078e0a06 */
[C---:B------:R-:W-:Y:S01]  /*3130*/  ISETP.GT.U32.AND P0, PT, R6.reuse, R53, PT ;  /* 0x000000350600720c */ /* 0x040fe20003f04070 */
[----:B------:R-:W-:Y:S01]  /*3140*/  @!P6 IMAD.IADD R47, R47, 0x1, -R6 ;  /* 0x000000012f2fe824 */ /* 0x000fe200078e0a06 */
[----:B------:R-:W-:Y:S01]  /*3150*/  ISETP.GT.U32.AND P6, PT, R6, R45, PT ;  /* 0x0000002d0600720c */ /* 0x000fe20003fc4070 */
[----:B------:R-:W-:Y:S01]  /*3160*/  IMAD.HI.U32 R44, R7, R71, RZ ;  /* 0x00000047072c7227 */ /* 0x000fe200078e00ff */
[----:B------:R-:W-:-:S03]  /*3170*/  IABS R73, R69 ;  /* 0x0000004500497213 */ /* 0x000fc60000000000 */
[----:B------:R-:W-:Y:S01]  /*3180*/  @!P3 IMAD.IADD R51, R51, 0x1, -R6 ;  /* 0x000000013333b824 */ /* 0x000fe200078e0a06 */
[----:B------:R-:W-:Y:S01]  /*3190*/  ISETP.GE.AND P3, PT, R46, RZ, PT ;  /* 0x000000ff2e00720c */ /* 0x000fe20003f66270 */
[----:B------:R-:W-:-:S04]  /*31a0*/  IMAD.HI.U32 R46, R7, R73, RZ ;  /* 0x00000049072e7227 */ /* 0x000fc800078e00ff */
[----:B------:R-:W-:Y:S02]  /*31b0*/  @!P0 IMAD.IADD R53, R53, 0x1, -R6 ;  /* 0x0000000135358824 */ /* 0x000fe400078e0a06 */
[----:B------:R-:W-:Y:S02]  /*31c0*/  IMAD.MOV R44, RZ, RZ, -R44 ;  /* 0x000000ffff2c7224 */ /* 0x000fe400078e0a2c */
[----:B------:R-:W-:Y:S01]  /*31d0*/  @!P6 IMAD.IADD R45, R45, 0x1, -R6 ;  /* 0x000000012d2de824 */ /* 0x000fe200078e0a06 */
[----:B------:R-:W-:Y:S01]  /*31e0*/  ISETP.GE.AND P6, PT, R48, RZ, PT ;  /* 0x000000ff3000720c */ /* 0x000fe20003fc6270 */
[----:B------:R-:W-:Y:S01]  /*31f0*/  IMAD.MOV.U32 R80, RZ, RZ, R47 ;  /* 0x000000ffff507224 */ /* 0x000fe200078e002f */
[----:B------:R-:W-:Y:S01]  /*3200*/  ISETP.GT.U32.AND P0, PT, R6, R53, PT ;  /* 0x000000350600720c */ /* 0x000fe20003f04070 */
[----:B------:R-:W-:-:S04]  /*3210*/  IMAD.HI.U32 R48, R7, R75, RZ ;  /* 0x0000004b07307227 */ /* 0x000fc800078e00ff */
[----:B------:R-:W-:Y:S02]  /*3220*/  IMAD.MOV R46, RZ, RZ, -R46 ;  /* 0x000000ffff2e7224 */ /* 0x000fe400078e0a2e */
[C---:B------:R-:W-:Y:S01]  /*3230*/  IMAD R47, R6.reuse, R44, R71 ;  /* 0x0000002c062f7224 */ /* 0x040fe200078e0247 */
[----:B------:R-:W-:Y:S01]  /*3240*/  IABS R71, R61 ;  /* 0x0000003d00477213 */ /* 0x000fe20000000000 */
[----:B------:R-:W-:Y:S02]  /*3250*/  IMAD.MOV.U32 R82, RZ, RZ, R49 ;  /* 0x000000ffff527224 */ /* 0x000fe400078e0031 */
[----:B------:R-:W-:Y:S02]  /*3260*/  IMAD.MOV R48, RZ, RZ, -R48 ;  /* 0x000000ffff307224 */ /* 0x000fe400078e0a30 */
[----:B------:R-:W-:Y:S01]  /*3270*/  IMAD R49, R6, R46, R73 ;  /* 0x0000002e06317224 */ /* 0x000fe200078e0249 */
[----:B------:R-:W-:Y:S01]  /*3280*/  IABS R73, R54 ;  /* 0x0000003600497213 */ /* 0x000fe20000000000 */
[----:B------:R-:W-:-:S02]  /*3290*/  IMAD.MOV.U32 R84, RZ, RZ, R51 ;  /* 0x000000ffff547224 */ /* 0x000fc400078e0033 */
[----:B------:R-:W-:Y:S01]  /*32a0*/  @!P2 IMAD.MOV R82, RZ, RZ, -R82 ;  /* 0x000000ffff52a224 */ /* 0x000fe200078e0a52 */
[C---:B------:R-:W-:Y:S01]  /*32b0*/  ISETP.GT.U32.AND P2, PT, R6.reuse, R47, PT ;  /* 0x0000002f0600720c */ /* 0x040fe20003f44070 */
[C---:B------:R-:W-:Y:S01]  /*32c0*/  IMAD R51, R6.reuse, R48, R75 ;  /* 0x0000003006337224 */ /* 0x040fe200078e024b */
[----:B------:R-:W-:Y:S01]  /*32d0*/  IABS R48, R57 ;  /* 0x0000003900307213 */ /* 0x000fe20000000000 */
[----:B------:R-:W-:Y:S01]  /*32e0*/  @!P1 IMAD.MOV R84, RZ, RZ, -R84 ;  /* 0x000000ffff549224 */ /* 0x000fe200078e0a54 */
[C---:B------:R-:W-:Y:S01]  /*32f0*/  ISETP.GT.U32.AND P1, PT, R6.reuse, R49, PT ;  /* 0x000000310600720c */ /* 0x040fe20003f24070 */
[----:B------:R-:W-:Y:S01]  /*3300*/  @!P5 IMAD.MOV R80, RZ, RZ, -R80 ;  /* 0x000000ffff50d224 */ /* 0x000fe200078e0a50 */
[C---:B------:R-:W-:Y:S01]  /*3310*/  ISETP.GT.U32.AND P5, PT, R6.reuse, R45, PT ;  /* 0x0000002d0600720c */ /* 0x040fe20003fa4070 */
[----:B------:R-:W-:Y:S01]  /*3320*/  @!P0 IMAD.IADD R53, R53, 0x1, -R6 ;  /* 0x0000000135358824 */ /* 0x000fe200078e0a06 */
[----:B------:R-:W-:Y:S01]  /*3330*/  ISETP.GT.U32.AND P0, PT, R6, R51, PT ;  /* 0x000000330600720c */ /* 0x000fe20003f04070 */
[----:B------:R-:W-:Y:S01]  /*3340*/  IMAD.HI.U32 R44, R7, R48, RZ ;  /* 0x00000030072c7227 */ /* 0x000fe200078e00ff */
[----:B------:R-:W-:-:S03]  /*3350*/  IABS R75, R56 ;  /* 0x00000038004b7213 */ /* 0x000fc60000000000 */
[--C-:B------:R-:W-:Y:S01]  /*3360*/  @!P2 IMAD.IADD R47, R47, 0x1, -R6.reuse ;  /* 0x000000012f2fa824 */ /* 0x100fe200078e0a06 */
[----:B------:R-:W-:Y:S01]  /*3370*/  ISETP.GE.AND P2, PT, R63, RZ, PT ;  /* 0x000000ff3f00720c */ /* 0x000fe20003f46270 */
[----:B------:R-:W-:Y:S02]  /*3380*/  IMAD.MOV.U32 R88, RZ, RZ, R53 ;  /* 0x000000ffff587224 */ /* 0x000fe400078e0035 */
[--C-:B------:R-:W-:Y:S01]  /*3390*/  @!P1 IMAD.IADD R49, R49, 0x1, -R6.reuse ;  /* 0x0000000131319824 */ /* 0x100fe200078e0a06 */
[C---:B------:R-:W-:Y:S01]  /*33a0*/  ISETP.GT.U32.AND P1, PT, R6.reuse, R47, PT ;  /* 0x0000002f0600720c */ /* 0x040fe20003f24070 */
[--C-:B------:R-:W-:Y:S01]  /*33b0*/  @!P5 IMAD.IADD R45, R45, 0x1, -R6.reuse ;  /* 0x000000012d2dd824 */ /* 0x100fe200078e0a06 */
[----:B------:R-:W-:Y:S01]  /*33c0*/  ISETP.GE.AND P5, PT, R69, RZ, PT ;  /* 0x000000ff4500720c */ /* 0x000fe20003fa6270 */
[----:B------:R-:W-:Y:S01]  /*33d0*/  @!P0 IMAD.IADD R51, R51, 0x1, -R6 ;  /* 0x0000000133338824 */ /* 0x000fe200078e0a06 */
[----:B------:R-:W-:Y:S01]  /*33e0*/  IABS R69, R55 ;  /* 0x0000003700457213 */ /* 0x000fe20000000000 */
[----:B------:R-:W-:Y:S01]  /*33f0*/  IMAD.MOV R63, RZ, RZ, -R44 ;  /* 0x000000ffff3f7224 */ /* 0x000fe200078e0a2c */
[C---:B------:R-:W-:Y:S01]  /*3400*/  ISETP.GT.U32.AND P0, PT, R6.reuse, R49, PT ;  /* 0x000000310600720c */ /* 0x040fe20003f04070 */
[----:B------:R-:W-:Y:S01]  /*3410*/  @!P3 IMAD.MOV R88, RZ, RZ, -R88 ;  /* 0x000000ffff58b224 */ /* 0x000fe200078e0a58 */
[----:B------:R-:W-:Y:S01]  /*3420*/  ISETP.GT.U32.AND P3, PT, R6, R51, PT ;  /* 0x000000330600720c */ /* 0x000fe20003f64070 */
[----:B------:R-:W-:-:S02]  /*3430*/  IMAD.MOV.U32 R86, RZ, RZ, R45 ;  /* 0x000000ffff567224 */ /* 0x000fc400078e002d */
[----:B------:R-:W-:-:S04]  /*3440*/  IMAD.HI.U32 R44, R7, R69, RZ ;  /* 0x00000045072c7227 */ /* 0x000fc800078e00ff */
[C---:B------:R-:W-:Y:S01]  /*3450*/  IMAD R45, R6.reuse, R63, R48 ;  /* 0x0000003f062d7224 */ /* 0x040fe200078e0230 */
[----:B------:R-:W-:Y:S01]  /*3460*/  IABS R48, R50 ;  /* 0x0000003200307213 */ /* 0x000fe20000000000 */
[----:B------:R-:W-:Y:S01]  /*3470*/  IMAD.MOV R44, RZ, RZ, -R44 ;  /* 0x000000ffff2c7224 */ /* 0x000fe200078e0a2c */
[----:B------:R-:W-:Y:S01]  /*3480*/  IABS R63, R65 ;  /* 0x00000041003f7213 */ /* 0x000fe20000000000 */
[----:B------:R-:W-:Y:S01]  /*3490*/  @!P1 IMAD.IADD R47, R47, 0x1, -R6 ;  /* 0x000000012f2f9824 */ /* 0x000fe200078e0a06 */
[----:B------:R-:W-:Y:S01]  /*34a0*/  ISETP.GT.U32.AND P1, PT, R6, R45, PT ;  /* 0x0000002d0600720c */ /* 0x000fe20003f24070 */
[----:B------:R-:W-:-:S04]  /*34b0*/  IMAD.HI.U32 R46, R7, R71, RZ ;  /* 0x00000047072e7227 */ /* 0x000fc800078e00ff */
[----:B------:R-:W-:Y:S01]  /*34c0*/  @!P4 IMAD.MOV R86, RZ, RZ, -R86 ;  /* 0x000000ffff56c224 */ /* 0x000fe200078e0a56 */
[----:B------:R-:W-:Y:S01]  /*34d0*/  ISETP.GE.AND P4, PT, R57, RZ, PT ;  /* 0x000000ff3900720c */ /* 0x000fe20003f86270 */
[C---:B------:R-:W-:Y:S01]  /*34e0*/  IMAD R53, R6.reuse, R44, R69 ;  /* 0x0000002c06357224 */ /* 0x040fe200078e0245 */
[----:B------:R-:W-:Y:S01]  /*34f0*/  IABS R57, R59 ;  /* 0x0000003b00397213 */ /* 0x000fe20000000000 */
[----:B------:R-:W-:Y:S01]  /*3500*/  IMAD.MOV R46, RZ, RZ, -R46 ;  /* 0x000000ffff2e7224 */ /* 0x000fe200078e0a2e */
[----:B------:R-:W-:Y:S01]  /*3510*/  IABS R69, R67 ;  /* 0x0000004300457213 */ /* 0x000fe20000000000 */
[--C-:B------:R-:W-:Y:S01]  /*3520*/  @!P0 IMAD.IADD R49, R49, 0x1, -R6.reuse ;  /* 0x0000000131318824 */ /* 0x100fe200078e0a06 */
[----:B------:R-:W-:Y:S01]  /*3530*/  ISETP.GE.AND P0, PT, R55, RZ, PT ;  /* 0x000000ff3700720c */ /* 0x000fe20003f06270 */
[----:B------:R-:W-:Y:S01]  /*3540*/  @!P3 IMAD.IADD R51, R51, 0x1, -R6 ;  /* 0x000000013333b824 */ /* 0x000fe200078e0a06 */
[C---:B------:R-:W-:Y:S01]  /*3550*/  ISETP.GT.U32.AND P3, PT, R6.reuse, R53, PT ;  /* 0x000000350600720c */ /* 0x040fe20003f64070 */
[----:B------:R-:W-:Y:S01]  /*3560*/  IMAD R55, R6, R46, R71 ;  /* 0x0000002e06377224 */ /* 0x000fe200078e0247 */
[----:B------:R-:W-:Y:S01]  /*3570*/  IABS R71, R64 ;  /* 0x0000004000477213 */ /* 0x000fe20000000000 */
[----:B------:R-:W-:-:S04]  /*3580*/  IMAD.HI.U32 R44, R7, R57, RZ ;  /* 0x00000039072c7227 */ /* 0x000fc800078e00ff */
[----:B------:R-:W-:Y:S02]  /*3590*/  IMAD.MOV R44, RZ, RZ, -R44 ;  /* 0x000000ffff2c7224 */ /* 0x000fe400078e0a2c */
[--C-:B------:R-:W-:Y:S01]  /*35a0*/  @!P1 IMAD.IADD R45, R45, 0x1, -R6.reuse ;  /* 0x000000012d2d9824 */ /* 0x100fe200078e0a06 */
[C---:B------:R-:W-:Y:S01]  /*35b0*/  ISETP.GT.U32.AND P1, PT, R6.reuse, R55, PT ;  /* 0x000000370600720c */ /* 0x040fe20003f24070 */
[C---:B------:R-:W-:Y:S02]  /*35c0*/  IMAD R57, R6.reuse, R44, R57 ;  /* 0x0000002c06397224 */ /* 0x040fe400078e0239 */
[----:B------:R-:W-:Y:S02]  /*35d0*/  @!P3 IMAD.IADD R53, R53, 0x1, -R6 ;  /* 0x000000013535b824 */ /* 0x000fe400078e0a06 */
[----:B------:R-:W-:Y:S01]  /*35e0*/  IMAD.MOV.U32 R94, RZ, RZ, R51 ;  /* 0x000000ffff5e7224 */ /* 0x000fe200078e0033 */
[----:B------:R-:W-:Y:S01]  /*35f0*/  ISETP.GT.U32.AND P3, PT, R6, R57, PT ;  /* 0x000000390600720c */ /* 0x000fe20003f64070 */
[----:B------:R-:W-:-:S04]  /*3600*/  IMAD.HI.U32 R44, R7, R48, RZ ;  /* 0x00000030072c7227 */ /* 0x000fc800078e00ff */
[----:B------:R-:W-:Y:S02]  /*3610*/  @!P2 IMAD.MOV R94, RZ, RZ, -R94 ;  /* 0x000000ffff5ea224 */ /* 0x000fe400078e0a5e */
[----:B------:R-:W-:Y:S01]  /*3620*/  @!P1 IMAD.IADD R55, R55, 0x1, -R6 ;  /* 0x0000000137379824 */ /* 0x000fe200078e0a06 */
[C---:B------:R-:W-:Y:S01]  /*3630*/  ISETP.GT.U32.AND P1, PT, R6.reuse, R53, PT ;  /* 0x000000350600720c */ /* 0x040fe20003f24070 */
[----:B------:R-:W-:Y:S02]  /*3640*/  IMAD.MOV.U32 R90, RZ, RZ, R47 ;  /* 0x000000ffff5a7224 */ /* 0x000fe400078e002f */
[----:B------:R-:W-:Y:S01]  /*3650*/  IMAD.MOV R47, RZ, RZ, -R44 ;  /* 0x000000ffff2f7224 */ /* 0x000fe200078e0a2c */
[C---:B------:R-:W-:Y:S01]  /*3660*/  ISETP.GT.U32.AND P2, PT, R6.reuse, R55, PT ;  /* 0x000000370600720c */ /* 0x040fe20003f44070 */
[----:B------:R-:W-:Y:S02]  /*3670*/  @!P3 IMAD.IADD R57, R57, 0x1, -R6 ;  /* 0x000000013939b824 */ /* 0x000fe400078e0a06 */
[----:B------:R-:W-:Y:S01]  /*3680*/  @!P6 IMAD.MOV R90, RZ, RZ, -R90 ;  /* 0x000000ffff5ae224 */ /* 0x000fe200078e0a5a */
[C---:B------:R-:W-:Y:S01]  /*3690*/  ISETP.GT.U32.AND P6, PT, R6.reuse, R45, PT ;  /* 0x0000002d0600720c */ /* 0x040fe20003fc4070 */
[----:B------:R-:W-:Y:S01]  /*36a0*/  IMAD.HI.U32 R46, R7, R63, RZ ;  /* 0x0000003f072e7227 */ /* 0x000fe200078e00ff */
[----:B------:R-:W-:-:S03]  /*36b0*/  ISETP.GT.U32.AND P3, PT, R6, R57, PT ;  /* 0x000000390600720c */ /* 0x000fc60003f64070 */
[C---:B------:R-:W-:Y:S02]  /*36c0*/  IMAD R47, R6.reuse, R47, R48 ;  /* 0x0000002f062f7224 */ /* 0x040fe400078e0230 */
[----:B------:R-:W-:Y:S02]  /*36d0*/  IMAD.MOV R46, RZ, RZ, -R46 ;  /* 0x000000ffff2e7224 */ /* 0x000fe400078e0a2e */
[--C-:B------:R-:W-:Y:S01]  /*36e0*/  @!P2 IMAD.IADD R55, R55, 0x1, -R6.reuse ;  /* 0x000000013737a824 */ /* 0x100fe200078e0a06 */
[C---:B------:R-:W-:Y:S01]  /*36f0*/  ISETP.GT.U32.AND P2, PT, R6.reuse, R47, PT ;  /* 0x0000002f0600720c */ /* 0x040fe20003f44070 */
[----:B------:R-:W-:Y:S02]  /*3700*/  IMAD.MOV.U32 R92, RZ, RZ, R49 ;  /* 0x000000ffff5c7224 */ /* 0x000fe400078e0031 */
[----:B------:R-:W-:Y:S01]  /*3710*/  IMAD R49, R6, R46, R63 ;  /* 0x0000002e06317224 */ /* 0x000fe200078e023f */
[----:B------:R-:W-:Y:S01]  /*3720*/  IABS R63, R70 ;  /* 0x00000046003f7213 */ /* 0x000fe20000000000 */
[----:B------:R-:W-:-:S02]  /*3730*/  @!P3 IMAD.IADD R57, R57, 0x1, -R6 ;  /* 0x000000013939b824 */ /* 0x000fc400078e0a06 */
[----:B------:R-:W-:Y:S01]  /*3740*/  IMAD.HI.U32 R44, R7, R69, RZ ;  /* 0x00000045072c7227 */ /* 0x000fe200078e00ff */
[----:B------:R-:W-:-:S03]  /*3750*/  ISETP.GT.U32.AND P3, PT, R6, R49, PT ;  /* 0x000000310600720c */ /* 0x000fc60003f64070 */
[----:B------:R-:W-:Y:S01]  /*3760*/  @!P6 IMAD.IADD R45, R45, 0x1, -R6 ;  /* 0x000000012d2de824 */ /* 0x000fe200078e0a06 */
[----:B------:R-:W-:Y:S01]  /*3770*/  ISETP.GE.AND P6, PT, R59, RZ, PT ;  /* 0x000000ff3b00720c */ /* 0x000fe20003fc6270 */
[----:B------:R-:W-:Y:S01]  /*3780*/  IMAD.MOV R44, RZ, RZ, -R44 ;  /* 0x000000ffff2c7224 */ /* 0x000fe200078e0a2c */
[----:B------:R-:W-:Y:S01]  /*3790*/  IABS R59, R72 ;  /* 0x00000048003b7213 */ /* 0x000fe20000000000 */
[----:B------:R-:W-:Y:S02]  /*37a0*/  @!P2 IMAD.IADD R47, R47, 0x1, -R6 ;  /* 0x000000012f2fa824 */ /* 0x000fe400078e0a06 */
[----:B------:R-:W-:Y:S02]  /*37b0*/  IMAD.MOV.U32 R96, RZ, RZ, R45 ;  /* 0x000000ffff607224 */ /* 0x000fe400078e002d */
[C---:B------:R-:W-:Y:S01]  /*37c0*/  IMAD R51, R6.reuse, R44, R69 ;  /* 0x0000002c06337224 */ /* 0x040fe200078e0245 */
[----:B------:R-:W-:Y:S01]  /*37d0*/  IABS R69, R66 ;  /* 0x0000004200457213 */ /* 0x000fe20000000000 */
[----:B------:R-:W-:Y:S01]  /*37e0*/  @!P4 IMAD.MOV R96, RZ, RZ, -R96 ;  /* 0x000000ffff60c224 */ /* 0x000fe200078e0a60 */
[C---:B------:R-:W-:Y:S01]  /*37f0*/  ISETP.GT.U32.AND P4, PT, R6.reuse, R47, PT ;  /* 0x0000002f0600720c */ /* 0x040fe20003f84070 */
[----:B------:R-:W-:Y:S01]  /*3800*/  IMAD.HI.U32 R44, R7, R59, RZ ;  /* 0x0000003b072c7227 */ /* 0x000fe200078e00ff */
[----:B------:R-:W-:-:S03]  /*3810*/  ISETP.GT.U32.AND P2, PT, R6, R51, PT ;  /* 0x000000330600720c */ /* 0x000fc60003f44070 */
[----:B------:R-:W-:Y:S01]  /*3820*/  @!P5 IMAD.MOV R92, RZ, RZ, -R92 ;  /* 0x000000ffff5cd224 */ /* 0x000fe200078e0a5c */
[----:B------:R-:W-:Y:S01]  /*3830*/  ISETP.GE.AND P5, PT, R61, RZ, PT ;  /* 0x000000ff3d00720c */ /* 0x000fe20003fa6270 */
[----:B------:R-:W-:Y:S01]  /*3840*/  @!P3 IMAD.IADD R49, R49, 0x1, -R6 ;  /* 0x000000013131b824 */ /* 0x000fe200078e0a06 */
[----:B------:R-:W-:Y:S01]  /*3850*/  IABS R61, R68 ;  /* 0x00000044003d7213 */ /* 0x000fe20000000000 */
[----:B------:R-:W-:Y:S02]  /*3860*/  IMAD.MOV R44, RZ, RZ, -R44 ;  /* 0x000000ffff2c7224 */ /* 0x000fe400078e0a2c */
[----:B------:R-:W-:Y:S01]  /*3870*/  @!P1 IMAD.IADD R53, R53, 0x1, -R6 ;  /* 0x0000000135359824 */ /* 0x000fe200078e0a06 */
[----:B------:R-:W-:Y:S01]  /*3880*/  ISETP.GT.U32.AND P3, PT, R6, R49, PT ;  /* 0x000000310600720c */ /* 0x000fe20003f64070 */
[----:B------:R-:W-:Y:S01]  /*3890*/  IMAD.HI.U32 R46, R7, R61, RZ ;  /* 0x0000003d072e7227 */ /* 0x000fe200078e00ff */
[----:B------:R-:W-:-:S03]  /*38a0*/  ISETP.GE.AND P1, PT, R50, RZ, PT ;  /* 0x000000ff3200720c */ /* 0x000fc60003f26270 */
[C---:B------:R-:W-:Y:S02]  /*38b0*/  IMAD R45, R6.reuse, R44, R59 ;  /* 0x0000002c062d7224 */ /* 0x040fe400078e023b */
[----:B------:R-:W-:Y:S02]  /*38c0*/  IMAD.MOV R46, RZ, RZ, -R46 ;  /* 0x000000ffff2e7224 */ /* 0x000fe400078e0a2e */
[----:B------:R-:W-:Y:S01]  /*38d0*/  @!P4 IMAD.IADD R47, R47, 0x1, -R6 ;  /* 0x000000012f2fc824 */ /* 0x000fe200078e0a06 */
[----:B------:R-:W-:Y:S01]  /*38e0*/  ISETP.GT.U32.AND P4, PT, R6, R45, PT ;  /* 0x0000002d0600720c */ /* 0x000fe20003f84070 */
[----:B------:R-:W-:-:S04]  /*38f0*/  IMAD.HI.U32 R48, R7, R63, RZ ;  /* 0x0000003f07307227 */ /* 0x000fc800078e00ff */
[----:B------:R-:W-:-:S04]  /*3900*/  IMAD.HI.U32 R50, R7, R69, RZ ;  /* 0x0000004507327227 */ /* 0x000fc800078e00ff */
[----:B------:R-:W-:Y:S02]  /*3910*/  @!P2 IMAD.IADD R51, R51, 0x1, -R6 ;  /* 0x000000013333a824 */ /* 0x000fe400078e0a06 */
[C---:B------:R-:W-:Y:S02]  /*3920*/  IMAD R59, R6.reuse, R46, R61 ;  /* 0x0000002e063b7224 */ /* 0x040fe400078e023d */
[----:B------:R-:W-:Y:S01]  /*3930*/  IMAD.MOV R48, RZ, RZ, -R48 ;  /* 0x000000ffff307224 */ /* 0x000fe200078e0a30 */
[C---:B------:R-:W-:Y:S01]  /*3940*/  ISETP.GT.U32.AND P2, PT, R6.reuse, R51, PT ;  /* 0x000000330600720c */ /* 0x040fe20003f44070 */
[----:B------:R-:W-:Y:S02]  /*3950*/  IMAD.MOV R50, RZ, RZ, -R50 ;  /* 0x000000ffff327224 */ /* 0x000fe400078e0a32 */
[----:B------:R-:W-:Y:S01]  /*3960*/  @!P3 IMAD.IADD R49, R49, 0x1, -R6 ;  /* 0x000000013131b824 */ /* 0x000fe200078e0a06 */
[C---:B------:R-:W-:Y:S01]  /*3970*/  ISETP.GT.U32.AND P3, PT, R6.reuse, R59, PT ;  /* 0x0000003b0600720c */ /* 0x040fe20003f64070 */
[----:B------:R-:W-:-:S02]  /*3980*/  IMAD R61, R6, R48, R63 ;  /* 0x00000030063d7224 */ /* 0x000fc400078e023f */
[C---:B------:R-:W-:Y:S01]  /*3990*/  IMAD R63, R6.reuse, R50, R69 ;  /* 0x00000032063f7224 */ /* 0x040fe200078e0245 */
[----:B------:R-:W-:Y:S01]  /*39a0*/  IABS R69, R76 ;  /* 0x0000004c00457213 */ /* 0x000fe20000000000 */
[----:B------:R-:W-:Y:S02]  /*39b0*/  @!P4 IMAD.IADD R45, R45, 0x1, -R6 ;  /* 0x000000012d2dc824 */ /* 0x000fe400078e0a06 */
[----:B------:R-:W-:Y:S01]  /*39c0*/  IMAD.HI.U32 R46, R7, R71, RZ ;  /* 0x00000047072e7227 */ /* 0x000fe200078e00ff */
[----:B------:R-:W-:-:S03]  /*39d0*/  ISETP.GT.U32.AND P4, PT, R6, R63, PT ;  /* 0x0000003f0600720c */ /* 0x000fc60003f84070 */
[----:B------:R-:W-:-:S04]  /*39e0*/  IMAD.HI.U32 R44, R7, R69, RZ ;  /* 0x00000045072c7227 */ /* 0x000fc800078e00ff */
[----:B------:R-:W-:Y:S02]  /*39f0*/  IMAD.MOV R44, RZ, RZ, -R44 ;  /* 0x000000ffff2c7224 */ /* 0x000fe400078e0a2c */
[--C-:B------:R-:W-:Y:S01]  /*3a00*/  @!P2 IMAD.IADD R51, R51, 0x1, -R6.reuse ;  /* 0x000000013333a824 */ /* 0x100fe200078e0a06 */
[C---:B------:R-:W-:Y:S01]  /*3a10*/  ISETP.GT.U32.AND P2, PT, R6.reuse, R61, PT ;  /* 0x0000003d0600720c */ /* 0x040fe20003f44070 */
[--C-:B------:R-:W-:Y:S01]  /*3a20*/  @!P3 IMAD.IADD R59, R59, 0x1, -R6.reuse ;  /* 0x000000013b3bb824 */ /* 0x100fe200078e0a06 */
[----:B------:R-:W-:Y:S01]  /*3a30*/  ISETP.GE.AND P3, PT, R65, RZ, PT ;  /* 0x000000ff4100720c */ /* 0x000fe20003f66270 */
[C---:B------:R-:W-:Y:S02]  /*3a40*/  IMAD R65, R6.reuse, R44, R69 ;  /* 0x0000002c06417224 */ /* 0x040fe400078e0245 */
[----:B------:R-:W-:Y:S02]  /*3a50*/  @!P4 IMAD.IADD R63, R63, 0x1, -R6 ;  /* 0x000000013f3fc824 */ /* 0x000fe400078e0a06 */
[----:B------:R-:W-:Y:S01]  /*3a60*/  IMAD.MOV R46, RZ, RZ, -R46 ;  /* 0x000000ffff2e7224 */ /* 0x000fe200078e0a2e */
[----:B------:R-:W-:Y:S01]  /*3a70*/  ISETP.GT.U32.AND P4, PT, R6, R65, PT ;  /* 0x000000410600720c */ /* 0x000fe20003f84070 */
[----:B------:R-:W-:-:S04]  /*3a80*/  IMAD.HI.U32 R48, R7, R73, RZ ;  /* 0x0000004907307227 */ /* 0x000fc800078e00ff */
[----:B------:R-:W-:Y:S01]  /*3a90*/  @!P2 IMAD.IADD R61, R61, 0x1, -R6 ;  /* 0x000000013d3da824 */ /* 0x000fe200078e0a06 */
[----:B------:R-:W-:Y:S01]  /*3aa0*/  ISETP.GE.AND P2, PT, R67, RZ, PT ;  /* 0x000000ff4300720c */ /* 0x000fe20003f46270 */
[----:B------:R-:W-:Y:S02]  /*3ab0*/  IMAD R67, R6, R46, R71 ;  /* 0x0000002e06437224 */ /* 0x000fe400078e0247 */
[----:B------:R-:W-:-:S04]  /*3ac0*/  IMAD.HI.U32 R50, R7, R75, RZ ;  /* 0x0000004b07327227 */ /* 0x000fc800078e00ff */
[----:B------:R-:W-:Y:S01]  /*3ad0*/  @!P4 IMAD.IADD R65, R65, 0x1, -R6 ;  /* 0x000000014141c824 */ /* 0x000fe200078e0a06 */
[C---:B------:R-:W-:Y:S01]  /*3ae0*/  ISETP.GT.U32.AND P4, PT, R6.reuse, R67, PT ;  /* 0x000000430600720c */ /* 0x040fe20003f84070 */
[----:B------:R-:W-:Y:S02]  /*3af0*/  IMAD.MOV.U32 R98, RZ, RZ, R53 ;  /* 0x000000ffff627224 */ /* 0x000fe400078e0035 */
[----:B------:R-:W-:Y:S02]  /*3b00*/  IMAD.MOV R48, RZ, RZ, -R48 ;  /* 0x000000ffff307224 */ /* 0x000fe400078e0a30 */
[----:B------:R-:W-:Y:S02]  /*3b10*/  IMAD.MOV R50, RZ, RZ, -R50 ;  /* 0x000000ffff327224 */ /* 0x000fe400078e0a32 */
[----:B------:R-:W-:Y:S01]  /*3b20*/  @!P0 IMAD.MOV R98, RZ, RZ, -R98 ;  /* 0x000000ffff628224 */ /* 0x000fe200078e0a62 */
[----:B------:R-:W-:Y:S01]  /*3b30*/  ISETP.GT.U32.AND P0, PT, R6, R45, PT ;  /* 0x0000002d0600720c */ /* 0x000fe20003f04070 */
[----:B------:R-:W-:-:S02]  /*3b40*/  IMAD.MOV.U32 R104, RZ, RZ, R47 ;  /* 0x000000ffff687224 */ /* 0x000fc400078e002f */
[C---:B------:R-:W-:Y:S01]  /*3b50*/  IMAD R69, R6.reuse, R48, R73 ;  /* 0x0000003006457224 */ /* 0x040fe200078e0249 */
[----:B------:R-:W-:Y:S01]  /*3b60*/  IABS R73, R58 ;  /* 0x0000003a00497213 */ /* 0x000fe20000000000 */
[C---:B------:R-:W-:Y:S01]  /*3b70*/  IMAD R71, R6.reuse, R50, R75 ;  /* 0x0000003206477224 */ /* 0x040fe200078e024b */
[----:B------:R-:W-:Y:S01]  /*3b80*/  IABS R75, R60 ;  /* 0x0000003c004b7213 */ /* 0x000fe20000000000 */
[----:B------:R-:W-:Y:S02]  /*3b90*/  IMAD.MOV.U32 R100, RZ, RZ, R55 ;  /* 0x000000ffff647224 */ /* 0x000fe400078e0037 */
[----:B------:R-:W-:Y:S02]  /*3ba0*/  IMAD.MOV.U32 R102, RZ, RZ, R57 ;  /* 0x000000ffff667224 */ /* 0x000fe400078e0039 */
[----:B------:R-:W-:Y:S01]  /*3bb0*/  @!P1 IMAD.MOV R104, RZ, RZ, -R104 ;  /* 0x000000ffff689224 */ /* 0x000fe200078e0a68 */
[----:B------:R-:W-:Y:S01]  /*3bc0*/  ISETP.GT.U32.AND P1, PT, R6, R63, PT ;  /* 0x0000003f0600720c */ /* 0x000fe20003f24070 */
[----:B------:R-:W-:-:S04]  /*3bd0*/  IMAD.HI.U32 R48, R7, R77, RZ ;  /* 0x0000004d07307227 */ /* 0x000fc800078e00ff */
[----:B------:R-:W-:Y:S01]  /*3be0*/  @!P4 IMAD.IADD R67, R67, 0x1, -R6 ;  /* 0x000000014343c824 */ /* 0x000fe200078e0a06 */
[C---:B------:R-:W-:Y:S01]  /*3bf0*/  ISETP.GT.U32.AND P4, PT, R6.reuse, R59, PT ;  /* 0x0000003b0600720c */ /* 0x040fe20003f84070 */
[----:B------:R-:W-:Y:S01]  /*3c00*/  @!P5 IMAD.MOV R100, RZ, RZ, -R100 ;  /* 0x000000ffff64d224 */ /* 0x000fe200078e0a64 */
[C---:B------:R-:W-:Y:S01]  /*3c10*/  ISETP.GT.U32.AND P5, PT, R6.reuse, R61, PT ;  /* 0x0000003d0600720c */ /* 0x040fe20003fa4070 */
[----:B------:R-:W-:Y:S01]  /*3c20*/  @!P6 IMAD.MOV R102, RZ, RZ, -R102 ;  /* 0x000000ffff66e224 */ /* 0x000fe200078e0a66 */
[----:B------:R-:W-:Y:S01]  /*3c30*/  ISETP.GT.U32.AND P6, PT, R6, R65, PT ;  /* 0x000000410600720c */ /* 0x000fe20003fc4070 */
[----:B------:R-:W-:-:S04]  /*3c40*/  IMAD.HI.U32 R44, R7, R73, RZ ;  /* 0x00000049072c7227 */ /* 0x000fc800078e00ff */
[----:B------:R-:W-:-:S04]  /*3c50*/  IMAD.HI.U32 R46, R7, R75, RZ ;  /* 0x0000004b072e7227 */ /* 0x000fc800078e00ff */
[----:B------:R-:W-:-:S04]  /*3c60*/  IMAD.HI.U32 R50, R7, R79, RZ ;  /* 0x0000004f07327227 */ /* 0x000fc800078e00ff */
[----:B------:R-:W-:Y:S02]  /*3c70*/  IMAD.MOV.U32 R108, RZ, RZ, R51 ;  /* 0x000000ffff6c7224 */ /* 0x000fe400078e0033 */
[----:B------:R-:W-:Y:S02]  /*3c80*/  IMAD.MOV R48, RZ, RZ, -R48 ;  /* 0x000000ffff307224 */ /* 0x000fe400078e0a30 */
[----:B------:R-:W-:Y:S02]  /*3c90*/  IMAD.MOV R44, RZ, RZ, -R44 ;  /* 0x000000ffff2c7224 */ /* 0x000fe400078e0a2c */
[----:B------:R-:W-:Y:S02]  /*3ca0*/  IMAD.MOV R46, RZ, RZ, -R46 ;  /* 0x000000ffff2e7224 */ /* 0x000fe400078e0a2e */
[----:B------:R-:W-:Y:S02]  /*3cb0*/  IMAD.MOV R50, RZ, RZ, -R50 ;  /* 0x000000ffff327224 */ /* 0x000fe400078e0a32 */
[----:B------:R-:W-:-:S02]  /*3cc0*/  IMAD.MOV.U32 R106, RZ, RZ, R49 ;  /* 0x000000ffff6a7224 */ /* 0x000fc400078e0031 */
[----:B------:R-:W-:Y:S01]  /*3cd0*/  @!P2 IMAD.MOV R108, RZ, RZ, -R108 ;  /* 0x000000ffff6ca224 */ /* 0x000fe200078e0a6c */
[C---:B------:R-:W-:Y:S01]  /*3ce0*/  ISETP.GT.U32.AND P2, PT, R6.reuse, R69, PT ;  /* 0x000000450600720c */ /* 0x040fe20003f44070 */
[----:B------:R-:W-:Y:S01]  /*3cf0*/  @!P0 IMAD.IADD R45, R45, 0x1, -R6 ;  /* 0x000000012d2d8824 */ /* 0x000fe200078e0a06 */
[C---:B------:R-:W-:Y:S01]  /*3d00*/  ISETP.GT.U32.AND P0, PT, R6.reuse, R71, PT ;  /* 0x000000470600720c */ /* 0x040fe20003f04070 */
[C---:B------:R-:W-:Y:S02]  /*3d10*/  IMAD R77, R6.reuse, R48, R77 ;  /* 0x00000030064d7224 */ /* 0x040fe400078e024d */
[C---:B------:R-:W-:Y:S02]  /*3d20*/  IMAD R73, R6.reuse, R44, R73 ;  /* 0x0000002c06497224 */ /* 0x040fe400078e0249 */
[C---:B------:R-:W-:Y:S02]  /*3d30*/  IMAD R75, R6.reuse, R46, R75 ;  /* 0x0000002e064b7224 */ /* 0x040fe400078e024b */
[----:B------:R-:W-:-:S02]  /*3d40*/  IMAD R79, R6, R50, R79 ;  /* 0x00000032064f7224 */ /* 0x000fc400078e024f */
[----:B------:R-:W-:Y:S01]  /*3d50*/  @!P3 IMAD.MOV R106, RZ, RZ, -R106 ;  /* 0x000000ffff6ab224 */ /* 0x000fe200078e0a6a */
[----:B------:R-:W-:Y:S01]  /*3d60*/  ISETP.GT.U32.AND P3, PT, R6, R67, PT ;  /* 0x000000430600720c */ /* 0x000fe20003f64070 */
[----:B------:R-:W-:-:S04]  /*3d70*/  IMAD.HI.U32 R7, R7, R78, RZ ;  /* 0x0000004e07077227 */ /* 0x000fc800078e00ff */
[--C-:B------:R-:W-:Y:S01]  /*3d80*/  @!P1 IMAD.IADD R63, R63, 0x1, -R6.reuse ;  /* 0x000000013f3f9824 */ /* 0x100fe200078e0a06 */
[C---:B------:R-:W-:Y:S01]  /*3d90*/  ISETP.GT.U32.AND P1, PT, R6.reuse, R77, PT ;  /* 0x0000004d0600720c */ /* 0x040fe20003f24070 */
[--C-:B------:R-:W-:Y:S01]  /*3da0*/  @!P4 IMAD.IADD R59, R59, 0x1, -R6.reuse ;  /* 0x000000013b3bc824 */ /* 0x100fe200078e0a06 */
[C---:B------:R-:W-:Y:S01]  /*3db0*/  ISETP.GT.U32.AND P4, PT, R6.reuse, R73, PT ;  /* 0x000000490600720c */ /* 0x040fe20003f84070 */
[--C-:B------:R-:W-:Y:S01]  /*3dc0*/  @!P5 IMAD.IADD R61, R61, 0x1, -R6.reuse ;  /* 0x000000013d3dd824 */ /* 0x100fe200078e0a06 */
[C---:B------:R-:W-:Y:S01]  /*3dd0*/  ISETP.GT.U32.AND P5, PT, R6.reuse, R75, PT ;  /* 0x0000004b0600720c */ /* 0x040fe20003fa4070 */
[--C-:B------:R-:W-:Y:S01]  /*3de0*/  @!P6 IMAD.IADD R65, R65, 0x1, -R6.reuse ;  /* 0x000000014141e824 */ /* 0x100fe200078e0a06 */
[----:B------:R-:W-:Y:S01]  /*3df0*/  ISETP.GT.U32.AND P6, PT, R6, R79, PT ;  /* 0x0000004f0600720c */ /* 0x000fe20003fc4070 */
[----:B------:R-:W-:Y:S02]  /*3e00*/  IMAD.MOV R7, RZ, RZ, -R7 ;  /* 0x000000ffff077224 */ /* 0x000fe400078e0a07 */
[----:B------:R-:W-:Y:S01]  /*3e10*/  @!P2 IMAD.IADD R69, R69, 0x1, -R6 ;  /* 0x000000014545a824 */ /* 0x000fe200078e0a06 */
[----:B------:R-:W-:Y:S01]  /*3e20*/  ISETP.GE.AND P2, PT, R72, RZ, PT ;  /* 0x000000ff4800720c */ /* 0x000fe20003f46270 */
[----:B------:R-:W-:Y:S01]  /*3e30*/  IMAD R47, R6, R7, R78 ;  /* 0x00000007062f7224 */ /* 0x000fe200078e024e */
[----:B------:R-:W-:Y:S01]  /*3e40*/  LOP3.LUT R7, RZ, R5, RZ, 0x33, !PT ;  /* 0x00000005ff077212 */ /* 0x000fe200078e33ff */
[--C-:B------:R-:W-:Y:S01]  /*3e50*/  @!P0 IMAD.IADD R71, R71, 0x1, -R6.reuse ;  /* 0x0000000147478824 */ /* 0x100fe200078e0a06 */
[----:B------:R-:W-:Y:S01]  /*3e60*/  ISETP.GE.AND P0, PT, R68, RZ, PT ;  /* 0x000000ff4400720c */ /* 0x000fe20003f06270 */
[--C-:B------:R-:W-:Y:S01]  /*3e70*/  @!P3 IMAD.IADD R67, R67, 0x1, -R6.reuse ;  /* 0x000000014343b824 */ /* 0x100fe200078e0a06 */
[----:B------:R-:W-:Y:S01]  /*3e80*/  ISETP.GT.U32.AND P3, PT, R6, R47, PT ;  /* 0x0000002f0600720c */ /* 0x000fe20003f64070 */
[--C-:B------:R-:W-:Y:S01]  /*3e90*/  @!P1 IMAD.IADD R77, R77, 0x1, -R6.reuse ;  /* 0x000000014d4d9824 */ /* 0x100fe200078e0a06 */
[----:B------:R-:W-:Y:S01]  /*3ea0*/  ISETP.GE.AND P1, PT, R76, RZ, PT ;  /* 0x000000ff4c00720c */ /* 0x000fe20003f26270 */
[--C-:B------:R-:W-:Y:S01]  /*3eb0*/  @!P4 IMAD.IADD R73, R73, 0x1, -R6.reuse ;  /* 0x000000014949c824 */ /* 0x100fe200078e0a06 */
[----:B------:R-:W-:Y:S01]  /*3ec0*/  ISETP.GE.AND P4, PT, R70, RZ, PT ;  /* 0x000000ff4600720c */ /* 0x000fe20003f86270 */
[--C-:B------:R-:W-:Y:S01]  /*3ed0*/  @!P5 IMAD.IADD R75, R75, 0x1, -R6.reuse ;  /* 0x000000014b4bd824 */ /* 0x100fe200078e0a06 */
[----:B------:R-:W-:Y:S01]  /*3ee0*/  ISETP.GE.AND P5, PT, R66, RZ, PT ;  /* 0x000000ff4200720c */ /* 0x000fe20003fa6270 */
[----:B------:R-:W-:Y:S01]  /*3ef0*/  @!P6 IMAD.IADD R79, R79, 0x1, -R6 ;  /* 0x000000014f4fe824 */ /* 0x000fe200078e0a06 */
[----:B------:R-:W-:Y:S01]  /*3f00*/  ISETP.GE.AND P6, PT, R64, RZ, PT ;  /* 0x000000ff4000720c */ /* 0x000fe20003fc6270 */
[----:B------:R-:W-:-:S02]  /*3f10*/  IMAD.MOV.U32 R110, RZ, RZ, R45 ;  /* 0x000000ffff6e7224 */ /* 0x000fc400078e002d */
[----:B------:R-:W-:Y:S02]  /*3f20*/  IMAD.MOV.U32 R112, RZ, RZ, R59 ;  /* 0x000000ffff707224 */ /* 0x000fe400078e003b */
[----:B------:R-:W-:Y:S01]  /*3f30*/  @!P2 IMAD.MOV R110, RZ, RZ, -R110 ;  /* 0x000000ffff6ea224 */ /* 0x000fe200078e0a6e */
[C---:B------:R-:W-:Y:S01]  /*3f40*/  ISETP.GT.U32.AND P2, PT, R6.reuse, R69, PT ;  /* 0x000000450600720c */ /* 0x040fe20003f44070 */
[----:B------:R-:W-:Y:S01]  /*3f50*/  @!P0 IMAD.MOV R112, RZ, RZ, -R112 ;  /* 0x000000ffff708224 */ /* 0x000fe200078e0a70 */
[C---:B------:R-:W-:Y:S01]  /*3f60*/  ISETP.GT.U32.AND P0, PT, R6.reuse, R71, PT ;  /* 0x000000470600720c */ /* 0x040fe20003f04070 */
[----:B------:R-:W-:Y:S02]  /*3f70*/  IMAD.MOV.U32 R118, RZ, RZ, R65 ;  /* 0x000000ffff767224 */ /* 0x000fe400078e0041 */
[----:B------:R-:W-:Y:S01]  /*3f80*/  @!P3 IMAD.IADD R47, R47, 0x1, -R6 ;  /* 0x000000012f2fb824 */ /* 0x000fe200078e0a06 */
[----:B------:R-:W-:Y:S01]  /*3f90*/  ISETP.GT.U32.AND P3, PT, R6, R73, PT ;  /* 0x000000490600720c */ /* 0x000fe20003f64070 */
[----:B------:R-:W-:-:S02]  /*3fa0*/  IMAD.MOV.U32 R114, RZ, RZ, R61 ;  /* 0x000000ffff727224 */ /* 0x000fc400078e003d */
[----:B------:R-:W-:Y:S02]  /*3fb0*/  IMAD.MOV.U32 R116, RZ, RZ, R63 ;  /* 0x000000ffff747224 */ /* 0x000fe400078e003f */
[----:B------:R-:W-:Y:S02]  /*3fc0*/  IMAD.MOV.U32 R120, RZ, RZ, R67 ;  /* 0x000000ffff787224 */ /* 0x000fe400078e0043 */
[----:B------:R-:W-:Y:S01]  /*3fd0*/  @!P1 IMAD.MOV R118, RZ, RZ, -R118 ;  /* 0x000000ffff769224 */ /* 0x000fe200078e0a76 */
[C---:B------:R-:W-:Y:S01]  /*3fe0*/  ISETP.GT.U32.AND P1, PT, R6.reuse, R77, PT ;  /* 0x0000004d0600720c */ /* 0x040fe20003f24070 */
        /* <DEDUP_REMOVED lines=23> */
[----:B------:R-:W-:Y:S01]  /*4160*/  ISETP.NE.AND P2, PT, R5, RZ, PT ;  /* 0x000000ff0500720c */ /* 0x000fe20003f45270 */
[----:B------:R-:W-:Y:S02]  /*4170*/  @!P0 IMAD.MOV R6, RZ, RZ, -R6 ;  /* 0x000000ffff068224 */ /* 0x000fe400078e0a06 */
[----:B------:R-:W-:Y:S01]  /*4180*/  IMAD.MOV.U32 R128, RZ, RZ, R77 ;  /* 0x000000ffff807224 */ /* 0x000fe200078e004d */
[C---:B------:R-:W-:Y:S01]  /*4190*/  SEL R44, R7.reuse, R8, !P2 ;  /* 0x00000008072c7207 */ /* 0x040fe20005000000 */
[----:B------:R-:W-:Y:S01]  /*41a0*/  IMAD.MOV.U32 R124, RZ, RZ, R73 ;  /* 0x000000ffff7c7224 */ /* 0x000fe200078e0049 */
[----:B------:R-:W-:Y:S01]  /*41b0*/  SEL R81, R7, R6, !P2 ;  /* 0x0000000607517207 */ /* 0x000fe20005000000 */
[----:B------:R-:W-:Y:S01]  /*41c0*/  IMAD.MOV.U32 R126, RZ, RZ, R75 ;  /* 0x000000ffff7e7224 */ /* 0x000fe200078e004b */
[----:B------:R-:W-:Y:S01]  /*41d0*/  IADD3 R6, P0, R3, UR6, RZ ;  /* 0x0000000603067c10 */ /* 0x000fe2000ff1e0ff */
[----:B------:R-:W-:Y:S01]  /*41e0*/  IMAD.MOV.U32 R130, RZ, RZ, R79 ;  /* 0x000000ffff827224 */ /* 0x000fe200078e004f */
[----:B------:R-:W-:Y:S01]  /*41f0*/  SEL R45, R7, R9, !P2 ;  /* 0x00000009072d7207 */ /* 0x000fe20005000000 */
[----:B------:R-:W-:Y:S01]  /*4200*/  IMAD.MOV.U32 R132, RZ, RZ, R47 ;  /* 0x000000ffff847224 */ /* 0x000fe200078e002f */
[----:B------:R-:W-:Y:S01]  /*4210*/  LEA.HI.X.SX32 R3, R3, UR7, 0x1, P0 ;  /* 0x0000000703037c11 */ /* 0x000fe200080f0eff */
[----:B------:R-:W-:Y:S01]  /*4220*/  @!P1 IMAD.MOV R128, RZ, RZ, -R128 ;  /* 0x000000ffff809224 */ /* 0x000fe200078e0a80 */
[C---:B------:R-:W-:Y:S01]  /*4230*/  IADD3 R5, P1, R4.reuse, UR6, RZ ;  /* 0x0000000604057c10 */ /* 0x040fe2000ff3e0ff */
[----:B------:R-:W-:Y:S01]  /*4240*/  @!P3 IMAD.MOV R124, RZ, RZ, -R124 ;  /* 0x000000ffff7cb224 */ /* 0x000fe200078e0a7c */
[C---:B------:R-:W-:Y:S01]  /*4250*/  SEL R46, R7.reuse, R10, !P2 ;  /* 0x0000000a072e7207 */ /* 0x040fe20005000000 */
[----:B------:R-:W-:Y:S01]  /*4260*/  @!P4 IMAD.MOV R126, RZ, RZ, -R126 ;  /* 0x000000ffff7ec224 */ /* 0x000fe200078e0a7e */
[----:B------:R-:W-:Y:S01]  /*4270*/  LEA.HI.X.SX32 R4, R4, UR7, 0x1, P1 ;  /* 0x0000000704047c11 */ /* 0x000fe200088f0eff */
[----:B------:R-:W-:Y:S01]  /*4280*/  @!P6 IMAD.MOV R130, RZ, RZ, -R130 ;  /* 0x000000ffff82e224 */ /* 0x000fe200078e0a82 */
[----:B------:R-:W-:Y:S01]  /*4290*/  ULDC UR7, c[0x0][0x23c] ;  /* 0x00008f0000077ab9 */ /* 0x000fe20000000800 */
[----:B------:R-:W-:Y:S01]  /*42a0*/  @!P5 IMAD.MOV R132, RZ, RZ, -R132 ;  /* 0x000000ffff84d224 */ /* 0x000fe200078e0a84 */
[C---:B------:R-:W-:Y:S01]  /*42b0*/  SEL R13, R7.reuse, R13, !P2 ;  /* 0x0000000d070d7207 */ /* 0x040fe20005000000 */
[----:B------:R-:W-:Y:S01]  /*42c0*/  ULDC UR6, c[0x0][0x238] ;  /* 0x00008e0000067ab9 */ /* 0x000fe20000000800 */
[C---:B------:R-:W-:Y:S01]  /*42d0*/  SEL R47, R7.reuse, R12, !P2 ;  /* 0x0000000c072f7207 */ /* 0x040fe20005000000 */
[----:B------:R-:W-:Y:S01]  /*42e0*/  IMAD R9, R44, UR30, RZ ;  /* 0x0000001e2c097c24 */ /* 0x000fe2000f8e02ff */
[----:B------:R-:W-:Y:S01]  /*42f0*/  SEL R48, R7, R11, !P2 ;  /* 0x0000000b07307207 */ /* 0x000fe20005000000 */
[----:B------:R-:W-:Y:S01]  /*4300*/  IMAD R12, R13, UR30, RZ ;  /* 0x0000001e0d0c7c24 */ /* 0x000fe2000f8e02ff */
[----:B------:R-:W-:Y:S01]  /*4310*/  SEL R49, R7, R14, !P2 ;  /* 0x0000000e07317207 */ /* 0x000fe20005000000 */
[----:B------:R-:W-:Y:S01]  /*4320*/  IMAD R10, R45, UR30, RZ ;  /* 0x0000001e2d0a7c24 */ /* 0x000fe2000f8e02ff */
[C---:B------:R-:W-:Y:S01]  /*4330*/  SEL R50, R7.reuse, R15, !P2 ;  /* 0x0000000f07327207 */ /* 0x040fe20005000000 */
        /* <DEDUP_REMOVED lines=109> */
[----:B------:R-:W-:Y:S01]  /*4a10*/  SEL R132, R7, R132, !P2 ;  /* 0x0000008407847207 */ /* 0x000fe20005000000 */
[----:B------:R-:W-:Y:S01]  /*4a20*/  IMAD R7, R153, UR7, RZ ;  /* 0x0000000799077c24 */ /* 0x000fe2000f8e02ff */
[----:B------:R-:W-:Y:S01]  /*4a30*/  SHF.R.S32.HI R73, RZ, 0x1f, R152 ;  /* 0x0000001fff497819 */ /* 0x000fe20000011498 */
[----:B------:R-:W-:Y:S01]  /*4a40*/  IMAD R67, R81, UR30, RZ ;  /* 0x0000001e51437c24 */ /* 0x000fe2000f8e02ff */
[----:B------:R-:W-:Y:S01]  /*4a50*/  USHF.L.U32 UR7, UR7, 0x7, URZ ;  /* 0x0000000707077899 */ /* 0x000fe2000800063f */
[----:B------:R-:W-:Y:S01]  /*4a60*/  IMAD R68, R124, UR30, RZ ;  /* 0x0000001e7c447c24 */ /* 0x000fe2000f8e02ff */
[----:B------:R-:W-:Y:S01]  /*4a70*/  IADD3 R8, P0, R7, UR10, RZ ;  /* 0x0000000a07087c10 */ /* 0x000fe2000ff1e0ff */
[----:B------:R-:W-:Y:S01]  /*4a80*/  UIMAD UR10, UR6, 0x7f, URZ ;  /* 0x0000007f060a78a4 */ /* 0x000fe2000f8e023f */
[----:B------:R-:W-:Y:S01]  /*4a90*/  IMAD R69, R126, UR30, RZ ;  /* 0x0000001e7e457c24 */ /* 0x000fe2000f8e02ff */
[----:B------:R-:W-:Y:S01]  /*4aa0*/  LEA.HI R152, R73, R152, RZ, 0x7 ;  /* 0x0000009849987211 */ /* 0x000fe200078f38ff */
[----:B------:R-:W-:Y:S01]  /*4ab0*/  IMAD R70, R128, UR30, RZ ;  /* 0x0000001e80467c24 */ /* 0x000fe2000f8e02ff */
[----:B------:R-:W-:Y:S01]  /*4ac0*/  LEA.HI.X.SX32 R7, R7, UR11, 0x1, P0 ;  /* 0x0000000b07077c11 */ /* 0x000fe200080f0eff */
[----:B------:R-:W-:-:S02]  /*4ad0*/  USHF.R.S32.HI UR11, URZ, 0x1f, UR10 ;  /* 0x0000001f3f0b7899 */ /* 0x000fc4000801140a */
[----:B------:R-:W-:Y:S01]  /*4ae0*/  IADD3 R154, P0, R5, UR10, RZ ;  /* 0x0000000a059a7c10 */ /* 0x000fe2000ff1e0ff */
[----:B------:R-:W-:Y:S01]  /*4af0*/  IMAD R71, R130, UR30, RZ ;  /* 0x0000001e82477c24 */ /* 0x000fe2000f8e02ff */
[----:B------:R-:W-:Y:S01]  /*4b00*/  IADD3 R155, P1, R6, UR10, RZ ;  /* 0x0000000a069b7c10 */ /* 0x000fe2000ff3e0ff */
[----:B------:R-:W-:Y:S01]  /*4b10*/  IMAD R72, R132, UR30, RZ ;  /* 0x0000001e84487c24 */ /* 0x000fe2000f8e02ff */
[----:B------:R-:W-:Y:S01]  /*4b20*/  UIMAD UR30, UR6, 0x7e, URZ ;  /* 0x0000007e061e78a4 */ /* 0x000fe2000f8e023f */
[----:B------:R0:W-:Y:S01]  /*4b30*/  STL [R1+0x440], R154 ;  /* 0x0004409a01007387 */ /* 0x0001e20000100800 */
[----:B------:R-:W-:Y:S02]  /*4b40*/  CS2R R120, SRZ ;  /* 0x0000000000787805 */ /* 0x000fe4000001ff00 */
[----:B------:R-:W-:Y:S01]  /*4b50*/  CS2R R122, SRZ ;  /* 0x00000000007a7805 */ /* 0x000fe2000001ff00 */
[----:B------:R-:W-:Y:S01]  /*4b60*/  USHF.R.S32.HI UR10, URZ, 0x1f, UR30 ;  /* 0x0000001f3f0a7899 */ /* 0x000fe2000801141e */
[----:B------:R1:W-:Y:S01]  /*4b70*/  STL [R1+0x448], R155 ;  /* 0x0004489b01007387 */ /* 0x0003e20000100800 */
[----:B------:R-:W-:-:S02]  /*4b80*/  CS2R R124, SRZ ;  /* 0x00000000007c7805 */ /* 0x000fc4000001ff00 */
[----:B------:R-:W-:Y:S02]  /*4b90*/  CS2R R126, SRZ ;  /* 0x00000000007e7805 */ /* 0x000fe4000001ff00 */
[----:B------:R-:W-:Y:S02]  /*4ba0*/  CS2R R128, SRZ ;  /* 0x0000000000807805 */ /* 0x000fe4000001ff00 */
[----:B------:R-:W-:Y:S02]  /*4bb0*/  CS2R R130, SRZ ;  /* 0x0000000000827805 */ /* 0x000fe4000001ff00 */
[----:B------:R-:W-:Y:S02]  /*4bc0*/  CS2R R132, SRZ ;  /* 0x0000000000847805 */ /* 0x000fe4000001ff00 */
[----:B0-----:R-:W-:Y:S02]  /*4bd0*/  IADD3.X R154, R4, UR11, RZ, P0, !PT ;  /* 0x0000000b049a7c10 */ /* 0x001fe400087fe4ff */
[----:B------:R-:W-:-:S02]  /*4be0*/  CS2R R88, SRZ ;  /* 0x0000000000587805 */ /* 0x000fc4000001ff00 */
[----:B------:R-:W-:Y:S02]  /*4bf0*/  CS2R R90, SRZ ;  /* 0x00000000005a7805 */ /* 0x000fe4000001ff00 */
[----:B------:R-:W-:Y:S02]  /*4c00*/  CS2R R92, SRZ ;  /* 0x00000000005c7805 */ /* 0x000fe4000001ff00 */
[----:B-1----:R-:W-:Y:S01]  /*4c10*/  IADD3.X R155, R3, UR11, RZ, P1, !PT ;  /* 0x0000000b039b7c10 */ /* 0x002fe20008ffe4ff */
[----:B------:R0:W-:Y:S01]  /*4c20*/  STL [R1+0x43c], R154 ;  /* 0x00043c9a01007387 */ /* 0x0001e20000100800 */
[----:B------:R-:W-:Y:S01]  /*4c30*/  UIMAD UR11, UR6, 0x7d, URZ ;  /* 0x0000007d060b78a4 */ /* 0x000fe2000f8e023f */
[----:B------:R-:W-:Y:S02]  /*4c40*/  CS2R R94, SRZ ;  /* 0x00000000005e7805 */ /* 0x000fe4000001ff00 */
[----:B------:R-:W-:Y:S01]  /*4c50*/  CS2R R96, SRZ ;  /* 0x0000000000607805 */ /* 0x000fe2000001ff00 */
[----:B------:R1:W-:Y:S01]  /*4c60*/  STL [R1+0x444], R155 ;  /* 0x0004449b01007387 */ /* 0x0003e20000100800 */
[----:B------:R-:W-:-:S02]  /*4c70*/  CS2R R98, SRZ ;  /* 0x0000000000627805 */ /* 0x000fc4000001ff00 */
[----:B------:R-:W-:Y:S02]  /*4c80*/  CS2R R100, SRZ ;  /* 0x0000000000647805 */ /* 0x000fe4000001ff00 */
[----:B------:R-:W-:Y:S02]  /*4c90*/  CS2R R102, SRZ ;  /* 0x0000000000667805 */ /* 0x000fe4000001ff00 */
[----:B------:R-:W-:Y:S02]  /*4ca0*/  CS2R R104, SRZ ;  /* 0x0000000000687805 */ /* 0x000fe4000001ff00 */
[----:B------:R-:W-:Y:S02]  /*4cb0*/  CS2R R106, SRZ ;  /* 0x00000000006a7805 */ /* 0x000fe4000001ff00 */
[----:B0-----:R-:W-:Y:S02]  /*4cc0*/  IADD3 R154, P0, R5, UR30, RZ ;  /* 0x0000001e059a7c10 */ /* 0x001fe4000ff1e0ff */
[----:B------:R-:W-:-:S02]  /*4cd0*/  CS2R R108, SRZ ;  /* 0x00000000006c7805 */ /* 0x000fc4000001ff00 */
[----:B------:R-:W-:Y:S02]  /*4ce0*/  CS2R R110, SRZ ;  /* 0x00000000006e7805 */ /* 0x000fe4000001ff00 */
[----:B------:R-:W-:Y:S02]  /*4cf0*/  CS2R R112, SRZ ;  /* 0x0000000000707805 */ /* 0x000fe4000001ff00 */
[----:B-1----:R-:W-:Y:S01]  /*4d00*/  IADD3 R155, P1, R6, UR30, RZ ;  /* 0x0000001e069b7c10 */ /* 0x002fe2000ff3e0ff */
[----:B------:R0:W-:Y:S01]  /*4d10*/  STL [R1+0x450], R154 ;  /* 0x0004509a01007387 */ /* 0x0001e20000100800 */
[----:B------:R-:W-:Y:S01]  /*4d20*/  USHF.R.S32.HI UR30, URZ, 0x1f, UR11 ;  /* 0x0000001f3f1e7899 */ /* 0x000fe2000801140b */
        /* <DEDUP_REMOVED lines=11> */
[----:B-1----:R-:W-:Y:S01]  /*4de0*/  IADD3.X R155, R3, UR10, RZ, P1, !PT ;  /* 0x0000000a039b7c10 */ /* 0x002fe20008ffe4ff */
[----:B------:R0:W-:Y:S01]  /*4df0*/  STL [R1+0x44c], R154 ;  /* 0x00044c9a01007387 */ /* 0x0001e20000100800 */
[----:B------:R-:W-:-:S03]  /*4e00*/  UIMAD UR10, UR6, 0x7c, URZ ;  /* 0x0000007c060a78a4 */ /* 0x000fc6000f8e023f */
[----:B------:R1:W-:Y:S01]  /*4e10*/  STL [R1+0x454], R155 ;  /* 0x0004549b01007387 */ /* 0x0003e20000100800 */
[----:B0-----:R-:W-:Y:S02]  /*4e20*/  IADD3 R154, P0, R5, UR11, RZ ;  /* 0x0000000b059a7c10 */ /* 0x001fe4000ff1e0ff */
[----:B-1----:R-:W-:-:S03]  /*4e30*/  IADD3 R155, P1, R6, UR11, RZ ;  /* 0x0000000b069b7c10 */ /* 0x002fc6000ff3e0ff */
[----:B------:R0:W-:Y:S01]  /*4e40*/  STL [R1+0x460], R154 ;  /* 0x0004609a01007387 */ /* 0x0001e20000100800 */
[----:B------:R-:W-:-:S03]  /*4e50*/  USHF.R.S32.HI UR11, URZ, 0x1f, UR10 ;  /* 0x0000001f3f0b7899 */ /* 0x000fc6000801140a */
[----:B------:R1:W-:Y:S01]  /*4e60*/  STL [R1+0x468], R155 ;  /* 0x0004689b01007387 */ /* 0x0003e20000100800 */
[----:B0-----:R-:W-:Y:S02]  /*4e70*/  IADD3.X R154, R4, UR30, RZ, P0, !PT ;  /* 0x0000001e049a7c10 */ /* 0x001fe400087fe4ff */
[----:B-1----:R-:W-:-:S03]  /*4e80*/  IADD3.X R155, R3, UR30, RZ, P1, !PT ;  /* 0x0000001e039b7c10 */ /* 0x002fc60008ffe4ff */
        /* <DEDUP_REMOVED lines=591> */
[----:B------:R-:W-:-:S03]  /*7380*/  USHF.L.U32 UR10, UR6, 0x6, URZ ;  /* 0x00000006060a7899 */ /* 0x000fc6000800063f */
        /* <DEDUP_REMOVED lines=34> */
[----:B------:R-:W-:-:S03]  /*75b0*/  UIMAD UR11, UR6, 0x3c, URZ ;  /* 0x0000003c060b78a4 */ /* 0x000fc6000f8e023f */
[----:B------:R1:W-:Y:S03]  /*75c0*/  STL [R1+0xb70], R155 ;  /* 0x000b709b01007387 */ /* 0x0003e60000100800 */
[----:B------:R-:W-:Y:S02]  /*75d0*/  IADD3 R156, P3, R6, UR11, RZ ;  /* 0x0000000b069c7c10 */ /* 0x000fe4000ff7e0ff */
[----:B0-----:R-:W-:Y:S02]  /*75e0*/  IADD3.X R154, R4, UR30, RZ, P0, !PT ;  /* 0x0000001e049a7c10 */ /* 0x001fe400087fe4ff */
[----:B-1----:R-:W-:-:S03]  /*75f0*/  IADD3.X R155, R3, UR30, RZ, P1, !PT ;  /* 0x0000001e039b7c10 */ /* 0x002fc60008ffe4ff */
[----:B------:R0:W-:Y:S01]  /*7600*/  STL [R1+0xb64], R154 ;  /* 0x000b649a01007387 */ /* 0x0001e20000100800 */
[----:B------:R-:W-:-:S03]  /*7610*/  USHF.R.S32.HI UR30, URZ, 0x1f, UR10 ;  /* 0x0000001f3f1e7899 */ /* 0x000fc6000801140a */
[----:B------:R1:W-:Y:S01]  /*7620*/  STL [R1+0xb6c], R155 ;  /* 0x000b6c9b01007387 */ /* 0x0003e20000100800 */
[----:B0-----:R-:W-:Y:S02]  /*7630*/  IADD3 R154, P0, R5, UR10, RZ ;  /* 0x0000000a059a7c10 */ /* 0x001fe4000ff1e0ff */
[----:B-1----:R-:W-:-:S03]  /*7640*/  IADD3 R155, P1, R6, UR10, RZ ;  /* 0x0000000a069b7c10 */ /* 0x002fc6000ff3e0ff */
[----:B------:R0:W-:Y:S01]  /*7650*/  STL [R1+0xb78], R154 ;  /* 0x000b789a01007387 */ /* 0x0001e20000100800 */
[----:B------:R-:W-:-:S03]  /*7660*/  USHF.R.S32.HI UR10, URZ, 0x1f, UR11 ;  /* 0x0000001f3f0a7899 */ /* 0x000fc6000801140b */
[----:B------:R1:W-:Y:S01]  /*7670*/  STL [R1+0xb80], R155 ;  /* 0x000b809b01007387 */ /* 0x0003e20000100800 */
[----:B0-----:R-:W-:Y:S01]  /*7680*/  IADD3 R154, P2, R5, UR11, RZ ;  /* 0x0000000b059a7c10 */ /* 0x001fe2000ff5e0ff */
[----:B------:R-:W-:Y:S02]  /*7690*/  UIMAD UR11, UR6, 0x3b, URZ ;  /* 0x0000003b060b78a4 */ /* 0x000fe4000f8e023f */
[----:B------:R-:W-:Y:S01]  /*76a0*/  USHF.L.U32 UR6, UR6, 0x7, URZ ;  /* 0x0000000706067899 */ /* 0x000fe2000800063f */
[----:B-1----:R-:W-:Y:S01]  /*76b0*/  IADD3.X R155, R4, UR30, RZ, P0, !PT ;  /* 0x0000001e049b7c10 */ /* 0x002fe200087fe4ff */
[----:B------:R0:W-:Y:S04]  /*76c0*/  STL [R1+0xb88], R154 ;  /* 0x000b889a01007387 */ /* 0x0001e80000100800 */
[----:B------:R-:W-:Y:S04]  /*76d0*/  STL [R1+0xb90], R156 ;  /* 0x000b909c01007387 */ /* 0x000fe80000100800 */
[----:B------:R1:W-:Y:S01]  /*76e0*/  STL [R1+0xb74], R155 ;  /* 0x000b749b01007387 */ /* 0x0003e20000100800 */
[----:B0-----:R-:W-:Y:S01]  /*76f0*/  IADD3.X R154, R3, UR30, RZ, P1, !PT ;  /* 0x0000001e039a7c10 */ /* 0x001fe20008ffe4ff */
[----:B------:R-:W-:-:S03]  /*7700*/  UIMAD UR30, UR14, 0x3a, URZ ;  /* 0x0000003a0e1e78a4 */ /* 0x000fc6000f8e023f */
[----:B------:R-:W-:Y:S01]  /*7710*/  ULDC UR14, c[0x0][0x238] ;  /* 0x00008e00000e7ab9 */ /* 0x000fe20000000800 */
[----:B------:R0:W-:Y:S01]  /*7720*/  STL [R1+0xb7c], R154 ;  /* 0x000b7c9a01007387 */ /* 0x0001e20000100800 */
[----:B------:R-:W-:Y:S01]  /*7730*/  UIMAD UR14, UR14, 0x7, URZ ;  /* 0x000000070e0e78a4 */ /* 0x000fe2000f8e023f */
[----:B-1----:R-:W-:-:S05]  /*7740*/  IADD3.X R155, R4, UR10, RZ, P2, !PT ;  /* 0x0000000a049b7c10 */ /* 0x002fca00097fe4ff */
[----:B------:R1:W-:Y:S01]  /*7750*/  STL [R1+0xb84], R155 ;  /* 0x000b849b01007387 */ /* 0x0003e20000100800 */
[----:B0-----:R-:W-:Y:S01]  /*7760*/  IADD3.X R154, R3, UR10, RZ, P3, !PT ;  /* 0x0000000a039a7c10 */ /* 0x001fe20009ffe4ff */
[----:B------:R-:W-:Y:S01]  /*7770*/  USHF.R.S32.HI UR10, URZ, 0x1f, UR11 ;  /* 0x0000001f3f0a7899 */ /* 0x000fe2000801140b */
[----:B------:R-:W-:-:S03]  /*7780*/  IADD3 R156, P3, R6, UR43, RZ ;  /* 0x0000002b069c7c10 */ /* 0x000fc6000ff7e0ff */
[----:B------:R0:W-:Y:S01]  /*7790*/  STL [R1+0xb8c], R154 ;  /* 0x000b8c9a01007387 */ /* 0x0001e20000100800 */
[----:B-1----:R-:W-:-:S05]  /*77a0*/  IADD3 R155, P0, R5, UR11, RZ ;  /* 0x0000000b059b7c10 */ /* 0x002fca000ff1e0ff */
[----:B------:R1:W-:Y:S01]  /*77b0*/  STL [R1+0xb98], R155 ;  /* 0x000b989b01007387 */ /* 0x0003e20000100800 */
[----:B0-----:R-:W-:Y:S01]  /*77c0*/  IADD3 R154, P1, R6, UR11, RZ ;  /* 0x0000000b069a7c10 */ /* 0x001fe2000ff3e0ff */
[----:B------:R-:W-:-:S04]  /*77d0*/  USHF.R.S32.HI UR11, URZ, 0x1f, UR30 ;  /* 0x0000001f3f0b7899 */ /* 0x000fc8000801141e */
[----:B------:R0:W-:Y:S01]  /*77e0*/  STL [R1+0xba0], R154 ;  /* 0x000ba09a01007387 */ /* 0x0001e20000100800 */
[----:B-1----:R-:W-:-:S05]  /*77f0*/  IADD3.X R155, R4, UR10, RZ, P0, !PT ;  /* 0x0000000a049b7c10 */ /* 0x002fca00087fe4ff */
[----:B------:R1:W-:Y:S01]  /*7800*/  STL [R1+0xb94], R155 ;  /* 0x000b949b01007387 */ /* 0x0003e20000100800 */
[----:B0-----:R-:W-:Y:S01]  /*7810*/  IADD3.X R154, R3, UR10, RZ, P1, !PT ;  /* 0x0000000a039a7c10 */ /* 0x001fe20008ffe4ff */
[----:B------:R-:W-:-:S03]  /*7820*/  UIMAD UR10, UR18, 0x39, URZ ;  /* 0x00000039120a78a4 */ /* 0x000fc6000f8e023f */
[----:B------:R-:W-:Y:S01]  /*7830*/  ULDC UR18, c[0x0][0x238] ;  /* 0x00008e0000127ab9 */ /* 0x000fe20000000800 */
[----:B------:R0:W-:Y:S01]  /*7840*/  STL [R1+0xb9c], R154 ;  /* 0x000b9c9a01007387 */ /* 0x0001e20000100800 */
[----:B------:R-:W-:Y:S01]  /*7850*/  UIMAD UR18, UR18, 0x6, URZ ;  /* 0x00000006121278a4 */ /* 0x000fe2000f8e023f */
[----:B-1----:R-:W-:-:S05]  /*7860*/  IADD3 R155, P0, R5, UR30, RZ ;  /* 0x0000001e059b7c10 */ /* 0x002fca000ff1e0ff */
[----:B------:R1:W-:Y:S01]  /*7870*/  STL [R1+0xba8], R155 ;  /* 0x000ba89b01007387 */ /* 0x0003e20000100800 */
[----:B0-----:R-:W-:Y:S01]  /*7880*/  IADD3 R154, P1, R6, UR30, RZ ;  /* 0x0000001e069a7c10 */ /* 0x001fe2000ff3e0ff */
[----:B------:R-:W-:-:S03]  /*7890*/  UIMAD UR30, UR22, 0x38, URZ ;  /* 0x00000038161e78a4 */ /* 0x000fc6000f8e023f */
[----:B------:R-:W-:Y:S01]  /*78a0*/  ULDC UR22, c[0x0][0x238] ;  /* 0x00008e0000167ab9 */ /* 0x000fe20000000800 */
[----:B------:R0:W-:Y:S01]  /*78b0*/  STL [R1+0xbb0], R154 ;  /* 0x000bb09a01007387 */ /* 0x0001e20000100800 */
[----:B------:R-:W-:Y:S01]  /*78c0*/  UIMAD UR22, UR22, 0x5, URZ ;  /* 0x00000005161678a4 */ /* 0x000fe2000f8e023f */
[----:B-1----:R-:W-:-:S05]  /*78d0*/  IADD3.X R155, R4, UR11, RZ, P0, !PT ;  /* 0x0000000b049b7c10 */ /* 0x002fca00087fe4ff */
[----:B------:R1:W-:Y:S01]  /*78e0*/  STL [R1+0xba4], R155 ;  /* 0x000ba49b01007387 */ /* 0x0003e20000100800 */
[----:B0-----:R-:W-:Y:S01]  /*78f0*/  IADD3.X R154, R3, UR11, RZ, P1, !PT ;  /* 0x0000000b039a7c10 */ /* 0x001fe20008ffe4ff */
[----:B------:R-:W-:-:S04]  /*7900*/  USHF.R.S32.HI UR11, URZ, 0x1f, UR10 ;  /* 0x0000001f3f0b7899 */ /* 0x000fc8000801140a */
        /* <DEDUP_REMOVED lines=12> */
[----:B------:R-:W-:Y:S01]  /*79d0*/  USHF.L.U32 UR23, UR23, 0x2, URZ ;  /* 0x0000000217177899 */ /* 0x000fe2000800063f */
        /* <DEDUP_REMOVED lines=27> */
[----:B------:R-:W-:Y:S02]  /*7b90*/  ULDC UR30, c[0x0][0x238] ;  /* 0x00008e00001e7ab9 */ /* 0x000fe40000000800 */
[----:B------:R-:W-:Y:S02]  /*7ba0*/  USHF.R.S32.HI UR30, URZ, 0x1f, UR30 ;  /* 0x0000001f3f1e7899 */ /* 0x000fe4000801141e */
[----:B------:R0:W-:Y:S01]  /*7bb0*/  STL [R1+0xbf0], R154 ;  /* 0x000bf09a01007387 */ /* 0x0001e20000100800 */
[----:B-1----:R-:W-:-:S05]  /*7bc0*/  IADD3.X R155, R4, UR11, RZ, P0, !PT ;  /* 0x0000000b049b7c10 */ /* 0x002fca00087fe4ff */
[----:B------:R1:W-:Y:S01]  /*7bd0*/  STL [R1+0xbe4], R155 ;  /* 0x000be49b01007387 */ /* 0x0003e20000100800 */
[----:B0-----:R-:W-:Y:S01]  /*7be0*/  IADD3.X R154, R3, UR11, RZ, P1, !PT ;  /* 0x0000000b039a7c10 */ /* 0x001fe20008ffe4ff */
[----:B------:R-:W-:Y:S02]  /*7bf0*/  UIMAD UR11, UR21, 0x32, URZ ;  /* 0x00000032150b78a4 */ /* 0x000fe4000f8e023f */
[----:B------:R-:W-:Y:S02]  /*7c00*/  USHF.R.S32.HI UR21, URZ, 0x1f, UR20 ;  /* 0x0000001f3f157899 */ /* 0x000fe40008011414 */
[----:B------:R0:W-:Y:S01]  /*7c10*/  STL [R1+0xbec], R154 ;  /* 0x000bec9a01007387 */ /* 0x0001e20000100800 */
[----:B-1----:R-:W-:-:S05]  /*7c20*/  IADD3 R155, P0, R5, UR10, RZ ;  /* 0x0000000a059b7c10 */ /* 0x002fca000ff1e0ff */
[----:B------:R1:W-:Y:S01]  /*7c30*/  STL [R1+0xbf8], R155 ;  /* 0x000bf89b01007387 */ /* 0x0003e20000100800 */
[----:B0-----:R-:W-:Y:S01]  /*7c40*/  IADD3 R154, P1, R6, UR10, RZ ;  /* 0x0000000a069a7c10 */ /* 0x001fe2000ff3e0ff */
[----:B------:R-:W-:-:S04]  /*7c50*/  USHF.R.S32.HI UR10, URZ, 0x1f, UR10 ;  /* 0x0000001f3f0a7899 */ /* 0x000fc8000801140a */
[----:B------:R0:W-:Y:S02]  /*7c60*/  STL [R1+0xc00], R154 ;  /* 0x000c009a01007387 */ /* 0x0001e40000100800 */
        /* <DEDUP_REMOVED lines=8> */
[----:B------:R-:W-:-:S04]  /*7cf0*/  USHF.R.U32.HI UR20, URZ, 0x4, UR58 ;  /* 0x000000043f147899 */ /* 0x000fc8000801163a */
[----:B------:R0:W-:Y:S01]  /*7d00*/  STL [R1+0xc10], R154 ;  /* 0x000c109a01007387 */ /* 0x0001e20000100800 */
[----:B------:R-:W-:Y:S01]  /*7d10*/  USGXT.U32 UR20, UR20, 0xe ;  /* 0x0000000e1414789a */ /* 0x000fe20008000000 */
[----:B-1----:R-:W-:Y:S01]  /*7d20*/  IADD3 R155, P2, R5, UR43, RZ ;  /* 0x0000002b059b7c10 */ /* 0x002fe2000ff5e0ff */
[----:B------:R-:W-:-:S04]  /*7d30*/  UIADD3 UR43, UR58, 0x8000, URZ ;  /* 0x000080003a2b7890 */ /* 0x000fc8000fffe03f */
[----:B------:R1:W-:Y:S01]  /*7d40*/  STL [R1+0xc18], R155 ;  /* 0x000c189b01007387 */ /* 0x0003e20000100800 */
[----:B------:R-:W-:Y:S01]  /*7d50*/  USHF.R.U32.HI UR43, URZ, 0x4, UR43 ;  /* 0x000000043f2b7899 */ /* 0x000fe2000801162b */
[----:B0-----:R-:W-:Y:S02]  /*7d60*/  IADD3.X R154, R4, UR21, RZ, P0, !PT ;  /* 0x00000015049a7c10 */ /* 0x001fe400087fe4ff */
[----:B------:R-:W-:Y:S01]  /*7d70*/  STL [R1+0xc20], R156 ;  /* 0x000c209c01007387 */ /* 0x000fe20000100800 */
[----:B------:R-:W-:-:S03]  /*7d80*/  USGXT.U32 UR43, UR43, 0xe ;  /* 0x0000000e2b2b789a */ /* 0x000fc60008000000 */
[----:B------:R0:W-:Y:S01]  /*7d90*/  STL [R1+0xc04], R154 ;  /* 0x000c049a01007387 */ /* 0x0001e20000100800 */
[----:B-1----:R-:W-:Y:S01]  /*7da0*/  IADD3.X R155, R3, UR21, RZ, P1, !PT ;  /* 0x00000015039b7c10 */ /* 0x002fe20008ffe4ff */
[----:B------:R-:W-:-:S04]  /*7db0*/  ULDC UR21, c[0x0][0x238] ;  /* 0x00008e0000157ab9 */ /* 0x000fc80000000800 */
[----:B------:R1:W-:Y:S01]  /*7dc0*/  STL [R1+0xc0c], R155 ;  /* 0x000c0c9b01007387 */ /* 0x0003e20000100800 */
[----:B0-----:R-:W-:Y:S02]  /*7dd0*/  IADD3.X R154, R4, UR10, RZ, P2, !PT ;  /* 0x0000000a049a7c10 */ /* 0x001fe400097fe4ff */
[----:B------:R-:W-:-:S03]  /*7de0*/  IADD3 R156, P2, R11, R8, RZ ;  /* 0x000000080b9c7210 */ /* 0x000fc60007f5e0ff */
[----:B------:R0:W-:Y:S01]  /*7df0*/  STL [R1+0xc14], R154 ;  /* 0x000c149a01007387 */ /* 0x0001e20000100800 */
[----:B-1----:R-:W-:Y:S01]  /*7e00*/  IADD3.X R155, R3, UR10, RZ, P3, !PT ;  /* 0x0000000a039b7c10 */ /* 0x002fe20009ffe4ff */
[----:B------:R-:W-:-:S04]  /*7e10*/  USHF.R.S32.HI UR10, URZ, 0x1f, UR4 ;  /* 0x0000001f3f0a7899 */ /* 0x000fc80008011404 */
[----:B------:R1:W-:Y:S01]  /*7e20*/  STL [R1+0xc1c], R155 ;  /* 0x000c1c9b01007387 */ /* 0x0003e20000100800 */
[----:B0-----:R-:W-:-:S05]  /*7e30*/  IADD3 R154, P1, R5, UR11, RZ ;  /* 0x0000000b059a7c10 */ /* 0x001fca000ff3e0ff */
[----:B------:R0:W-:Y:S01]  /*7e40*/  STL [R1+0xc24], R154 ;  /* 0x000c249a01007387 */ /* 0x0001e20000100800 */
[----:B-1----:R-:W-:Y:S01]  /*7e50*/  IADD3 R155, P0, R6, UR11, RZ ;  /* 0x0000000b069b7c10 */ /* 0x002fe2000ff1e0ff */
[----:B------:R-:W-:-:S04]  /*7e60*/  USHF.R.S32.HI UR11, URZ, 0x1f, UR11 ;  /* 0x0000001f3f0b7899 */ /* 0x000fc8000801140b */
[----:B------:R1:W-:Y:S01]  /*7e70*/  STL [R1+0xc28], R155 ;  /* 0x000c289b01007387 */ /* 0x0003e20000100800 */
[----:B0-----:R-:W-:-:S05]  /*7e80*/  IADD3 R154, P4, R9, R8, RZ ;  /* 0x00000008099a7210 */ /* 0x001fca0007f9e0ff */
[----:B------:R0:W-:Y:S01]  /*7e90*/  STL [R1+0x23c], R154 ;  /* 0x00023c9a01007387 */ /* 0x0001e20000100800 */
[----:B-1----:R-:W-:-:S05]  /*7ea0*/  IADD3 R155, P5, R10, R8, RZ ;  /* 0x000000080a9b7210 */ /* 0x002fca0007fbe0ff */
[----:B------:R1:W-:Y:S01]  /*7eb0*/  STL [R1+0x244], R155 ;  /* 0x0002449b01007387 */ /* 0x0003e20000100800 */
[----:B0-----:R-:W-:-:S03]  /*7ec0*/  IADD3 R154, P3, R12, R8, RZ ;  /* 0x000000080c9a7210 */ /* 0x001fc60007f7e0ff */
[----:B------:R-:W-:Y:S04]  /*7ed0*/  STL [R1+0x24c], R156 ;  /* 0x00024c9c01007387 */ /* 0x000fe80000100800 */
[----:B------:R0:W-:Y:S01]  /*7ee0*/  STL [R1+0x254], R154 ;  /* 0x0002549a01007387 */ /* 0x0001e20000100800 */
[----:B-1----:R-:W-:Y:S02]  /*7ef0*/  LEA.HI.X.SX32 R155, R9, R7, 0x1, P4 ;  /* 0x00000007099b7211 */ /* 0x002fe400020f0eff */
[----:B------:R-:W-:-:S03]  /*7f00*/  IADD3 R9, P4, R13, R8, RZ ;  /* 0x000000080d097210 */ /* 0x000fc60007f9e0ff */
[----:B------:R-:W-:Y:S01]  /*7f10*/  STL [R1+0x238], R155 ;  /* 0x0002389b01007387 */ /* 0x000fe20000100800 */
[----:B0-----:R-:W-:-:S03]  /*7f20*/  LEA.HI.X.SX32 R154, R10, R7, 0x1, P5 ;  /* 0x000000070a9a7211 */ /* 0x001fc600028f0eff */
[----:B------:R0:W-:Y:S01]  /*7f30*/  STL [R1+0x25c], R9 ;  /* 0x00025c0901007387 */ /* 0x0001e20000100800 */
[----:B------:R-:W-:-:S03]  /*7f40*/  IADD3 R10, P5, R14, R8, RZ ;  /* 0x000000080e0a7210 */ /* 0x000fc60007fbe0ff */
[----:B------:R-:W-:Y:S04]  /*7f50*/  STL [R1+0x240], R154 ;  /* 0x0002409a01007387 */ /* 0x000fe80000100800 */
[----:B------:R1:W-:Y:S01]  /*7f60*/  STL [R1+0x264], R10 ;  /* 0x0002640a01007387 */ /* 0x0003e20000100800 */
[----:B0-----:R-:W-:Y:S02]  /*7f70*/  LEA.HI.X.SX32 R9, R11, R7, 0x1, P2 ;  /* 0x000000070b097211 */ /* 0x001fe400010f0eff */
[----:B------:R-:W-:-:S03]  /*7f80*/  IADD3 R11, P2, R15, R8, RZ ;  /* 0x000000080f0b7210 */ /* 0x000fc60007f5e0ff */
[----:B------:R0:W-:Y:S01]  /*7f90*/  STL [R1+0x248], R9 ;  /* 0x0002480901007387 */ /* 0x0001e20000100800 */
[----:B-1----:R-:W-:-:S03]  /*7fa0*/  LEA.HI.X.SX32 R10, R12, R7, 0x1, P3 ;  /* 0x000000070c0a7211 */ /* 0x002fc600018f0eff */
[----:B------:R1:W-:Y:S04]  /*7fb0*/  STL [R1+0x26c], R11 ;  /* 0x00026c0b01007387 */ /* 0x0003e80000100800 */
[----:B------:R2:W-:Y:S01]  /*7fc0*/  STL [R1+0x250], R10 ;  /* 0x0002500a01007387 */ /* 0x0005e20000100800 */
[----:B0-----:R-:W-:Y:S02]  /*7fd0*/  IADD3 R9, P3, R16, R8, RZ ;  /* 0x0000000810097210 */ /* 0x001fe40007f7e0ff */
[----:B-1----:R-:W-:-:S03]  /*7fe0*/  LEA.HI.X.SX32 R11, R13, R7, 0x1, P4 ;  /* 0x000000070d0b7211 */ /* 0x002fc600020f0eff */
[----:B------:R0:W-:Y:S01]  /*7ff0*/  STL [R1+0x274], R9 ;  /* 0x0002740901007387 */ /* 0x0001e20000100800 */
[----:B--2---:R-:W-:-:S03]  /*8000*/  IADD3 R10, P4, R17, R8, RZ ;  /* 0x00000008110a7210 */ /* 0x004fc60007f9e0ff */
[----:B------:R1:W-:Y:S04]  /*8010*/  STL [R1+0x258], R11 ;  /* 0x0002580b01007387 */ /* 0x0003e80000100800 */
[----:B------:R2:W-:Y:S01]  /*8020*/  STL [R1+0x27c], R10 ;  /* 0x00027c0a01007387 */ /* 0x0005e20000100800 */
[----:B0-----:R-:W-:Y:S02]  /*8030*/  LEA.HI.X.SX32 R9, R14, R7, 0x1, P5 ;  /* 0x000000070e097211 */ /* 0x001fe400028f0eff */
[----:B-1----:R-:W-:-:S03]  /*8040*/  IADD3 R11, P5, R18, R8, RZ ;  /* 0x00000008120b7210 */ /* 0x002fc60007fbe0ff */
[----:B------:R0:W-:Y:S01]  /*8050*/  STL [R1+0x260], R9 ;  /* 0x0002600901007387 */ /* 0x0001e20000100800 */
[----:B--2---:R-:W-:-:S03]  /*8060*/  LEA.HI.X.SX32 R10, R15, R7, 0x1, P2 ;  /* 0x000000070f0a7211 */ /* 0x004fc600010f0eff */
        /* <DEDUP_REMOVED lines=41> */
[----:B------:R-:W-:Y:S02]  /*8300*/  CS2R R24, SRZ ;  /* 0x0000000000187805 */ /* 0x000fe4000001ff00 */
[-C--:B--2---:R-:W-:Y:S01]  /*8310*/  IADD3 R10, P4, R29, R8.reuse, RZ ;  /* 0x000000081d0a7210 */ /* 0x084fe20007f9e0ff */
[----:B------:R1:W-:Y:S04]  /*8320*/  STL [R1+0x2b8], R11 ;  /* 0x0002b80b01007387 */ /* 0x0003e80000100800 */
[----:B------:R2:W-:Y:S01]  /*8330*/  STL [R1+0x2dc], R10 ;  /* 0x0002dc0a01007387 */ /* 0x0005e20000100800 */
[----:B0-----:R-:W-:Y:S02]  /*8340*/  LEA.HI.X.SX32 R9, R26, R7, 0x1, P5 ;  /* 0x000000071a097211 */ /* 0x001fe400028f0eff */
[----:B-1----:R-:W-:-:S03]  /*8350*/  IADD3 R11, P5, R30, R8, RZ ;  /* 0x000000081e0b7210 */ /* 0x002fc60007fbe0ff */
[----:B------:R0:W-:Y:S01]  /*8360*/  STL [R1+0x2c0], R9 ;  /* 0x0002c00901007387 */ /* 0x0001e20000100800 */
[----:B--2---:R-:W-:-:S03]  /*8370*/  LEA.HI.X.SX32 R10, R27, R7, 0x1, P2 ;  /* 0x000000071b0a7211 */ /* 0x004fc600010f0eff */
[----:B------:R1:W-:Y:S01]  /*8380*/  STL [R1+0x2e4], R11 ;  /* 0x0002e40b01007387 */ /* 0x0003e20000100800 */
[----:B------:R-:W-:-:S03]  /*8390*/  CS2R R26, SRZ ;  /* 0x00000000001a7805 */ /* 0x000fc6000001ff00 */
[----:B------:R2:W-:Y:S01]  /*83a0*/  STL [R1+0x2c8], R10 ;  /* 0x0002c80a01007387 */ /* 0x0005e20000100800 */
[----:B0-----:R-:W-:Y:S02]  /*83b0*/  IADD3 R9, P2, R31, R8, RZ ;  /* 0x000000081f097210 */ /* 0x001fe40007f5e0ff */
[----:B-1----:R-:W-:-:S03]  /*83c0*/  LEA.HI.X.SX32 R11, R28, R7, 0x1, P3 ;  /* 0x000000071c0b7211 */ /* 0x002fc600018f0eff */
[----:B------:R0:W-:Y:S01]  /*83d0*/  STL [R1+0x2ec], R9 ;  /* 0x0002ec0901007387 */ /* 0x0001e20000100800 */
[----:B--2---:R-:W-:-:S03]  /*83e0*/  IADD3 R10, P3, R32, R8, RZ ;  /* 0x00000008200a7210 */ /* 0x004fc60007f7e0ff */
[----:B------:R1:W-:Y:S04]  /*83f0*/  STL [R1+0x2d0], R11 ;  /* 0x0002d00b01007387 */ /* 0x0003e80000100800 */
[----:B------:R2:W-:Y:S01]  /*8400*/  STL [R1+0x2f4], R10 ;  /* 0x0002f40a01007387 */ /* 0x0005e20000100800 */
[-C--:B0-----:R-:W-:Y:S02]  /*8410*/  LEA.HI.X.SX32 R9, R29, R7.reuse, 0x1, P4 ;  /* 0x000000071d097211 */ /* 0x081fe400020f0eff */
[----:B------:R-:W-:Y:S02]  /*8420*/  CS2R R28, SRZ ;  /* 0x00000000001c7805 */ /* 0x000fe4000001ff00 */
[----:B-1----:R-:W-:Y:S01]  /*8430*/  IADD3 R11, P4, R33, R8, RZ ;  /* 0x00000008210b7210 */ /* 0x002fe20007f9e0ff */
        /* <DEDUP_REMOVED lines=171> */
[----:B------:R-:W-:Y:S04]  /*8ef0*/  STL [R1+0x40c], R11 ;  /* 0x00040c0b01007387 */ /* 0x000fe80000100800 */
[----:B------:R1:W-:Y:S01]  /*8f00*/  STL [R1+0x430], R10 ;  /* 0x0004300a01007387 */ /* 0x0003e20000100800 */
[----:B0-----:R-:W-:Y:S02]  /*8f10*/  LEA.HI.X.SX32 R9, R68, R7, 0x1, P3 ;  /* 0x0000000744097211 */ /* 0x001fe400018f0eff */
[----:B------:R-:W-:-:S03]  /*8f20*/  IADD3 R8, P3, R72, R8, RZ ;  /* 0x0000000848087210 */ /* 0x000fc60007f7e0ff */
[----:B------:R0:W-:Y:S01]  /*8f30*/  STL [R1+0x414], R9 ;  /* 0x0004140901007387 */ /* 0x0001e20000100800 */
[----:B-1----:R-:W-:-:S03]  /*8f40*/  LEA.HI.X.SX32 R10, R69, R7, 0x1, P4 ;  /* 0x00000007450a7211 */ /* 0x002fc600020f0eff */
[----:B------:R1:W-:Y:S01]  /*8f50*/  STL [R1+0x438], R8 ;  /* 0x0004380801007387 */ /* 0x0003e20000100800 */
[----:B------:R-:W-:-:S03]  /*8f60*/  CS2R R68, SRZ ;  /* 0x0000000000447805 */ /* 0x000fc6000001ff00 */
[----:B------:R2:W-:Y:S01]  /*8f70*/  STL [R1+0x41c], R10 ;  /* 0x00041c0a01007387 */ /* 0x0005e20000100800 */
[-C--:B0-----:R-:W-:Y:S02]  /*8f80*/  LEA.HI.X.SX32 R9, R70, R7.reuse, 0x1, P5 ;  /* 0x0000000746097211 */ /* 0x081fe400028f0eff */
[----:B-1----:R-:W-:-:S03]  /*8f90*/  LEA.HI.X.SX32 R8, R71, R7, 0x1, P2 ;  /* 0x0000000747087211 */ /* 0x002fc600010f0eff */
[----:B------:R0:W-:Y:S01]  /*8fa0*/  STL [R1+0x424], R9 ;  /* 0x0004240901007387 */ /* 0x0001e20000100800 */
[----:B------:R-:W-:Y:S02]  /*8fb0*/  LEA.HI.X.SX32 R7, R72, R7, 0x1, P3 ;  /* 0x0000000748077211 */ /* 0x000fe400018f0eff */
[----:B------:R-:W-:Y:S02]  /*8fc0*/  CS2R R70, SRZ ;  /* 0x0000000000467805 */ /* 0x000fe4000001ff00 */
[----:B--2---:R-:W-:Y:S01]  /*8fd0*/  IADD3 R10, P3, R6, UR9, RZ ;  /* 0x00000009060a7c10 */ /* 0x004fe2000ff7e0ff */
[----:B------:R1:W-:Y:S01]  /*8fe0*/  STL [R1+0x42c], R8 ;  /* 0x00042c0801007387 */ /* 0x0003e20000100800 */
[----:B------:R-:W-:-:S03]  /*8ff0*/  CS2R R72, SRZ ;  /* 0x0000000000487805 */ /* 0x000fc6000001ff00 */
[----:B------:R2:W-:Y:S01]  /*9000*/  STL [R1+0x434], R7 ;  /* 0x0004340701007387 */ /* 0x0005e20000100800 */
[----:B0-----:R-:W-:Y:S01]  /*9010*/  IADD3.X R9, R4, UR11, RZ, P1, !PT ;  /* 0x0000000b04097c10 */ /* 0x001fe20008ffe4ff */
[----:B-1----:R-:W-:Y:S01]  /*9020*/  IMAD.SHL.U32 R8, R74, 0x10, RZ ;  /* 0x000000104a087824 */ /* 0x002fe200078e00ff */
[----:B------:R-:W-:Y:S02]  /*9030*/  CS2R R74, SRZ ;  /* 0x00000000004a7805 */ /* 0x000fe4000001ff00 */
[----:B--2---:R-:W-:Y:S02]  /*9040*/  IADD3.X R7, R3, UR11, RZ, P0, !PT ;  /* 0x0000000b03077c10 */ /* 0x004fe400087fe4ff */
[----:B------:R-:W-:Y:S01]  /*9050*/  STL [R1+0xd4c], R8 ;  /* 0x000d4c0801007387 */ /* 0x000fe20000100800 */
[----:B------:R-:W-:-:S03]  /*9060*/  UIMAD UR11, UR48, 0x24, URZ ;  /* 0x00000024300b78a4 */ /* 0x000fc6000f8e023f */
[----:B------:R0:W-:Y:S04]  /*9070*/  STL [R1+0x610], R9 ;  /* 0x0006100901007387 */ /* 0x0001e80000100800 */
[----:B------:R1:W-:Y:S01]  /*9080*/  STL [R1+0x614], R7 ;  /* 0x0006140701007387 */ /* 0x0003e20000100800 */
[----:B0-----:R-:W-:Y:S02]  /*9090*/  IADD3 R9, P1, R6, UR4, RZ ;  /* 0x0000000406097c10 */ /* 0x001fe4000ff3e0ff */
[----:B-1----:R-:W-:Y:S01]  /*90a0*/  IADD3 R7, P0, R5, UR4, RZ ;  /* 0x0000000405077c10 */ /* 0x002fe2000ff1e0ff */
[----:B------:R-:W-:-:S04]  /*90b0*/  USHF.R.S32.HI UR4, URZ, 0x1f, UR9 ;  /* 0x0000001f3f047899 */ /* 0x000fc80008011409 */
[----:B------:R0:W-:Y:S04]  /*90c0*/  STL [R1+0x61c], R7 ;  /* 0x00061c0701007387 */ /* 0x0001e80000100800 */
[----:B------:R1:W-:Y:S01]  /*90d0*/  STL [R1+0x624], R9 ;  /* 0x0006240901007387 */ /* 0x0003e20000100800 */
[----:B0-----:R-:W-:Y:S01]  /*90e0*/  IADD3 R7, P2, R5, UR9, RZ ;  /* 0x0000000905077c10 */ /* 0x001fe2000ff5e0ff */
[----:B------:R-:W-:Y:S01]  /*90f0*/  UMOV UR9, URZ ;  /* 0x0000003f00097c82 */ /* 0x000fe20008000000 */
[----:B-1----:R-:W-:-:S03]  /*9100*/  IADD3.X R9, R4, UR10, RZ, P0, !PT ;  /* 0x0000000a04097c10 */ /* 0x002fc600087fe4ff */
        /* <DEDUP_REMOVED lines=8> */
[----:B-1----:R-:W-:Y:S01]  /*9190*/  IADD3.X R9, R4, UR4, RZ, P2, !PT ;  /* 0x0000000404097c10 */ /* 0x002fe200097fe4ff */
[----:B------:R-:W-:-:S04]  /*91a0*/  USHF.R.S32.HI UR60, URZ, 0x1f, UR12 ;  /* 0x0000001f3f3c7899 */ /* 0x000fc8000801140c */
[----:B------:R1:W-:Y:S01]  /*91b0*/  STL [R1+0x628], R9 ;  /* 0x0006280901007387 */ /* 0x0003e20000100800 */
[----:B0-----:R-:W-:Y:S01]  /*91c0*/  IADD3.X R7, R3, UR4, RZ, P3, !PT ;  /* 0x0000000403077c10 */ /* 0x001fe20009ffe4ff */
[----:B------:R-:W-:-:S04]  /*91d0*/  UMOV UR4, URZ ;  /* 0x0000003f00047c82 */ /* 0x000fc80008000000 */
[----:B------:R0:W-:Y:S01]  /*91e0*/  STL [R1+0x630], R7 ;  /* 0x0006300701007387 */ /* 0x0001e20000100800 */
[----:B-1----:R-:W-:-:S03]  /*91f0*/  IADD3 R9, P0, R5, UR29, RZ ;  /* 0x0000001d05097c10 */ /* 0x002fc6000ff1e0ff */
[----:B------:R-:W-:Y:S04]  /*9200*/  STL [R1+0x118], RZ ;  /* 0x000118ff01007387 */ /* 0x000fe80000100800 */
        /* <DEDUP_REMOVED lines=224> */
[----:B-1----:R-:W-:Y:S02]  /*a010*/  IADD3.X R9, R4, UR11, RZ, P0, !PT ;  /* 0x0000000b04097c10 */ /* 0x002fe400087fe4ff */
[----:B------:R-:W-:-:S03]  /*a020*/  IADD3 R10, P0, R5, UR8, RZ ;  /* 0x00000008050a7c10 */ /* 0x000fc6000ff1e0ff */
[----:B------:R1:W-:Y:S01]  /*a030*/  STL [R1+0x798], R9 ;  /* 0x0007980901007387 */ /* 0x0003e20000100800 */
[----:B0-----:R-:W-:-:S05]  /*a040*/  IADD3.X R7, R3, UR11, RZ, P1, !PT ;  /* 0x0000000b03077c10 */ /* 0x001fca0008ffe4ff */
[----:B------:R0:W-:Y:S01]  /*a050*/  STL [R1+0x7a0], R7 ;  /* 0x0007a00701007387 */ /* 0x0001e20000100800 */
[----:B-1----:R-:W-:-:S03]  /*a060*/  IADD3 R9, P1, R6, UR8, RZ ;  /* 0x0000000806097c10 */ /* 0x002fc6000ff3e0ff */
[----:B------:R1:W-:Y:S01]  /*a070*/  STL [R1+0x7ac], R10 ;  /* 0x0007ac0a01007387 */ /* 0x0003e20000100800 */
[----:B------:R-:W-:-:S03]  /*a080*/  UIADD3 UR8, UP0, UR20, 0x2, URZ ;  /* 0x0000000214087890 */ /* 0x000fc6000ff1e03f */
[----:B------:R2:W-:Y:S01]  /*a090*/  STL [R1+0x7b4], R9 ;  /* 0x0007b40901007387 */ /* 0x0005e20000100800 */
[----:B------:R-:W-:Y:S01]  /*a0a0*/  UIADD3.X UR9, UR9, 0x40000040, URZ, UP0, !UPT ;  /* 0x4000004009097890 */ /* 0x000fe200087fe43f */
[----:B0-----:R-:W-:Y:S02]  /*a0b0*/  LOP3.LUT R7, R8, 0x70, RZ, 0xc0, !PT ;  /* 0x0000007008077812 */ /* 0x001fe400078ec0ff */
[----:B------:R-:W-:Y:S02]  /*a0c0*/  IADD3.X R8, R4, UR10, RZ, P0, !PT ;  /* 0x0000000a04087c10 */ /* 0x000fe400087fe4ff */
[----:B-1----:R-:W-:Y:S01]  /*a0d0*/  IADD3 R10, P5, R6, UR12, RZ ;  /* 0x0000000c060a7c10 */ /* 0x002fe2000ffbe0ff */
[----:B------:R-:W-:Y:S02]  /*a0e0*/  IMAD R7, R153, 0x80, R7 ;  /* 0x0000008099077824 */ /* 0x000fe400078e0207 */
[----:B------:R0:W-:Y:S01]  /*a0f0*/  STL [R1+0x7a8], R8 ;  /* 0x0007a80801007387 */ /* 0x0001e20000100800 */
[----:B--2---:R-:W-:Y:S01]  /*a100*/  IADD3.X R9, R3, UR10, RZ, P1, !PT ;  /* 0x0000000a03097c10 */ /* 0x004fe20008ffe4ff */
[----:B------:R-:W-:-:S04]  /*a110*/  UIADD3 UR10, UP1, UR43, 0x2, URZ ;  /* 0x000000022b0a7890 */ /* 0x000fc8000ff3e03f */
[----:B------:R1:W-:Y:S01]  /*a120*/  STL [R1+0x7b0], R9 ;  /* 0x0007b00901007387 */ /* 0x0003e20000100800 */
[----:B------:R-:W-:Y:S02]  /*a130*/  UIADD3.X UR11, UR4, 0x40000040, URZ, UP1, !UPT ;  /* 0x40000040040b7890 */ /* 0x000fe40008ffe43f */
[----:B------:R-:W-:Y:S01]  /*a140*/  USHF.R.S32.HI UR4, URZ, 0x1f, UR7 ;  /* 0x0000001f3f047899 */ /* 0x000fe20008011407 */
[----:B0-----:R-:W-:-:S05]  /*a150*/  SHF.R.S32.HI R8, RZ, 0x7, R152 ;  /* 0x00000007ff087819 */ /* 0x001fca0000011498 */
[----:B------:R0:W-:Y:S01]  /*a160*/  STL [R1+0xd28], R8 ;  /* 0x000d280801007387 */ /* 0x0001e20000100800 */
[----:B-1----:R-:W-:-:S03]  /*a170*/  IADD3 R9, P2, R5, UR5, RZ ;  /* 0x0000000505097c10 */ /* 0x002fc6000ff5e0ff */
[----:B------:R-:W-:Y:S04]  /*a180*/  STL [R1+0xc2c], R7 ;  /* 0x000c2c0701007387 */ /* 0x000fe80000100800 */
[----:B------:R1:W-:Y:S01]  /*a190*/  STL [R1+0x7bc], R9 ;  /* 0x0007bc0901007387 */ /* 0x0003e20000100800 */
[----:B0-----:R-:W-:Y:S01]  /*a1a0*/  IADD3 R8, P3, R6, UR5, RZ ;  /* 0x0000000506087c10 */ /* 0x001fe2000ff7e0ff */
[----:B------:R-:W-:-:S04]  /*a1b0*/  USHF.R.S32.HI UR5, URZ, 0x1f, UR6 ;  /* 0x0000001f3f057899 */ /* 0x000fc80008011406 */
[----:B------:R0:W-:Y:S01]  /*a1c0*/  STL [R1+0x7c4], R8 ;  /* 0x0007c40801007387 */ /* 0x0001e20000100800 */
[----:B-1----:R-:W-:-:S05]  /*a1d0*/  IADD3 R9, P0, R5, UR61, RZ ;  /* 0x0000003d05097c10 */ /* 0x002fca000ff1e0ff */
[----:B------:R1:W-:Y:S01]  /*a1e0*/  STL [R1+0x7cc], R9 ;  /* 0x0007cc0901007387 */ /* 0x0003e20000100800 */
[----:B0-----:R-:W-:-:S05]  /*a1f0*/  IADD3 R8, P1, R6, UR61, RZ ;  /* 0x0000003d06087c10 */ /* 0x001fca000ff3e0ff */
[----:B------:R0:W-:Y:S01]  /*a200*/  STL [R1+0x7d4], R8 ;  /* 0x0007d40801007387 */ /* 0x0001e20000100800 */
[----:B-1----:R-:W-:-:S05]  /*a210*/  IADD3 R9, P4, R5, UR12, RZ ;  /* 0x0000000c05097c10 */ /* 0x002fca000ff9e0ff */
[----:B------:R1:W-:Y:S01]  /*a220*/  STL [R1+0x7dc], R9 ;  /* 0x0007dc0901007387 */ /* 0x0003e20000100800 */
[----:B0-----:R-:W-:-:S03]  /*a230*/  IADD3.X R8, R4, UR13, RZ, P2, !PT ;  /* 0x0000000d04087c10 */ /* 0x001fc600097fe4ff */
[----:B------:R0:W-:Y:S04]  /*a240*/  STL [R1+0x7e4], R10 ;  /* 0x0007e40a01007387 */ /* 0x0001e80000100800 */
[----:B------:R2:W-:Y:S01]  /*a250*/  STL [R1+0x7b8], R8 ;  /* 0x0007b80801007387 */ /* 0x0005e20000100800 */
[----:B-1----:R-:W-:Y:S01]  /*a260*/  IADD3.X R9, R3, UR13, RZ, P3, !PT ;  /* 0x0000000d03097c10 */ /* 0x002fe20009ffe4ff */
[----:B------:R-:W-:Y:S01]  /*a270*/  UIADD3.64 UR12, UR8, 0x2, URZ ;  /* 0x00000002080c7897 */ /* 0x000fe2000fffe03f */
[----:B0-----:R-:W-:-:S03]  /*a280*/  IADD3 R10, P3, R6, UR16, RZ ;  /* 0x00000010060a7c10 */ /* 0x001fc6000ff7e0ff */
[----:B------:R0:W-:Y:S01]  /*a290*/  STL [R1+0x7c0], R9 ;  /* 0x0007c00901007387 */ /* 0x0001e20000100800 */
[----:B--2---:R-:W-:-:S05]  /*a2a0*/  IADD3 R8, P2, R5, UR16, RZ ;  /* 0x0000001005087c10 */ /* 0x004fca000ff5e0ff */
        /* <DEDUP_REMOVED lines=17> */
[----:B--2---:R-:W-:Y:S02]  /*a3c0*/  IADD3 R8, P4, R5, UR54, RZ ;  /* 0x0000003605087c10 */ /* 0x004fe4000ff9e0ff */
[----:B------:R-:W-:-:S03]  /*a3d0*/  ULDC UR61, c[0x0][0x238] ;  /* 0x00008e00003d7ab9 */ /* 0x000fc60000000800 */
        /* <DEDUP_REMOVED lines=14> */
[----:B------:R-:W-:Y:S02]  /*a4c0*/  UIADD3.64 UR52, UR8, 0x202, URZ ;  /* 0x0000020208347897 */ /* 0x000fe4000fffe03f */
[----:B------:R-:W-:Y:S01]  /*a4d0*/  UIADD3.64 UR52, UR8, 0x604, URZ ;  /* 0x0000060408347897 */ /* 0x000fe2000fffe03f */
[----:B0-----:R-:W-:Y:S01]  /*a4e0*/  IADD3 R10, P1, R6, UR50, RZ ;  /* 0x00000032060a7c10 */ /* 0x001fe2000ff3e0ff */
        /* <DEDUP_REMOVED lines=78> */
[----:B-1----:R-:W-:Y:S02]  /*a9d0*/  IADD3.X R8, R3, UR47, RZ, P1, !PT ;  /* 0x0000002f03087c10 */ /* 0x002fe40008ffe4ff */
        /* <DEDUP_REMOVED lines=18> */
[----:B0-----:R-:W-:-:S03]  /*ab00*/  LOP3.LUT R10, R7, 0x20, RZ, 0x3c, !PT ;  /* 0x00000020070a7812 */ /* 0x001fc600078e3cff */
[----:B------:R0:W-:Y:S01]  /*ab10*/  STL [R1+0x8b0], R8 ;  /* 0x0008b00801007387 */ /* 0x0001e20000100800 */
[----:B--2---:R-:W-:-:S05]  /*ab20*/  LOP3.LUT R9, R7, 0x10, RZ, 0x3c, !PT ;  /* 0x0000001007097812 */ /* 0x004fca00078e3cff */
[----:B------:R1:W-:Y:S01]  /*ab30*/  STL [R1+0xc48], R9 ;  /* 0x000c480901007387 */ /* 0x0003e20000100800 */
[----:B0-----:R-:W-:-:S03]  /*ab40*/  LOP3.LUT R8, R7, 0x30, RZ, 0x3c, !PT ;  /* 0x0000003007087812 */ /* 0x001fc600078e3cff */
[----:B------:R0:W-:Y:S04]  /*ab50*/  STL [R1+0xc44], R10 ;  /* 0x000c440a01007387 */ /* 0x0001e80000100800 */
[----:B------:R2:W-:Y:S01]  /*ab60*/  STL [R1+0xc40], R8 ;  /* 0x000c400801007387 */ /* 0x0005e20000100800 */
[C---:B-1----:R-:W-:Y:S02]  /*ab70*/  LOP3.LUT R9, R7.reuse, 0x40, RZ, 0x3c, !PT ;  /* 0x0000004007097812 */ /* 0x042fe400078e3cff */
[----:B0-----:R-:W-:-:S03]  /*ab80*/  LOP3.LUT R10, R7, 0x50, RZ, 0x3c, !PT ;  /* 0x00000050070a7812 */ /* 0x001fc600078e3cff */
[----:B------:R0:W-:Y:S01]  /*ab90*/  STL [R1+0xc3c], R9 ;  /* 0x000c3c0901007387 */ /* 0x0001e20000100800 */
[----:B--2---:R-:W-:-:S03]  /*aba0*/  LOP3.LUT R8, R7, 0x60, RZ, 0x3c, !PT ;  /* 0x0000006007087812 */ /* 0x004fc600078e3cff */
[----:B------:R-:W-:Y:S04]  /*abb0*/  STL [R1+0xc38], R10 ;  /* 0x000c380a01007387 */ /* 0x000fe80000100800 */
[----:B------:R1:W-:Y:S01]  /*abc0*/  STL [R1+0xc34], R8 ;  /* 0x000c340801007387 */ /* 0x0003e20000100800 */
[----:B0-----:R-:W-:Y:S02]  /*abd0*/  LOP3.LUT R9, R7, 0x70, RZ, 0x3c, !PT ;  /* 0x0000007007097812 */ /* 0x001fe400078e3cff */
[----:B------:R-:W-:-:S03]  /*abe0*/  IADD3 R7, P6, R5, UR22, RZ ;  /* 0x0000001605077c10 */ /* 0x000fc6000ffde0ff */
[----:B------:R0:W-:Y:S01]  /*abf0*/  STL [R1+0xc30], R9 ;  /* 0x000c300901007387 */ /* 0x0001e20000100800 */
[----:B-1----:R-:W-:-:S03]  /*ac00*/  IADD3 R8, P3, R6, UR22, RZ ;  /* 0x0000001606087c10 */ /* 0x002fc6000ff7e0ff */
[----:B------:R1:W-:Y:S01]  /*ac10*/  STL [R1+0x8dc], R7 ;  /* 0x0008dc0701007387 */ /* 0x0003e20000100800 */
[----:B------:R-:W-:-:S03]  /*ac20*/  UMOV UR22, UR43 ;  /* 0x0000002b00167c82 */ /* 0x000fc60008000000 */
[----:B------:R2:W-:Y:S01]  /*ac30*/  STL [R1+0x8e4], R8 ;  /* 0x0008e40801007387 */ /* 0x0005e20000100800 */
[----:B0-----:R-:W-:Y:S02]  /*ac40*/  IADD3 R9, P2, R5, UR23, RZ ;  /* 0x0000001705097c10 */ /* 0x001fe4000ff5e0ff */
[----:B-1----:R-:W-:-:S03]  /*ac50*/  IADD3.X R7, R4, UR31, RZ, P1, !PT ;  /* 0x0000001f04077c10 */ /* 0x002fc60008ffe4ff */
[----:B------:R0:W-:Y:S01]  /*ac60*/  STL [R1+0x8ec], R9 ;  /* 0x0008ec0901007387 */ /* 0x0001e20000100800 */
[----:B--2---:R-:W-:-:S03]  /*ac70*/  IADD3 R8, P1, R6, UR23, RZ ;  /* 0x0000001706087c10 */ /* 0x004fc6000ff3e0ff */
[----:B------:R1:W-:Y:S01]  /*ac80*/  STL [R1+0x8b8], R7 ;  /* 0x0008b80701007387 */ /* 0x0003e20000100800 */
[----:B------:R-:W-:-:S03]  /*ac90*/  UMOV UR23, 0x40000040 ;  /* 0x4000004000177882 */ /* 0x000fc60000000000 */
[----:B------:R2:W-:Y:S01]  /*aca0*/  STL [R1+0x8f4], R8 ;  /* 0x0008f40801007387 */ /* 0x0005e20000100800 */
[----:B0-----:R-:W-:Y:S02]  /*acb0*/  IADD3.X R9, R3, UR31, RZ, P0, !PT ;  /* 0x0000001f03097c10 */ /* 0x001fe400087fe4ff */
[----:B-1----:R-:W-:-:S03]  /*acc0*/  IADD3 R7, P0, R5, UR26, RZ ;  /* 0x0000001a05077c10 */ /* 0x002fc6000ff1e0ff */
[----:B------:R0:W-:Y:S01]  /*acd0*/  STL [R1+0x8c0], R9 ;  /* 0x0008c00901007387 */ /* 0x0001e20000100800 */
[----:B--2---:R-:W-:-:S03]  /*ace0*/  IADD3.X R8, R4, UR34, RZ, P5, !PT ;  /* 0x0000002204087c10 */ /* 0x004fc6000affe4ff */
[----:B------:R1:W-:Y:S04]  /*acf0*/  STL [R1+0x8fc], R7 ;  /* 0x0008fc0701007387 */ /* 0x0003e80000100800 */
[----:B------:R2:W-:Y:S01]  /*ad00*/  STL [R1+0x8c8], R8 ;  /* 0x0008c80801007387 */ /* 0x0005e20000100800 */
[----:B0-----:R-:W-:Y:S02]  /*ad10*/  IADD3 R9, P5, R6, UR26, RZ ;  /* 0x0000001a06097c10 */ /* 0x001fe4000ffbe0ff */
[----:B-1----:R-:W-:-:S03]  /*ad20*/  IADD3.X R7, R3, UR34, RZ, P4, !PT ;  /* 0x0000002203077c10 */ /* 0x002fc6000a7fe4ff */
[----:B------:R-:W-:Y:S01]  /*ad30*/  STL [R1+0x904], R9 ;  /* 0x0009040901007387 */ /* 0x000fe20000100800 */
[----:B--2---:R-:W-:-:S03]  /*ad40*/  IADD3 R8, P4, R5, UR27, RZ ;  /* 0x0000001b05087c10 */ /* 0x004fc6000ff9e0ff */
[----:B------:R0:W-:Y:S04]  /*ad50*/  STL [R1+0x8d0], R7 ;  /* 0x0008d00701007387 */ /* 0x0001e80000100800 */
[----:B------:R1:W-:Y:S01]  /*ad60*/  STL [R1+0x90c], R8 ;  /* 0x00090c0801007387 */ /* 0x0003e20000100800 */
[----:B0-----:R-:W-:Y:S02]  /*ad70*/  IADD3.X R7, R4, UR35, RZ, P6, !PT ;  /* 0x0000002304077c10 */ /* 0x001fe4000b7fe4ff */
[----:B------:R-:W-:Y:S02]  /*ad80*/  IADD3 R9, P6, R6, UR27, RZ ;  /* 0x0000001b06097c10 */ /* 0x000fe4000ffde0ff */
[----:B-1----:R-:W-:Y:S01]  /*ad90*/  IADD3.X R8, R3, UR35, RZ, P3, !PT ;  /* 0x0000002303087c10 */ /* 0x002fe20009ffe4ff */
[----:B------:R0:W-:Y:S04]  /*ada0*/  STL [R1+0x8d8], R7 ;  /* 0x0008d80701007387 */ /* 0x0001e80000100800 */
[----:B------:R1:W-:Y:S04]  /*adb0*/  STL [R1+0x914], R9 ;  /* 0x0009140901007387 */ /* 0x0003e80000100800 */
[----:B------:R2:W-:Y:S01]  /*adc0*/  STL [R1+0x8e0], R8 ;  /* 0x0008e00801007387 */ /* 0x0005e20000100800 */
[----:B0-----:R-:W-:-:S02]  /*add0*/  IADD3 R7, P3, R5, UR61, RZ ;  /* 0x0000003d05077c10 */ /* 0x001fc4000ff7e0ff */
[----:B-1----:R-:W-:-:S03]  /*ade0*/  IADD3.X R9, R4, UR38, RZ, P2, !PT ;  /* 0x0000002604097c10 */ /* 0x002fc600097fe4ff */
[----:B------:R0:W-:Y:S01]  /*adf0*/  STL [R1+0x91c], R7 ;  /* 0x00091c0701007387 */ /* 0x0001e20000100800 */
[----:B--2---:R-:W-:-:S03]  /*ae00*/  IADD3 R8, P2, R6, UR21, RZ ;  /* 0x0000001506087c10 */ /* 0x004fc6000ff5e0ff */
[----:B------:R1:W-:Y:S04]  /*ae10*/  STL [R1+0x8e8], R9 ;  /* 0x0008e80901007387 */ /* 0x0003e80000100800 */
[----:B------:R2:W-:Y:S01]  /*ae20*/  STL [R1+0x924], R8 ;  /* 0x0009240801007387 */ /* 0x0005e20000100800 */
[----:B0-----:R-:W-:Y:S02]  /*ae30*/  IADD3.X R7, R3, UR38, RZ, P1, !PT ;  /* 0x0000002603077c10 */ /* 0x001fe40008ffe4ff */
[----:B-1----:R-:W-:-:S03]  /*ae40*/  IADD3.X R9, R4, UR39, RZ, P0, !PT ;  /* 0x0000002704097c10 */ /* 0x002fc600087fe4ff */
[----:B------:R0:W-:Y:S01]  /*ae50*/  STL [R1+0x8f0], R7 ;  /* 0x0008f00701007387 */ /* 0x0001e20000100800 */
[----:B--2---:R-:W-:-:S03]  /*ae60*/  IADD3.X R8, R3, UR39, RZ, P5, !PT ;  /* 0x0000002703087c10 */ /* 0x004fc6000affe4ff */
        /* <DEDUP_REMOVED lines=8> */
[----:B0-----:R-:W-:-:S05]  /*aef0*/  IADD3.X R7, R3, UR30, RZ, P2, !PT ;  /* 0x0000001e03077c10 */ /* 0x001fca00097fe4ff */
[----:B------:R1:W-:Y:S02]  /*af00*/  STL [R1+0x920], R7 ;  /* 0x0009200701007387 */ /* 0x0003e40000100800 */
.L_x_2:
[----:B-1----:R-:W2:Y:S04]  /*af10*/  LDL R7, [R1+0x118] ;  /* 0x0001180001077983 */ /* 0x002ea80000100800 */
[----:B------:R-:W-:Y:S04]  /*af20*/  STL [R1+0x10a0], R223 ;  /* 0x0010a0df01007387 */ /* 0x000fe80000100800 */
        /* <DEDUP_REMOVED lines=133> */
[----:B------:R-:W-:Y:S01]  /*b780*/  STL [R1+0xe94], R225 ;  /* 0x000e94e101007387 */ /* 0x000fe20000100800 */
[----:B------:R-:W-:-:S03]  /*b790*/  MOV R9, UR49 ;  /* 0x0000003100097c02 */ /* 0x000fc60008000f00 */
[----:B------:R-:W-:Y:S01]  /*b7a0*/  STL [R1+0xe90], R220 ;  /* 0x000e90dc01007387 */ /* 0x000fe20000100800 */
[----:B------:R-:W-:-:S03]  /*b7b0*/  MOV R8, UR48 ;  /* 0x0000003000087c02 */ /* 0x000fc60008000f00 */
[----:B------:R-:W-:Y:S01]  /*b7c0*/  STL [R1+0xe8c], R215 ;  /* 0x000e8cd701007387 */ /* 0x000fe20000100800 */
[----:B------:R-:W-:-:S03]  /*b7d0*/  MOV R14, UR53 ;  /* 0x00000035000e7c02 */ /* 0x000fc60008000f00 */
[----:B------:R-:W-:Y:S04]  /*b7e0*/  STL [R1+0xe88], R224 ;  /* 0x000e88e001007387 */ /* 0x000fe80000100800 */
[----:B------:R-:W-:Y:S04]  /*b7f0*/  STL [R1+0xe84], R219 ;  /* 0x000e84db01007387 */ /* 0x000fe80000100800 */
[----:B------:R-:W-:Y:S04]  /*b800*/  STL [R1+0xe80], R214 ;  /* 0x000e80d601007387 */ /* 0x000fe80000100800 */
[----:B-----5:R-:W-:Y:S04]  /*b810*/  STL [R1+0xd54], R2 ;  /* 0x000d540201007387 */ /* 0x020fe80000100800 */
[----:B------:R0:W-:Y:S04]  /*b820*/  STL [R1+0xd50], R0 ;  /* 0x000d500001007387 */ /* 0x0001e80000100800 */
[----:B0-----:R-:W3:Y:S04]  /*b830*/  LDL.LU R0, [R1+0x238] ;  /* 0x0002380001007983 */ /* 0x001ee80000300800 */
[----:B------:R0:W-:Y:S04]  /*b840*/  STL [R1+0xc68], R9 ;  /* 0x000c680901007387 */ /* 0x0001e80000100800 */
[----:B------:R1:W-:Y:S04]  /*b850*/  STL [R1+0xc64], R8 ;  /* 0x000c640801007387 */ /* 0x0003e80000100800 */
[----:B------:R4:W-:Y:S01]  /*b860*/  STL [R1+0xc60], R14 ;  /* 0x000c600e01007387 */ /* 0x0009e20000100800 */
[----:B0-----:R-:W-:-:S02]  /*b870*/  MOV R9, UR52 ;  /* 0x0000003400097c02 */ /* 0x001fc40008000f00 */
[----:B-1----:R-:W-:-:S03]  /*b880*/  MOV R8, UR7 ;  /* 0x0000000700087c02 */ /* 0x002fc60008000f00 */
[----:B------:R0:W-:Y:S01]  /*b890*/  STL [R1+0xc5c], R9 ;  /* 0x000c5c0901007387 */ /* 0x0001e20000100800 */
[----:B----4-:R-:W-:-:S03]  /*b8a0*/  MOV R14, UR6 ;  /* 0x00000006000e7c02 */ /* 0x010fc60008000f00 */
[----:B------:R1:W-:Y:S04]  /*b8b0*/  STL [R1+0xc58], R8 ;  /* 0x000c580801007387 */ /* 0x0003e80000100800 */
[----:B------:R4:W-:Y:S01]  /*b8c0*/  STL [R1+0xc54], R14 ;  /* 0x000c540e01007387 */ /* 0x0009e20000100800 */
[----:B0-----:R-:W-:Y:S02]  /*b8d0*/  MOV R9, UR5 ;  /* 0x0000000500097c02 */ /* 0x001fe40008000f00 */
[----:B-1----:R-:W-:-:S03]  /*b8e0*/  MOV R8, UR4 ;  /* 0x0000000400087c02 */ /* 0x002fc60008000f00 */
[----:B------:R-:W-:Y:S01]  /*b8f0*/  STL [R1+0xc50], R9 ;  /* 0x000c500901007387 */ /* 0x000fe20000100800 */
[----:B----4-:R-:W2:Y:S03]  /*b900*/  LDC R14, c[0x0][0x230] ;  /* 0x00008c00ff0e7b82 */ /* 0x010ea60000000800 */
[----:B------:R0:W-:Y:S01]  /*b910*/  STL [R1+0xc4c], R8 ;  /* 0x000c4c0801007387 */ /* 0x0001e20000100800 */
[----:B------:R-:W-:-:S03]  /*b920*/  PRMT R197, RZ, 0x7610, R197 ;  /* 0x00007610ffc57816 */ /* 0x000fc600000000c5 */
[----:B------:R-:W4:Y:S04]  /*b930*/  LDL R21, [R1+0x918] ;  /* 0x0009180001157983 */ /* 0x000f280000100800 */
[----:B------:R-:W3:Y:S01]  /*b940*/  LDL R20, [R1+0x91c] ;  /* 0x00091c0001147983 */ /* 0x000ee20000100800 */
[----:B--2---:R-:W-:-:S05]  /*b950*/  IMAD R14, R7, -0x80, R14 ;  /* 0xffffff80070e7824 */ /* 0x004fca00078e020e */
[----:B------:R-:W-:Y:S01]  /*b960*/  ISETP.GT.AND P0, PT, R14, RZ, PT ;  /* 0x000000ff0e00720c */ /* 0x000fe20003f04270 */
[----:B------:R-:W-:Y:S04]  /*b970*/  STL [R1+0xd68], R3 ;  /* 0x000d680301007387 */ /* 0x000fe80000100800 */
[----:B------:R-:W-:Y:S04]  /*b980*/  STL [R1+0xd6c], R6 ;  /* 0x000d6c0601007387 */ /* 0x000fe80000100800 */
[----:B------:R-:W-:Y:S04]  /*b990*/  STL [R1+0xd74], R5 ;  /* 0x000d740501007387 */ /* 0x000fe80000100800 */
[----:B0-----:R-:W-:-:S02]  /*b9a0*/  @P0 IMAD.MOV.U32 R8, RZ, RZ, R5 ;  /* 0x000000ffff080224 */ /* 0x001fc400078e0005 */
[----:B------:R-:W-:Y:S01]  /*b9b0*/  @P0 IMAD.MOV.U32 R9, RZ, RZ, R4 ;  /* 0x000000ffff090224 */ /* 0x000fe200078e0004 */
[----:B------:R-:W-:Y:S04]  /*b9c0*/  STL [R1+0xd70], R4 ;  /* 0x000d700401007387 */ /* 0x000fe80000100800 */
[----:B------:R0:W2:Y:S04]  /*b9d0*/  @P0 LDG.E.U8 R197, desc[UR56][R8.64] ;  /* 0x0000003808c50981 */ /* 0x0000a8000c1e1100 */
[----:B------:R-:W0:Y:S04]  /*b9e0*/  LDL R8, [R1+0x920] ;  /* 0x0009200001087983 */ /* 0x000e280000100800 */
[----:B------:R-:W0:Y:S01]  /*b9f0*/  LDL R9, [R1+0x924] ;  /* 0x0009240001097983 */ /* 0x000e220000100800 */
[----:B------:R-:W-:-:S02]  /*ba00*/  ISETP.GT.AND P1, PT, R14, 0x1, PT ;  /* 0x000000010e00780c */ /* 0x000fc40003f24270 */
[----:B------:R-:W-:Y:S02]  /*ba10*/  PRMT R203, RZ, 0x7610, R203 ;  /* 0x00007610ffcb7816 */ /* 0x000fe400000000cb */
[----:B------:R-:W-:-:S09]  /*ba20*/  PRMT R198, RZ, 0x7610, R198 ;  /* 0x00007610ffc67816 */ /* 0x000fd200000000c6 */
[----:B0-----:R-:W-:-:S04]  /*ba30*/  @P1 LOP3.LUT R9, R9, R8, RZ, 0x3c, !PT ;  /* 0x0000000809091212 */ /* 0x001fc800078e3cff */
[----:B------:R-:W-:-:S04]  /*ba40*/  @P1 LOP3.LUT R8, R9, R8, RZ, 0x3c, !PT ;  /* 0x0000000809081212 */ /* 0x000fc800078e3cff */
[----:B------:R-:W-:-:S05]  /*ba50*/  @P1 LOP3.LUT R9, R9, R8, RZ, 0x3c, !PT ;  /* 0x0000000809091212 */ /* 0x000fca00078e3cff */
[----:B------:R3:W2:Y:S02]  /*ba60*/  @P1 LDG.E.U8 R203, desc[UR56][R8.64] ;  /* 0x0000003808cb1981 */ /* 0x0006a4000c1e1100 */
[----:B---3--:R-:W-:Y:S02]  /*ba70*/  @P1 IMAD.MOV.U32 R8, RZ, RZ, R20 ;  /* 0x000000ffff081224 */ /* 0x008fe400078e0014 */
[----:B----4-:R-:W-:Y:S01]  /*ba80*/  @P1 IMAD.MOV.U32 R9, RZ, RZ, R21 ;  /* 0x000000ffff091224 */ /* 0x010fe200078e0015 */
[----:B------:R-:W-:Y:S02]  /*ba90*/  ISETP.GT.AND P2, PT, R14, 0x2, PT ;  /* 0x000000020e00780c */ /* 0x000fe40003f44270 */
[----:B------:R-:W-:Y:S02]  /*baa0*/  PRMT R161, RZ, 0x7610, R161 ;  /* 0x00007610ffa17816 */ /* 0x000fe400000000a1 */
[----:B------:R-:W-:Y:S01]  /*bab0*/  PRMT R195, RZ, 0x7610, R195 ;  /* 0x00007610ffc37816 */ /* 0x000fe200000000c3 */
[----:B------:R0:W3:Y:S01]  /*bac0*/  @P1 LDG.E.U8 R198, desc[UR56][R8.64] ;  /* 0x0000003808c61981 */ /* 0x0000e2000c1e1100 */
[----:B------:R-:W-:Y:S01]  /*bad0*/  PRMT R168, RZ, 0x7610, R168 ;  /* 0x00007610ffa87816 */ /* 0x000fe200000000a8 */
[----:B------:R-:W-:Y:S01]  /*bae0*/  @P0 IMAD.MOV.U32 R7, RZ, RZ, R3 ;  /* 0x000000ffff070224 */ /* 0x000fe200078e0003 */
[----:B------:R-:W-:Y:S01]  /*baf0*/  PRMT R202, RZ, 0x7610, R202 ;  /* 0x00007610ffca7816 */ /* 0x000fe200000000ca */
[----:B------:R-:W4:Y:S04]  /*bb00*/  LDL R21, [R1+0x8f0] ;  /* 0x0008f00001157983 */ /* 0x000f280000100800 */
[----:B------:R-:W2:Y:S04]  /*bb10*/  @P0 LDG.E.U8 R168, desc[UR56][R6.64] ;  /* 0x0000003806a80981 */ /* 0x000ea8000c1e1100 */
[----:B------:R-:W0:Y:S04]  /*bb20*/  LDL R8, [R1+0x910] ;  /* 0x0009100001087983 */ /* 0x000e280000100800 */
[----:B------:R-:W0:Y:S04]  /*bb30*/  LDL R9, [R1+0x914] ;  /* 0x0009140001097983 */ /* 0x000e280000100800 */
[----:B------:R-:W3:Y:S01]  /*bb40*/  LDL R20, [R1+0x8f4] ;  /* 0x0008f40001147983 */ /* 0x000ee20000100800 */
[----:B0-----:R-:W-:-:S04]  /*bb50*/  @P2 LOP3.LUT R9, R9, R8, RZ, 0x3c, !PT ;  /* 0x0000000809092212 */ /* 0x001fc800078e3cff */
[----:B------:R-:W-:-:S04]  /*bb60*/  @P2 LOP3.LUT R8, R9, R8, RZ, 0x3c, !PT ;  /* 0x0000000809082212 */ /* 0x000fc800078e3cff */
[----:B------:R-:W-:-:S05]  /*bb70*/  @P2 LOP3.LUT R9, R9, R8, RZ, 0x3c, !PT ;  /* 0x0000000809092212 */ /* 0x000fca00078e3cff */
[----:B------:R0:W2:Y:S04]  /*bb80*/  @P2 LDG.E.U8 R161, desc[UR56][R8.64] ;  /* 0x0000003808a12981 */ /* 0x0000a8000c1e1100 */
[----:B------:R-:W0:Y:S04]  /*bb90*/  LDL R8, [R1+0x908] ;  /* 0x0009080001087983 */ /* 0x000e280000100800 */
[----:B------:R-:W0:Y:S02]  /*bba0*/  LDL R9, [R1+0x90c] ;  /* 0x00090c0001097983 */ /* 0x000e240000100800 */
[----:B0-----:R-:W-:-:S04]  /*bbb0*/  @P2 LOP3.LUT R9, R9, R8, RZ, 0x3c, !PT ;  /* 0x0000000809092212 */ /* 0x001fc800078e3cff */
[----:B------:R-:W-:-:S04]  /*bbc0*/  @P2 LOP3.LUT R8, R9, R8, RZ, 0x3c, !PT ;  /* 0x0000000809082212 */ /* 0x000fc800078e3cff */
[----:B------:R-:W-:-:S05]  /*bbd0*/  @P2 LOP3.LUT R9, R9, R8, RZ, 0x3c, !PT ;  /* 0x0000000809092212 */ /* 0x000fca00078e3cff */
[----:B------:R0:W2:Y:S04]  /*bbe0*/  @P2 LDG.E.U8 R195, desc[UR56][R8.64] ;  /* 0x0000003808c32981 */ /* 0x0000a8000c1e1100 */
[----:B------:R-:W0:Y:S04]  /*bbf0*/  LDL R8, [R1+0x900] ;  /* 0x0009000001087983 */ /* 0x000e280000100800 */
[----:B------:R-:W0:Y:S01]  /*bc00*/  LDL R9, [R1+0x904] ;  /* 0x0009040001097983 */ /* 0x000e220000100800 */
[----:B------:R-:W-:-:S13]  /*bc10*/  ISETP.GT.AND P0, PT, R14, 0x3, PT ;  /* 0x000000030e00780c */ /* 0x000fda0003f04270 */
[----:B0-----:R-:W-:-:S04]  /*bc20*/  @P0 LOP3.LUT R9, R9, R8, RZ, 0x3c, !PT ;  /* 0x0000000809090212 */ /* 0x001fc800078e3cff */
[----:B------:R-:W-:-:S04]  /*bc30*/  @P0 LOP3.LUT R8, R9, R8, RZ, 0x3c, !PT ;  /* 0x0000000809080212 */ /* 0x000fc800078e3cff */
[----:B------:R-:W-:-:S05]  /*bc40*/  @P0 LOP3.LUT R9, R9, R8, RZ, 0x3c, !PT ;  /* 0x0000000809090212 */ /* 0x000fca00078e3cff */
[----:B------:R0:W2:Y:S04]  /*bc50*/  @P0 LDG.E.U8 R202, desc[UR56][R8.64] ;  /* 0x0000003808ca0981 */ /* 0x0000a8000c1e1100 */
[----:B------:R-:W0:Y:S04]  /*bc60*/  LDL R8, [R1+0x8f8] ;  /* 0x0008f80001087983 */ /* 0x000e280000100800 */
[----:B------:R-:W0:Y:S01]  /*bc70*/  LDL R9, [R1+0x8fc] ;  /* 0x0008fc0001097983 */ /* 0x000e220000100800 */
[----:B------:R-:W-:Y:S02]  /*bc80*/  ISETP.GT.AND P1, PT, R14, 0x4, PT ;  /* 0x000000040e00780c */ /* 0x000fe40003f24270 */
[----:B------:R-:W-:-:S02]  /*bc90*/  PRMT R196, RZ, 0x7610, R196 ;  /* 0x00007610ffc47816 */ /* 0x000fc400000000c4 */
[----:B------:R-:W-:Y:S02]  /*bca0*/  PRMT R163, RZ, 0x7610, R163 ;  /* 0x00007610ffa37816 */ /* 0x000fe400000000a3 */
[----:B0-----:R-:W-:-:S04]  /*bcb0*/  @P0 LOP3.LUT R9, R9, R8, RZ, 0x3c, !PT ;  /* 0x0000000809090212 */ /* 0x001fc800078e3cff */
[----:B------:R-:W-:-:S04]  /*bcc0*/  @P0 LOP3.LUT R8, R9, R8, RZ, 0x3c, !PT ;  /* 0x0000000809080212 */ /* 0x000fc800078e3cff */
[----:B------:R-:W-:-:S05]  /*bcd0*/  @P0 LOP3.LUT R9, R9, R8, RZ, 0x3c, !PT ;  /* 0x0000000809090212 */ /* 0x000fca00078e3cff */
[----:B------:R3:W2:Y:S02]  /*bce0*/  @P0 LDG.E.U8 R196, desc[UR56][R8.64] ;  /* 0x0000003808c40981 */ /* 0x0006a4000c1e1100 */
[----:B---3--:R-:W-:Y:S02]  /*bcf0*/  @P1 IMAD.MOV.U32 R8, RZ, RZ, R20 ;  /* 0x000000ffff081224 */ /* 0x008fe400078e0014 */
[----:B----4-:R-:W-:Y:S01]  /*bd00*/  @P1 IMAD.MOV.U32 R9, RZ, RZ, R21 ;  /* 0x000000ffff091224 */ /* 0x010fe200078e0015 */
[----:B------:R-:W-:Y:S01]  /*bd10*/  PRMT R193, RZ, 0x7610, R193 ;  /* 0x00007610ffc17816 */ /* 0x000fe200000000c1 */
[----:B------:R-:W3:Y:S04]  /*bd20*/  LDL R21, [R1+0x8c8] ;  /* 0x0008c80001157983 */ /* 0x000ee80000100800 */
[----:B------:R0:W4:Y:S01]  /*bd30*/  @P1 LDG.E.U8 R163, desc[UR56][R8.64] ;  /* 0x0000003808a31981 */ /* 0x000122000c1e1100 */
[----:B------:R-:W-:-:S02]  /*bd40*/  ISETP.GT.AND P2, PT, R14, 0x5, PT ;  /* 0x000000050e00780c */ /* 0x000fc40003f44270 */
[----:B------:R-:W-:Y:S01]  /*bd50*/  PRMT R201, RZ, 0x7610, R201 ;  /* 0x00007610ffc97816 */ /* 0x000fe200000000c9 */
[----:B------:R-:W2:Y:S04]  /*bd60*/  LDL R20, [R1+0x8cc] ;  /* 0x0008cc0001147983 */ /* 0x000ea80000100800 */
[----:B------:R-:W0:Y:S04]  /*bd70*/  LDL R8, [R1+0x8e8] ;  /* 0x0008e80001087983 */ /* 0x000e280000100800 */
[----:B------:R-:W0:Y:S02]  /*bd80*/  LDL R9, [R1+0x8ec] ;  /* 0x0008ec0001097983 */ /* 0x000e240000100800 */
[----:B0-----:R-:W-:-:S04]  /*bd90*/  @P1 LOP3.LUT R9, R9, R8, RZ, 0x3c, !PT ;  /* 0x0000000809091212 */ /* 0x001fc800078e3cff */
[----:B------:R-:W-:-:S04]  /*bda0*/  @P1 LOP3.LUT R8, R9, R8, RZ, 0x3c, !PT ;  /* 0x0000000809081212 */ /* 0x000fc800078e3cff */
[----:B------:R-:W-:-:S05]  /*bdb0*/  @P1 LOP3.LUT R9, R9, R8, RZ, 0x3c, !PT ;  /* 0x0000000809091212 */ /* 0x000fca00078e3cff */
[----:B------:R0:W4:Y:S04]  /*bdc0*/  @P1 LDG.E.U8 R193, desc[UR56][R8.64] ;  /* 0x0000003808c11981 */ /* 0x000128000c1e1100 */
[----:B------:R-:W0:Y:S04]  /*bdd0*/  LDL R8, [R1+0x8e0] ;  /* 0x0008e00001087983 */ /* 0x000e280000100800 */
[----:B------:R-:W0:Y:S02]  /*bde0*/  LDL R9, [R1+0x8e4] ;  /* 0x0008e40001097983 */ /* 0x000e240000100800 */
[----:B0-----:R-:W-:-:S04]  /*bdf0*/  @P2 LOP3.LUT R9, R9, R8, RZ, 0x3c, !PT ;  /* 0x0000000809092212 */ /* 0x001fc800078e3cff */
[----:B------:R-:W-:-:S04]  /*be00*/  @P2 LOP3.LUT R8, R9, R8, RZ, 0x3c, !PT ;  /* 0x0000000809082212 */ /* 0x000fc800078e3cff */
[----:B------:R-:W-:-:S05]  /*be10*/  @P2 LOP3.LUT R9, R9, R8, RZ, 0x3c, !PT ;  /* 0x0000000809092212 */ /* 0x000fca00078e3cff */
[----:B------:R0:W4:Y:S04]  /*be20*/  @P2 LDG.E.U8 R201, desc[UR56][R8.64] ;  /* 0x0000003808c92981 */ /* 0x000128000c1e1100 */
[----:B------:R-:W0:Y:S04]  /*be30*/  LDL R8, [R1+0x8d8] ;  /* 0x0008d80001087983 */ /* 0x000e280000100800 */
[----:B------:R-:W0:Y:S01]  /*be40*/  LDL R9, [R1+0x8dc] ;  /* 0x0008dc0001097983 */ /* 0x000e220000100800 */
[----:B------:R-:W-:Y:S02]  /*be50*/  PRMT R194, RZ, 0x7610, R194 ;  /* 0x00007610ffc27816 */ /* 0x000fe400000000c2 */
[----:B0-----:R-:W-:-:S04]  /*be60*/  @P2 LOP3.LUT R9, R9, R8, RZ, 0x3c, !PT ;  /* 0x0000000809092212 */ /* 0x001fc800078e3cff */
[----:B------:R-:W-:-:S04]  /*be70*/  @P2 LOP3.LUT R8, R9, R8, RZ, 0x3c, !PT ;  /* 0x0000000809082212 */ /* 0x000fc800078e3cff */
[----:B------:R-:W-:-:S05]  /*be80*/  @P2 LOP3.LUT R9, R9, R8, RZ, 0x3c, !PT ;  /* 0x0000000809092212 */ /* 0x000fca00078e3cff */
[----:B------:R0:W4:Y:S04]  /*be90*/  @P2 LDG.E.U8 R194, desc[UR56][R8.64] ;  /* 0x0000003808c22981 */ /* 0x000128000c1e1100 */
[----:B------:R-:W0:Y:S04]  /*bea0*/  LDL R8, [R1+0x8d0] ;  /* 0x0008d00001087983 */ /* 0x000e280000100800 */
[----:B------:R-:W0:Y:S01]  /*beb0*/  LDL R9, [R1+0x8d4] ;  /* 0x0008d40001097983 */ /* 0x000e220000100800 */
[----:B------:R-:W-:Y:S02]  /*bec0*/  ISETP.GT.AND P0, PT, R14, 0x6, PT ;  /* 0x000000060e00780c */ /* 0x000fe40003f04270 */
[----:B------:R-:W-:-:S02]  /*bed0*/  PRMT R162, RZ, 0x7610, R162 ;  /* 0x00007610ffa27816 */ /* 0x000fc400000000a2 */
[----:B------:R-:W-:-:S09]  /*bee0*/  PRMT R191, RZ, 0x7610, R191 ;  /* 0x00007610ffbf7816 */ /* 0x000fd200000000bf */
[----:B0-----:R-:W-:-:S04]  /*bef0*/  @P0 LOP3.LUT R9, R9, R8, RZ, 0x3c, !PT ;  /* 0x0000000809090212 */ /* 0x001fc800078e3cff */
[----:B------:R-:W-:-:S04]  /*bf00*/  @P0 LOP3.LUT R8, R9, R8, RZ, 0x3c, !PT ;  /* 0x0000000809080212 */ /* 0x000fc800078e3cff */
[----:B------:R-:W-:-:S05]  /*bf10*/  @P0 LOP3.LUT R9, R9, R8, RZ, 0x3c, !PT ;  /* 0x0000000809090212 */ /* 0x000fca00078e3cff */
[----:B------:R2:W4:Y:S02]  /*bf20*/  @P0 LDG.E.U8 R162, desc[UR56][R8.64] ;  /* 0x0000003808a20981 */ /* 0x000524000c1e1100 */
[----:B--2---:R-:W-:Y:S02]  /*bf30*/  @P0 IMAD.MOV.U32 R8, RZ, RZ, R20 ;  /* 0x000000ffff080224 */ /* 0x004fe400078e0014 */
[----:B---3--:R-:W-:Y:S01]  /*bf40*/  @P0 IMAD.MOV.U32 R9, RZ, RZ, R21 ;  /* 0x000000ffff090224 */ /* 0x008fe200078e0015 */
[----:B------:R-:W-:Y:S01]  /*bf50*/  ISETP.GT.AND P1, PT, R14, 0x7, PT ;  /* 0x000000070e00780c */ /* 0x000fe20003f24270 */
[----:B------:R-:W2:Y:S04]  /*bf60*/  LDL R21, [R1+0x8a0] ;  /* 0x0008a00001157983 */ /* 0x000ea80000100800 */
[----:B------:R0:W3:Y:S01]  /*bf70*/  @P0 LDG.E.U8 R191, desc[UR56][R8.64] ;  /* 0x0000003808bf0981 */ /* 0x0000e2000c1e1100 */
[----:B------:R-:W-:-:S02]  /*bf80*/  PRMT R200, RZ, 0x7610, R200 ;  /* 0x00007610ffc87816 */ /* 0x000fc400000000c8 */
[----:B------:R-:W-:Y:S01]  /*bf90*/  PRMT R192, RZ, 0x7610, R192 ;  /* 0x00007610ffc07816 */ /* 0x000fe200000000c0 */
[----:B------:R-:W4:Y:S04]  /*bfa0*/  LDL R20, [R1+0x8a4] ;  /* 0x0008a40001147983 */ /* 0x000f280000100800 */
[----:B------:R-:W0:Y:S04]  /*bfb0*/  LDL R8, [R1+0x8c0] ;  /* 0x0008c00001087983 */ /* 0x000e280000100800 */
[----:B------:R-:W0:Y:S02]  /*bfc0*/  LDL R9, [R1+0x8c4] ;  /* 0x0008c40001097983 */ /* 0x000e240000100800 */
[----:B0-----:R-:W-:-:S04]  /*bfd0*/  @P1 LOP3.LUT R9, R9, R8, RZ, 0x3c, !PT ;  /* 0x0000000809091212 */ /* 0x001fc800078e3cff */
[----:B------:R-:W-:-:S04]  /*bfe0*/  @P1 LOP3.LUT R8, R9, R8, RZ, 0x3c, !PT ;  /* 0x0000000809081212 */ /* 0x000fc800078e3cff */
[----:B------:R-:W-:-:S05]  /*bff0*/  @P1 LOP3.LUT R9, R9, R8, RZ, 0x3c, !PT ;  /* 0x0000000809091212 */ /* 0x000fca00078e3cff */
[----:B------:R0:W3:Y:S04]  /*c000*/  @P1 LDG.E.U8 R200, desc[UR56][R8.64] ;  /* 0x0000003808c81981 */ /* 0x0000e8000c1e1100 */
[----:B------:R-:W0:Y:S04]  /*c010*/  LDL R8, [R1+0x8b8] ;  /* 0x0008b80001087983 */ /* 0x000e280000100800 */
[----:B------:R-:W0:Y:S02]  /*c020*/  LDL R9, [R1+0x8bc] ;  /* 0x0008bc0001097983 */ /* 0x000e240000100800 */
[----:B0-----:R-:W-:-:S04]  /*c030*/  @P1 LOP3.LUT R9, R9, R8, RZ, 0x3c, !PT ;  /* 0x0000000809091212 */ /* 0x001fc800078e3cff */
[----:B------:R-:W-:-:S04]  /*c040*/  @P1 LOP3.LUT R8, R9, R8, RZ, 0x3c, !PT ;  /* 0x0000000809081212 */ /* 0x000fc800078e3cff */
[----:B------:R-:W-:-:S05]  /*c050*/  @P1 LOP3.LUT R9, R9, R8, RZ, 0x3c, !PT ;  /* 0x0000000809091212 */ /* 0x000fca00078e3cff */
[----:B------:R0:W3:Y:S04]  /*c060*/  @P1 LDG.E.U8 R192, desc[UR56][R8.64] ;  /* 0x0000003808c01981 */ /* 0x0000e8000c1e1100 */
[----:B------:R-:W0:Y:S04]  /*c070*/  LDL R8, [R1+0x8b0] ;  /* 0x0008b00001087983 */ /* 0x000e280000100800 */
[----:B------:R-:W0:Y:S01]  /*c080*/  LDL R9, [R1+0x8b4] ;  /* 0x0008b40001097983 */ /* 0x000e220000100800 */
[----:B------:R-:W-:Y:S02]  /*c090*/  ISETP.GT.AND P2, PT, R14, 0x8, PT ;  /* 0x000000080e00780c */ /* 0x000fe40003f44270 */
[----:B------:R-:W-:-:S11]  /*c0a0*/  PRMT R199, RZ, 0x7610, R199 ;  /* 0x00007610ffc77816 */ /* 0x000fd600000000c7 */
[----:B0-----:R-:W-:-:S04]  /*c0b0*/  @P2 LOP3.LUT R9, R9, R8, RZ, 0x3c, !PT ;  /* 0x0000000809092212 */ /* 0x001fc800078e3cff */
[----:B------:R-:W-:-:S04]  /*c0c0*/  @P2 LOP3.LUT R8, R9, R8, RZ, 0x3c, !PT ;  /* 0x0000000809082212 */ /* 0x000fc800078e3cff */
[----:B------:R-:W-:-:S05]  /*c0d0*/  @P2 LOP3.LUT R9, R9, R8, RZ, 0x3c, !PT ;  /* 0x0000000809092212 */ /* 0x000fca00078e3cff */
[----:B------:R0:W3:Y:S04]  /*c0e0*/  @P2 LDG.E.U8 R199, desc[UR56][R8.64] ;  /* 0x0000003808c72981 */ /* 0x0000e8000c1e1100 */
        /* <DEDUP_REMOVED lines=8> */
[----:B------:R4:W3:Y:S02]  /*c170*/  @P2 LDG.E.U8 R189, desc[UR56][R8.64] ;  /* 0x0000003808bd2981 */ /* 0x0008e4000c1e1100 */
[----:B----4-:R-:W-:Y:S02]  /*c180*/  @P0 IMAD.MOV.U32 R8, RZ, RZ, R20 ;  /* 0x000000ffff080224 */ /* 0x010fe400078e0014 */
[----:B--2---:R-:W-:Y:S01]  /*c190*/  @P0 IMAD.MOV.U32 R9, RZ, RZ, R21 ;  /* 0x000000ffff090224 */ /* 0x004fe200078e0015 */
[----:B------:R-:W-:Y:S01]  /*c1a0*/  PRMT R190, RZ, 0x7610, R190 ;  /* 0x00007610ffbe7816 */ /* 0x000fe200000000be */
[----:B------:R-:W2:Y:S04]  /*c1b0*/  LDL R21, [R1+0x878] ;  /* 0x0008780001157983 */ /* 0x000ea80000100800 */
[----:B------:R0:W4:Y:S01]  /*c1c0*/  @P0 LDG.E.U8 R160, desc[UR56][R8.64] ;  /* 0x0000003808a00981 */ /* 0x000122000c1e1100 */
[----:B------:R-:W-:-:S02]  /*c1d0*/  ISETP.GT.AND P1, PT, R14, 0xa, PT ;  /* 0x0000000a0e00780c */ /* 0x000fc40003f24270 */
[----:B------:R-:W-:Y:S01]  /*c1e0*/  PRMT R187, RZ, 0x7610, R187 ;  /* 0x00007610ffbb7816 */ /* 0x000fe200000000bb */
[----:B------:R-:W3:Y:S04]  /*c1f0*/  LDL R20, [R1+0x87c] ;  /* 0x00087c0001147983 */ /* 0x000ee80000100800 */
        /* <DEDUP_REMOVED lines=28> */
[----:B---3--:R-:W-:Y:S02]  /*c3c0*/  @P2 IMAD.MOV.U32 R8, RZ, RZ, R20 ;  /* 0x000000ffff082224 */ /* 0x008fe400078e0014 */
[----:B--2---:R-:W-:Y:S01]  /*c3d0*/  @P2 IMAD.MOV.U32 R9, RZ, RZ, R21 ;  /* 0x000000ffff092224 */ /* 0x004fe200078e0015 */
        /* <DEDUP_REMOVED lines=151> */
[----:B------:R-:W2:Y:S04]  /*cd50*/  LDL R20, [R1+0x7b4] ;  /* 0x0007b40001147983 */ /* 0x000ea80000100800 */
        /* <DEDUP_REMOVED lines=14> */
[C---:B------:R-:W-:Y:S02]  /*ce40*/  ISETP.GT.AND P2, PT, R14.reuse, 0x17, PT ;  /* 0x000000170e00780c */ /* 0x040fe40003f44270 */
[----:B------:R-:W-:-:S02]  /*ce50*/  ISETP.GT.AND P0, PT, R14, 0x18, PT ;  /* 0x000000180e00780c */ /* 0x000fc40003f04270 */
[----:B------:R-:W-:Y:S02]  /*ce60*/  PRMT R16, RZ, 0x7610, R16 ;  /* 0x00007610ff107816 */ /* 0x000fe40000000010 */
[----:B------:R-:W-:-:S09]  /*ce70*/  PRMT R10, RZ, 0x7610, R10 ;  /* 0x00007610ff0a7816 */ /* 0x000fd2000000000a */
[----:B--2---:R1:W2:Y:S04]  /*ce80*/  @P0 LDG.E.U8 R10, desc[UR56][R20.64] ;  /* 0x00000038140a0981 */ /* 0x0042a8000c1e1100 */
[----:B------:R-:W1:Y:S04]  /*ce90*/  LDL R20, [R1+0x7a8] ;  /* 0x0007a80001147983 */ /* 0x000e680000100800 */
[----:B------:R-:W1:Y:S01]  /*cea0*/  LDL R21, [R1+0x7ac] ;  /* 0x0007ac0001157983 */ /* 0x000e620000100800 */
[----:B0-----:R-:W-:-:S04]  /*ceb0*/  @P2 LOP3.LUT R9, R9, R8, RZ, 0x3c, !PT ;  /* 0x0000000809092212 */ /* 0x001fc800078e3cff */
[----:B------:R-:W-:-:S04]  /*cec0*/  @P2 LOP3.LUT R8, R9, R8, RZ, 0x3c, !PT ;  /* 0x0000000809082212 */ /* 0x000fc800078e3cff */
[----:B------:R-:W-:-:S05]  /*ced0*/  @P2 LOP3.LUT R9, R9, R8, RZ, 0x3c, !PT ;  /* 0x0000000809092212 */ /* 0x000fca00078e3cff */
[----:B------:R0:W2:Y:S04]  /*cee0*/  @P2 LDG.E.U8 R16, desc[UR56][R8.64] ;  /* 0x0000003808102981 */ /* 0x0000a8000c1e1100 */
[----:B------:R-:W0:Y:S04]  /*cef0*/  LDL R8, [R1+0x7b8] ;  /* 0x0007b80001087983 */ /* 0x000e280000100800 */
[----:B------:R-:W0:Y:S01]  /*cf00*/  LDL R9, [R1+0x7bc] ;  /* 0x0007bc0001097983 */ /* 0x000e220000100800 */
[----:B------:R-:W-:Y:S02]  /*cf10*/  PRMT R13, RZ, 0x7610, R13 ;  /* 0x00007610ff0d7816 */ /* 0x000fe4000000000d */
[----:B-1----:R-:W-:-:S04]  /*cf20*/  @P0 LOP3.LUT R21, R21, R20, RZ, 0x3c, !PT ;  /* 0x0000001415150212 */ /* 0x002fc800078e3cff */
[----:B------:R-:W-:-:S04]  /*cf30*/  @P0 LOP3.LUT R20, R21, R20, RZ, 0x3c, !PT ;  /* 0x0000001415140212 */ /* 0x000fc800078e3cff */
[----:B------:R-:W-:Y:S02]  /*cf40*/  @P0 LOP3.LUT R21, R21, R20, RZ, 0x3c, !PT ;  /* 0x0000001415150212 */ /* 0x000fe400078e3cff */
[----:B0-----:R-:W-:-:S04]  /*cf50*/  @P2 LOP3.LUT R9, R9, R8, RZ, 0x3c, !PT ;  /* 0x0000000809092212 */ /* 0x001fc800078e3cff */
[----:B------:R-:W-:-:S04]  /*cf60*/  @P2 LOP3.LUT R8, R9, R8, RZ, 0x3c, !PT ;  /* 0x0000000809082212 */ /* 0x000fc800078e3cff */
[----:B------:R-:W-:-:S05]  /*cf70*/  @P2 LOP3.LUT R9, R9, R8, RZ, 0x3c, !PT ;  /* 0x0000000809092212 */ /* 0x000fca00078e3cff */
[----:B------:R0:W2:Y:S02]  /*cf80*/  @P2 LDG.E.U8 R13, desc[UR56][R8.64] ;  /* 0x00000038080d2981 */ /* 0x0000a4000c1e1100 */
[----:B0-----:R-:W-:-:S06]  /*cf90*/  PRMT R8, RZ, 0x7610, R8 ;  /* 0x00007610ff087816 */ /* 0x001fcc0000000008 */
[----:B------:R0:W2:Y:S04]  /*cfa0*/  @P0 LDG.E.U8 R8, desc[UR56][R20.64] ;  /* 0x0000003814080981 */ /* 0x0000a8000c1e1100 */
[----:B------:R-:W0:Y:S04]  /*cfb0*/  LDL R20, [R1+0x7a0] ;  /* 0x0007a00001147983 */ /* 0x000e280000100800 */
[----:B------:R-:W0:Y:S01]  /*cfc0*/  LDL R21, [R1+0x7a4] ;  /* 0x0007a40001157983 */ /* 0x000e220000100800 */
[----:B------:R-:W-:Y:S02]  /*cfd0*/  ISETP.GT.AND P1, PT, R14, 0x19, PT ;  /* 0x000000190e00780c */ /* 0x000fe40003f24270 */
[----:B------:R-:W-:-:S11]  /*cfe0*/  PRMT R11, RZ, 0x7610, R11 ;  /* 0x00007610ff0b7816 */ /* 0x000fd6000000000b */
[----:B0-----:R-:W-:-:S04]  /*cff0*/  @P1 LOP3.LUT R21, R21, R20, RZ, 0x3c, !PT ;  /* 0x0000001415151212 */ /* 0x001fc800078e3cff */
[----:B------:R-:W-:-:S04]  /*d000*/  @P1 LOP3.LUT R20, R21, R20, RZ, 0x3c, !PT ;  /* 0x0000001415141212 */ /* 0x000fc800078e3cff */
[----:B------:R-:W-:-:S05]  /*d010*/  @P1 LOP3.LUT R21, R21, R20, RZ, 0x3c, !PT ;  /* 0x0000001415151212 */ /* 0x000fca00078e3cff */
[----:B------:R0:W2:Y:S04]  /*d020*/  @P1 LDG.E.U8 R11, desc[UR56][R20.64] ;  /* 0x00000038140b1981 */ /* 0x0000a8000c1e1100 */
[----:B------:R-:W0:Y:S04]  /*d030*/  LDL R20, [R1+0x798] ;  /* 0x0007980001147983 */ /* 0x000e280000100800 */
[----:B------:R-:W0:Y:S01]  /*d040*/  LDL R21, [R1+0x79c] ;  /* 0x00079c0001157983 */ /* 0x000e220000100800 */
[----:B------:R-:W-:Y:S02]  /*d050*/  PRMT R9, RZ, 0x7610, R9 ;  /* 0x00007610ff097816 */ /* 0x000fe40000000009 */
[----:B0-----:R-:W-:-:S04]  /*d060*/  @P1 LOP3.LUT R21, R21, R20, RZ, 0x3c, !PT ;  /* 0x0000001415151212 */ /* 0x001fc800078e3cff */
[----:B------:R-:W-:-:S04]  /*d070*/  @P1 LOP3.LUT R20, R21, R20, RZ, 0x3c, !PT ;  /* 0x0000001415141212 */ /* 0x000fc800078e3cff */
[----:B------:R-:W-:-:S05]  /*d080*/  @P1 LOP3.LUT R21, R21, R20, RZ, 0x3c, !PT ;  /* 0x0000001415151212 */ /* 0x000fca00078e3cff */
        /* <DEDUP_REMOVED lines=8> */
[----:B------:R-:W4:Y:S04]  /*d110*/  @P2 LDG.E.U8 R252, desc[UR56][R20.64] ;  /* 0x0000003814fc2981 */ /* 0x000f28000c1e1100 */
[----:B----4-:R0:W-:Y:S04]  /*d120*/  STL [R1+0x7c], R252 ;  /* 0x00007cfc01007387 */ /* 0x0101e80000100800 */
[----:B0-----:R-:W4:Y:S04]  /*d130*/  LDL.LU R252, [R1+0x10ac] ;  /* 0x0010ac0001fc7983 */ /* 0x001f280000300800 */
[----:B------:R-:W3:Y:S04]  /*d140*/  LDL R20, [R1+0x788] ;  /* 0x0007880001147983 */ /* 0x000ee80000100800 */
[----:B------:R-:W3:Y:S01]  /*d150*/  LDL R21, [R1+0x78c] ;  /* 0x00078c0001157983 */ /* 0x000ee20000100800 */
[----:B------:R-:W-:-:S02]  /*d160*/  PRMT R223, RZ, 0x7610, R223 ;  /* 0x00007610ffdf7816 */ /* 0x000fc400000000df */
[----:B---3--:R-:W-:-:S04]  /*d170*/  @P2 LOP3.LUT R21, R21, R20, RZ, 0x3c, !PT ;  /* 0x0000001415152212 */ /* 0x008fc800078e3cff */
[----:B------:R-:W-:-:S04]  /*d180*/  @P2 LOP3.LUT R20, R21, R20, RZ, 0x3c, !PT ;  /* 0x0000001415142212 */ /* 0x000fc800078e3cff */
[----:B------:R-:W-:-:S05]  /*d190*/  @P2 LOP3.LUT R21, R21, R20, RZ, 0x3c, !PT ;  /* 0x0000001415152212 */ /* 0x000fca00078e3cff */
[----:B------:R-:W3:Y:S01]  /*d1a0*/  @P2 LDG.E.U8 R223, desc[UR56][R20.64] ;  /* 0x0000003814df2981 */ /* 0x000ee2000c1e1100 */
[----:B------:R-:W-:-:S03]  /*d1b0*/  ISETP.GT.AND P0, PT, R14, 0x1b, PT ;  /* 0x0000001b0e00780c */ /* 0x000fc60003f04270 */
[----:B---3--:R0:W-:Y:S04]  /*d1c0*/  STL [R1+0x88], R223 ;  /* 0x000088df01007387 */ /* 0x0081e80000100800 */
[----:B0-----:R-:W3:Y:S04]  /*d1d0*/  LDL.LU R223, [R1+0x10a8] ;  /* 0x0010a80001df7983 */ /* 0x001ee80000300800 */
[----:B------:R-:W2:Y:S04]  /*d1e0*/  LDL R20, [R1+0x780] ;  /* 0x0007800001147983 */ /* 0x000ea80000100800 */
[----:B------:R-:W2:Y:S01]  /*d1f0*/  LDL R21, [R1+0x784] ;  /* 0x0007840001157983 */ /* 0x000ea20000100800 */
[----:B------:R-:W-:-:S02]  /*d200*/  PRMT R7, RZ, 0x7610, R7 ;  /* 0x00007610ff077816 */ /* 0x000fc40000000007 */
[----:B--2---:R-:W-:-:S04]  /*d210*/  @P0 LOP3.LUT R21, R21, R20, RZ, 0x3c, !PT ;  /* 0x0000001415150212 */ /* 0x004fc800078e3cff */
[----:B------:R-:W-:-:S04]  /*d220*/  @P0 LOP3.LUT R20, R21, R20, RZ, 0x3c, !PT ;  /* 0x0000001415140212 */ /* 0x000fc800078e3cff */
[----:B------:R-:W-:-:S05]  /*d230*/  @P0 LOP3.LUT R21, R21, R20, RZ, 0x3c, !PT ;  /* 0x0000001415150212 */ /* 0x000fca00078e3cff */
[----:B------:R0:W2:Y:S04]  /*d240*/  @P0 LDG.E.U8 R7, desc[UR56][R20.64] ;  /* 0x0000003814070981 */ /* 0x0000a8000c1e1100 */
[----:B------:R-:W0:Y:S04]  /*d250*/  LDL R20, [R1+0x778] ;  /* 0x0007780001147983 */ /* 0x000e280000100800 */
[----:B------:R-:W0:Y:S01]  /*d260*/  LDL R21, [R1+0x77c] ;  /* 0x00077c0001157983 */ /* 0x000e220000100800 */
[----:B----4-:R-:W-:Y:S02]  /*d270*/  PRMT R252, RZ, 0x7610, R252 ;  /* 0x00007610fffc7816 */ /* 0x010fe400000000fc */
[----:B0-----:R-:W-:-:S04]  /*d280*/  @P0 LOP3.LUT R21, R21, R20, RZ, 0x3c, !PT ;  /* 0x0000001415150212 */ /* 0x001fc800078e3cff */
[----:B------:R-:W-:-:S04]  /*d290*/  @P0 LOP3.LUT R20, R21, R20, RZ, 0x3c, !PT ;  /* 0x0000001415140212 */ /* 0x000fc800078e3cff */
[----:B------:R-:W-:-:S05]  /*d2a0*/  @P0 LOP3.LUT R21, R21, R20, RZ, 0x3c, !PT ;  /* 0x0000001415150212 */ /* 0x000fca00078e3cff */
[----:B------:R-:W4:Y:S01]  /*d2b0*/  @P0 LDG.E.U8 R252, desc[UR56][R20.64] ;  /* 0x0000003814fc0981 */ /* 0x000f22000c1e1100 */
[----:B------:R-:W-:-:S03]  /*d2c0*/  ISETP.GT.AND P1, PT, R14, 0x1c, PT ;  /* 0x0000001c0e00780c */ /* 0x000fc60003f24270 */
[----:B----4-:R0:W-:Y:S04]  /*d2d0*/  STL [R1+0x80], R252 ;  /* 0x000080fc01007387 */ /* 0x0101e80000100800 */
[----:B0-----:R-:W4:Y:S04]  /*d2e0*/  LDL.LU R252, [R1+0x10a4] ;  /* 0x0010a40001fc7983 */ /* 0x001f280000300800 */
[----:B------:R-:W2:Y:S04]  /*d2f0*/  LDL R20, [R1+0x770] ;  /* 0x0007700001147983 */ /* 0x000ea80000100800 */
[----:B------:R-:W2:Y:S01]  /*d300*/  LDL R21, [R1+0x774] ;  /* 0x0007740001157983 */ /* 0x000ea20000100800 */
[----:B---3--:R-:W-:-:S02]  /*d310*/  PRMT R223, RZ, 0x7610, R223 ;  /* 0x00007610ffdf7816 */ /* 0x008fc400000000df */
[----:B--2---:R-:W-:-:S04]  /*d320*/  @P1 LOP3.LUT R21, R21, R20, RZ, 0x3c, !PT ;  /* 0x0000001415151212 */ /* 0x004fc800078e3cff */
[----:B------:R-:W-:-:S04]  /*d330*/  @P1 LOP3.LUT R20, R21, R20, RZ, 0x3c, !PT ;  /* 0x0000001415141212 */ /* 0x000fc800078e3cff */
[----:B------:R-:W-:-:S05]  /*d340*/  @P1 LOP3.LUT R21, R21, R20, RZ, 0x3c, !PT ;  /* 0x0000001415151212 */ /* 0x000fca00078e3cff */
[----:B------:R-:W2:Y:S04]  /*d350*/  @P1 LDG.E.U8 R223, desc[UR56][R20.64] ;  /* 0x0000003814df1981 */ /* 0x000ea8000c1e1100 */
[----:B--2---:R0:W-:Y:S04]  /*d360*/  STL [R1+0x84], R223 ;  /* 0x000084df01007387 */ /* 0x0041e80000100800 */
[----:B0-----:R-:W2:Y:S04]  /*d370*/  LDL.LU R223, [R1+0x10a0] ;  /* 0x0010a00001df7983 */ /* 0x001ea80000300800 */
[----:B------:R-:W3:Y:S04]  /*d380*/  LDL R20, [R1+0x768] ;  /* 0x0007680001147983 */ /* 0x000ee80000100800 */
[----:B------:R-:W3:Y:S01]  /*d390*/  LDL R21, [R1+0x76c] ;  /* 0x00076c0001157983 */ /* 0x000ee20000100800 */
[----:B----4-:R-:W-:-:S02]  /*d3a0*/  PRMT R252, RZ, 0x7610, R252 ;  /* 0x00007610fffc7816 */ /* 0x010fc400000000fc */
[----:B---3--:R-:W-:-:S04]  /*d3b0*/  @P1 LOP3.LUT R21, R21, R20, RZ, 0x3c, !PT ;  /* 0x0000001415151212 */ /* 0x008fc800078e3cff */
[----:B------:R-:W-:-:S04]  /*d3c0*/  @P1 LOP3.LUT R20, R21, R20, RZ, 0x3c, !PT ;  /* 0x0000001415141212 */ /* 0x000fc800078e3cff */
[----:B------:R-:W-:-:S05]  /*d3d0*/  @P1 LOP3.LUT R21, R21, R20, RZ, 0x3c, !PT ;  /* 0x0000001415151212 */ /* 0x000fca00078e3cff */
[----:B------:R-:W3:Y:S01]  /*d3e0*/  @P1 LDG.E.U8 R252, desc[UR56][R20.64] ;  /* 0x0000003814fc1981 */ /* 0x000ee2000c1e1100 */
[----:B------:R-:W-:-:S03]  /*d3f0*/  ISETP.GT.AND P2, PT, R14, 0x1d, PT ;  /* 0x0000001d0e00780c */ /* 0x000fc60003f44270 */
[----:B---3--:R0:W-:Y:S04]  /*d400*/  STL [R1+0x90], R252 ;  /* 0x000090fc01007387 */ /* 0x0081e80000100800 */
[----:B0-----:R-:W3:Y:S04]  /*d410*/  LDL.LU R252, [R1+0x109c] ;  /* 0x00109c0001fc7983 */ /* 0x001ee80000300800 */
[----:B------:R-:W4:Y:S04]  /*d420*/  LDL R20, [R1+0x760] ;  /* 0x0007600001147983 */ /* 0x000f280000100800 */
[----:B------:R-:W4:Y:S01]  /*d430*/  LDL R21, [R1+0x764] ;  /* 0x0007640001157983 */ /* 0x000f220000100800 */
[----:B--2---:R-:W-:-:S02]  /*d440*/  PRMT R223, RZ, 0x7610, R223 ;  /* 0x00007610ffdf7816 */ /* 0x004fc400000000df */
[----:B----4-:R-:W-:-:S04]  /*d450*/  @P2 LOP3.LUT R21, R21, R20, RZ, 0x3c, !PT ;  /* 0x0000001415152212 */ /* 0x010fc800078e3cff */
[----:B------:R-:W-:-:S04]  /*d460*/  @P2 LOP3.LUT R20, R21, R20, RZ, 0x3c, !PT ;  /* 0x0000001415142212 */ /* 0x000fc800078e3cff */
[----:B------:R-:W-:-:S05]  /*d470*/  @P2 LOP3.LUT R21, R21, R20, RZ, 0x3c, !PT ;  /* 0x0000001415152212 */ /* 0x000fca00078e3cff */
[----:B------:R0:W2:Y:S04]  /*d480*/  @P2 LDG.E.U8 R223, desc[UR56][R20.64] ;  /* 0x0000003814df2981 */ /* 0x0000a8000c1e1100 */
[----:B------:R-:W0:Y:S04]  /*d490*/  LDL R20, [R1+0x758] ;  /* 0x0007580001147983 */ /* 0x000e280000100800 */
[----:B------:R-:W0:Y:S01]  /*d4a0*/  LDL R21, [R1+0x75c] ;  /* 0x00075c0001157983 */ /* 0x000e220000100800 */
[----:B---3--:R-:W-:Y:S02]  /*d4b0*/  PRMT R252, RZ, 0x7610, R252 ;  /* 0x00007610fffc7816 */ /* 0x008fe400000000fc */
        /* <DEDUP_REMOVED lines=14> */
[----:B------:R-:W2:Y:S04]  /*d5a0*/  LDL R20, [R1+0x748] ;  /* 0x0007480001147983 */ /* 0x000ea80000100800 */
[----:B------:R-:W2:Y:S01]  /*d5b0*/  LDL R21, [R1+0x74c] ;  /* 0x00074c0001157983 */ /* 0x000ea20000100800 */
[----:B------:R-:W-:-:S02]  /*d5c0*/  PRMT R251, RZ, 0x7610, R251 ;  /* 0x00007610fffb7816 */ /* 0x000fc400000000fb */
[----:B--2---:R-:W-:-:S04]  /*d5d0*/  @P0 LOP3.LUT R21, R21, R20, RZ, 0x3c, !PT ;  /* 0x0000001415150212 */ /* 0x004fc800078e3cff */
[----:B------:R-:W-:-:S04]  /*d5e0*/  @P0 LOP3.LUT R20, R21, R20, RZ, 0x3c, !PT ;  /* 0x0000001415140212 */ /* 0x000fc800078e3cff */
[----:B------:R-:W-:-:S05]  /*d5f0*/  @P0 LOP3.LUT R21, R21, R20, RZ, 0x3c, !PT ;  /* 0x0000001415150212 */ /* 0x000fca00078e3cff */
[----:B------:R-:W2:Y:S01]  /*d600*/  @P0 LDG.E.U8 R251, desc[UR56][R20.64] ;  /* 0x0000003814fb0981 */ /* 0x000ea2000c1e1100 */
[----:B------:R-:W-:-:S03]  /*d610*/  ISETP.GT.AND P1, PT, R14, 0x1f, PT ;  /* 0x0000001f0e00780c */ /* 0x000fc60003f24270 */
        /* <DEDUP_REMOVED lines=8> */
[----:B------:R0:W3:Y:S04]  /*d6a0*/  @P1 LDG.E.U8 R218, desc[UR56][R20.64] ;  /* 0x0000003814da1981 */ /* 0x0000e8000c1e1100 */
[----:B------:R-:W0:Y:S04]  /*d6b0*/  LDL R20, [R1+0x738] ;  /* 0x0007380001147983 */ /* 0x000e280000100800 */
[----:B------:R-:W0:Y:S01]  /*d6c0*/  LDL R21, [R1+0x73c] ;  /* 0x00073c0001157983 */ /* 0x000e220000100800 */
[----:B--2---:R-:W-:Y:S02]  /*d6d0*/  PRMT R251, RZ, 0x7610, R251 ;  /* 0x00007610fffb7816 */ /* 0x004fe400000000fb */
        /* <DEDUP_REMOVED lines=26> */
[----:B----4-:R-:W-:-:S02]  /*d880*/  PRMT R217, RZ, 0x7610, R217 ;  /* 0x00007610ffd97816 */ /* 0x010fc400000000d9 */
[----:B--2---:R-:W-:-:S04]  /*d890*/  @P0 LOP3.LUT R21, R21, R20, RZ, 0x3c, !PT ;  /* 0x0000001415150212 */ /* 0x004fc800078e3cff */
        /* <DEDUP_REMOVED lines=39> */
[----:B------:R-:W-:Y:S02]  /*db10*/  PRMT R250, RZ, 0x7610, R250 ;  /* 0x00007610fffa7816 */ /* 0x000fe400000000fa */
[----:B0-----:R-:W-:-:S04]  /*db20*/  @P2 LOP3.LUT R21, R21, R20, RZ, 0x3c, !PT ;  /* 0x0000001415152212 */ /* 0x001fc800078e3cff */
[----:B------:R-:W-:-:S04]  /*db30*/  @P2 LOP3.LUT R20, R21, R20, RZ, 0x3c, !PT ;  /* 0x0000001415142212 */ /* 0x000fc800078e3cff */
[----:B------:R-:W-:-:S05]  /*db40*/  @P2 LOP3.LUT R21, R21, R20, RZ, 0x3c, !PT ;  /* 0x0000001415152212 */ /* 0x000fca00078e3cff */
[----:B------:R-:W4:Y:S01]  /*db50*/  @P2 LDG.E.U8 R250, desc[UR56][R20.64] ;  /* 0x0000003814fa2981 */ /* 0x000f22000c1e1100 */
[----:B------:R-:W-:-:S03]  /*db60*/  ISETP.GT.AND P0, PT, R14, 0x24, PT ;  /* 0x000000240e00780c */ /* 0x000fc60003f04270 */
[----:B----4-:R0:W-:Y:S04]  /*db70*/  STL [R1+0xa0], R250 ;  /* 0x0000a0fa01007387 */ /* 0x0101e80000100800 */
[----:B0-----:R-:W4:Y:S04]  /*db80*/  LDL.LU R250, [R1+0x1080] ;  /* 0x0010800001fa7983 */ /* 0x001f280000300800 */
[----:B------:R-:W3:Y:S04]  /*db90*/  LDL R20, [R1+0x6f0] ;  /* 0x0006f00001147983 */ /* 0x000ee80000100800 */
[----:B------:R-:W3:Y:S01]  /*dba0*/  LDL R21, [R1+0x6f4] ;  /* 0x0006f40001157983 */ /* 0x000ee20000100800 */
[----:B--2---:R-:W-:-:S02]  /*dbb0*/  PRMT R213, RZ, 0x7610, R213 ;  /* 0x00007610ffd57816 */ /* 0x004fc400000000d5 */
[----:B---3--:R-:W-:-:S04]  /*dbc0*/  @P0 LOP3.LUT R21, R21, R20, RZ, 0x3c, !PT ;  /* 0x0000001415150212 */ /* 0x008fc800078e3cff */
        /* <DEDUP_REMOVED lines=34> */
[----:B------:R-:W-:-:S02]  /*ddf0*/  PRMT R249, RZ, 0x7610, R249 ;  /* 0x00007610fff97816 */ /* 0x000fc400000000f9 */
[----:B----4-:R-:W-:-:S04]  /*de00*/  @P2 LOP3.LUT R21, R21, R20, RZ, 0x3c, !PT ;  /* 0x0000001415152212 */ /* 0x010fc800078e3cff */
[----:B------:R-:W-:-:S04]  /*de10*/  @P2 LOP3.LUT R20, R21, R20, RZ, 0x3c, !PT ;  /* 0x0000001415142212 */ /* 0x000fc800078e3cff */
[----:B------:R-:W-:-:S05]  /*de20*/  @P2 LOP3.LUT R21, R21, R20, RZ, 0x3c, !PT ;  /* 0x0000001415152212 */ /* 0x000fca00078e3cff */
[----:B------:R-:W4:Y:S04]  /*de30*/  @P2 LDG.E.U8 R249, desc[UR56][R20.64] ;  /* 0x0000003814f92981 */ /* 0x000f28000c1e1100 */
        /* <DEDUP_REMOVED lines=18> */
[----:B------:R-:W3:Y:S04]  /*df60*/  @P0 LDG.E.U8 R249, desc[UR56][R20.64] ;  /* 0x0000003814f90981 */ /* 0x000ee8000c1e1100 */
        /* <DEDUP_REMOVED lines=8> */
[----:B------:R-:W2:Y:S01]  /*dff0*/  @P0 LDG.E.U8 R250, desc[UR56][R20.64] ;  /* 0x0000003814fa0981 */ /* 0x000ea2000c1e1100 */
[----:B------:R-:W-:-:S03]  /*e000*/  ISETP.GT.AND P1, PT, R14, 0x28, PT ;  /* 0x000000280e00780c */ /* 0x000fc60003f24270 */
[----:B--2---:R0:W-:Y:S04]  /*e010*/  STL [R1+0xd4], R250 ;  /* 0x0000d4fa01007387 */ /* 0x0041e80000100800 */
[----:B0-----:R-:W2:Y:S04]  /*e020*/  LDL.LU R250, [R1+0x1064] ;  /* 0x0010640001fa7983 */ /* 0x001ea80000300800 */
[----:B------:R-:W4:Y:S04]  /*e030*/  LDL R20, [R1+0x6b0] ;  /* 0x0006b00001147983 */ /* 0x000f280000100800 */
[----:B------:R-:W4:Y:S01]  /*e040*/  LDL R21, [R1+0x6b4] ;  /* 0x0006b40001157983 */ /* 0x000f220000100800 */
[----:B---3--:R-:W-:-:S02]  /*e050*/  PRMT R249, RZ, 0x7610, R249 ;  /* 0x00007610fff97816 */ /* 0x008fc400000000f9 */
[----:B----4-:R-:W-:-:S04]  /*e060*/  @P1 LOP3.LUT R21, R21, R20, RZ, 0x3c, !PT ;  /* 0x0000001415151212 */ /* 0x010fc800078e3cff */
        /* <DEDUP_REMOVED lines=340> */
[----:B------:R-:W-:-:S02]  /*f5b0*/  PRMT R2, RZ, 0x7610, R2 ;  /* 0x00007610ff027816 */ /* 0x000fc40000000002 */
[----:B----4-:R-:W-:-:S04]  /*f5c0*/  @P1 LOP3.LUT R21, R21, R20, RZ, 0x3c, !PT ;  /* 0x0000001415151212 */ /* 0x010fc800078e3cff */
[----:B------:R-:W-:-:S04]  /*f5d0*/  @P1 LOP3.LUT R20, R21, R20, RZ, 0x3c, !PT ;  /* 0x0000001415141212 */ /* 0x000fc800078e3cff */
[----:B------:R-:W-:-:S05]  /*f5e0*/  @P1 LOP3.LUT R21, R21, R20, RZ, 0x3c, !PT ;  /* 0x0000001415151212 */ /* 0x000fca00078e3cff */
[----:B------:R0:W4:Y:S04]  /*f5f0*/  @P1 LDG.E.U8 R2, desc[UR56][R20.64] ;  /* 0x0000003814021981 */ /* 0x000128000c1e1100 */
        /* <DEDUP_REMOVED lines=16> */
[----:B------:R-:W2:Y:S04]  /*f700*/  @P2 LDG.E.U8 R250, desc[UR56][R20.64] ;  /* 0x0000003814fa2981 */ /* 0x000ea8000c1e1100 */
        /* <DEDUP_REMOVED lines=318> */
[----:B------:R-:W-:-:S02]  /*10af0*/  PRMT R246, RZ, 0x7610, R246 ;  /* 0x00007610fff67816 */ /* 0x000fc400000000f6 */
        /* <DEDUP_REMOVED lines=477> */
[----:B------:R-:W4:Y:S04]  /*128d0*/  @P0 LDG.E.U8 R215, desc[UR56][R20.64] ;  /* 0x0000003814d70981 */ /* 0x000f28000c1e1100 */
[----:B---3--:R0:W-:Y:S04]  /*128e0*/  STL [R1+0xc], R219 ;  /* 0x00000cdb01007387 */ /* 0x0081e80000100800 */
[----:B0-----:R-:W3:Y:S04]  /*128f0*/  LDL R219, [R1+0x5c0] ;  /* 0x0005c00001db7983 */ /* 0x001ee80000100800 */
[----:B----4-:R0:W-:Y:S04]  /*12900*/  STL [R1+0x8], R215 ;  /* 0x000008d701007387 */ /* 0x0101e80000100800 */
[----:B0-----:R-:W4:Y:S04]  /*12910*/  LDL.LU R215, [R1+0xe8c] ;  /* 0x000e8c0001d77983 */ /* 0x001f280000300800 */
[----:B------:R-:W2:Y:S04]  /*12920*/  LDL R20, [R1+0x5d4] ;  /* 0x0005d40001147983 */ /* 0x000ea80000100800 */
[----:B------:R-:W2:Y:S01]  /*12930*/  LDL R21, [R1+0x5d8] ;  /* 0x0005d80001157983 */ /* 0x000ea20000100800 */
[----:B------:R-:W-:-:S02]  /*12940*/  ISETP.GT.AND P1, PT, R14, 0x66, PT ;  /* 0x000000660e00780c */ /* 0x000fc40003f24270 */
[----:B------:R-:W-:-:S11]  /*12950*/  PRMT R224, RZ, 0x7610, R224 ;  /* 0x00007610ffe07816 */ /* 0x000fd600000000e0 */
        /* <DEDUP_REMOVED lines=19> */
[----:B------:R-:W-:Y:S01]  /*12a90*/  @P0 LOP3.LUT R21, R21, R20, RZ, 0x3c, !PT ;  /* 0x0000001415150212 */ /* 0x000fe200078e3cff */
[----:B---3--:R0:W-:Y:S04]  /*12aa0*/  STL [R1], R214 ;  /* 0x000000d601007387 */ /* 0x0081e80000100800 */
[----:B------:R1:W3:Y:S01]  /*12ab0*/  @P0 LDG.E.U8 R250, desc[UR56][R20.64] ;  /* 0x0000003814fa0981 */ /* 0x0002e2000c1e1100 */
[----:B------:R-:W-:Y:S02]  /*12ac0*/  PRMT R249, RZ, 0x7610, R249 ;  /* 0x00007610fff97816 */ /* 0x000fe400000000f9 */
[----:B------:R-:W-:Y:S02]  /*12ad0*/  ISETP.GT.AND P1, PT, R14, 0x68, PT ;  /* 0x000000680e00780c */ /* 0x000fe40003f24270 */
[----:B------:R-:W-:-:S02]  /*12ae0*/  PRMT R248, RZ, 0x7610, R248 ;  /* 0x00007610fff87816 */ /* 0x000fc400000000f8 */
[----:B------:R-:W-:Y:S01]  /*12af0*/  PRMT R247, RZ, 0x7610, R247 ;  /* 0x00007610fff77816 */ /* 0x000fe200000000f7 */
[----:B0-----:R-:W4:Y:S04]  /*12b00*/  LDL R214, [R1+0x5a8] ;  /* 0x0005a80001d67983 */ /* 0x001f280000100800 */
[----:B------:R-:W2:Y:S01]  /*12b10*/  LDL R21, [R1+0x5bc] ;  /* 0x0005bc0001157983 */ /* 0x000ea20000100800 */
[----:B-1----:R-:W-:Y:S01]  /*12b20*/  @P0 IMAD.MOV.U32 R20, RZ, RZ, R219 ;  /* 0x000000ffff140224 */ /* 0x002fe200078e00db */
[----:B------:R-:W-:Y:S02]  /*12b30*/  PRMT R246, RZ, 0x7610, R246 ;  /* 0x00007610fff67816 */ /* 0x000fe400000000f6 */
[----:B------:R-:W-:Y:S01]  /*12b40*/  PRMT R245, RZ, 0x7610, R245 ;  /* 0x00007610fff57816 */ /* 0x000fe200000000f5 */
[----:B------:R-:W3:Y:S04]  /*12b50*/  LDL R219, [R1+0x598] ;  /* 0x0005980001db7983 */ /* 0x000ee80000100800 */
[----:B--2---:R0:W2:Y:S04]  /*12b60*/  @P0 LDG.E.U8 R249, desc[UR56][R20.64] ;  /* 0x0000003814f90981 */ /* 0x0040a8000c1e1100 */
        /* <DEDUP_REMOVED lines=8> */
[----:B------:R-:W-:Y:S02]  /*12bf0*/  ISETP.GT.AND P0, PT, R14, 0x69, PT ;  /* 0x000000690e00780c */ /* 0x000fe40003f04270 */
[----:B0-----:R-:W-:-:S04]  /*12c00*/  @P1 LOP3.LUT R21, R21, R20, RZ, 0x3c, !PT ;  /* 0x0000001415151212 */ /* 0x001fc800078e3cff */
[----:B------:R-:W-:-:S04]  /*12c10*/  @P1 LOP3.LUT R20, R21, R20, RZ, 0x3c, !PT ;  /* 0x0000001415141212 */ /* 0x000fc800078e3cff */
[----:B------:R-:W-:-:S05]  /*12c20*/  @P1 LOP3.LUT R21, R21, R20, RZ, 0x3c, !PT ;  /* 0x0000001415151212 */ /* 0x000fca00078e3cff */
[----:B------:R4:W2:Y:S04]  /*12c30*/  @P1 LDG.E.U8 R247, desc[UR56][R20.64] ;  /* 0x0000003814f71981 */ /* 0x0008a8000c1e1100 */
[----:B------:R-:W3:Y:S01]  /*12c40*/  LDL R21, [R1+0x5a4] ;  /* 0x0005a40001157983 */ /* 0x000ee20000100800 */
[----:B----4-:R-:W-:Y:S01]  /*12c50*/  @P0 IMAD.MOV.U32 R20, RZ, RZ, R214 ;  /* 0x000000ffff140224 */ /* 0x010fe200078e00d6 */
[----:B------:R-:W-:Y:S02]  /*12c60*/  ISETP.GT.AND P1, PT, R14, 0x6a, PT ;  /* 0x0000006a0e00780c */ /* 0x000fe40003f24270 */
[----:B------:R-:W-:Y:S02]  /*12c70*/  PRMT R244, RZ, 0x7610, R244 ;  /* 0x00007610fff47816 */ /* 0x000fe400000000f4 */
[----:B------:R-:W-:-:S02]  /*12c80*/  PRMT R243, RZ, 0x7610, R243 ;  /* 0x00007610fff37816 */ /* 0x000fc400000000f3 */
[----:B------:R-:W-:Y:S01]  /*12c90*/  PRMT R242, RZ, 0x7610, R242 ;  /* 0x00007610fff27816 */ /* 0x000fe200000000f2 */
[----:B------:R-:W4:Y:S04]  /*12ca0*/  LDL R214, [R1+0x580] ;  /* 0x0005800001d67983 */ /* 0x000f280000100800 */
[----:B---3--:R0:W3:Y:S04]  /*12cb0*/  @P0 LDG.E.U8 R246, desc[UR56][R20.64] ;  /* 0x0000003814f60981 */ /* 0x0080e8000c1e1100 */
[----:B------:R-:W0:Y:S04]  /*12cc0*/  LDL R20, [R1+0x59c] ;  /* 0x00059c0001147983 */ /* 0x000e280000100800 */
[----:B------:R-:W0:Y:S02]  /*12cd0*/  LDL R21, [R1+0x5a0] ;  /* 0x0005a00001157983 */ /* 0x000e240000100800 */
[----:B0-----:R-:W-:-:S04]  /*12ce0*/  @P0 LOP3.LUT R21, R21, R20, RZ, 0x3c, !PT ;  /* 0x0000001415150212 */ /* 0x001fc800078e3cff */
[----:B------:R-:W-:-:S04]  /*12cf0*/  @P0 LOP3.LUT R20, R21, R20, RZ, 0x3c, !PT ;  /* 0x0000001415140212 */ /* 0x000fc800078e3cff */
[----:B------:R-:W-:-:S05]  /*12d00*/  @P0 LOP3.LUT R21, R21, R20, RZ, 0x3c, !PT ;  /* 0x0000001415150212 */ /* 0x000fca00078e3cff */
[----:B------:R0:W3:Y:S04]  /*12d10*/  @P0 LDG.E.U8 R245, desc[UR56][R20.64] ;  /* 0x0000003814f50981 */ /* 0x0000e8000c1e1100 */
[----:B------:R-:W2:Y:S01]  /*12d20*/  LDL R21, [R1+0x594] ;  /* 0x0005940001157983 */ /* 0x000ea20000100800 */
[----:B0-----:R-:W-:Y:S01]  /*12d30*/  @P1 IMAD.MOV.U32 R20, RZ, RZ, R219 ;  /* 0x000000ffff141224 */ /* 0x001fe200078e00db */
[----:B------:R-:W-:Y:S02]  /*12d40*/  ISETP.GT.AND P0, PT, R14, 0x6b, PT ;  /* 0x0000006b0e00780c */ /* 0x000fe40003f04270 */
        /* <DEDUP_REMOVED lines=63> */
[----:B------:R0:W2:Y:S04]  /*13140*/  @P1 LDG.E.U8 R235, desc[UR56][R20.64] ;  /* 0x0000003814eb1981 */ /* 0x0000a8000c1e1100 */
[----:B------:R-:W4:Y:S01]  /*13150*/  LDL R21, [R1+0x544] ;  /* 0x0005440001157983 */ /* 0x000f220000100800 */
[----:B0-----:R-:W-:Y:S01]  /*13160*/  @P0 IMAD.MOV.U32 R20, RZ, RZ, R219 ;  /* 0x000000ffff140224 */ /* 0x001fe200078e00db */
[----:B------:R-:W-:Y:S02]  /*13170*/  ISETP.GT.AND P1, PT, R14, 0x70, PT ;  /* 0x000000700e00780c */ /* 0x000fe40003f24270 */
[----:B------:R-:W-:Y:S02]  /*13180*/  PRMT R231, RZ, 0x7610, R231 ;  /* 0x00007610ffe77816 */ /* 0x000fe400000000e7 */
[----:B------:R-:W-:Y:S01]  /*13190*/  PRMT R230, RZ, 0x7610, R230 ;  /* 0x00007610ffe67816 */ /* 0x000fe200000000e6 */
[----:B------:R-:W3:Y:S04]  /*131a0*/  LDL R219, [R1+0x520] ;  /* 0x0005200001db7983 */ /* 0x000ee80000100800 */
[----:B----4-:R0:W4:Y:S04]  /*131b0*/  @P0 LDG.E.U8 R234, desc[UR56][R20.64] ;  /* 0x0000003814ea0981 */ /* 0x010128000c1e1100 */
        /* <DEDUP_REMOVED lines=13> */
[----:B0-----:R-:W-:Y:S01]  /*13290*/  @P1 IMAD.MOV.U32 R20, RZ, RZ, R214 ;  /* 0x000000ffff141224 */ /* 0x001fe200078e00d6 */
        /* <DEDUP_REMOVED lines=167> */
[----:B------:R-:W-:Y:S02]  /*13d10*/  LOP3.LUT R168, R168, 0xffff, RZ, 0xc0, !PT ;  /* 0x0000ffffa8a87812 */ /* 0x000fe400078ec0ff */
[----:B------:R-:W-:Y:S01]  /*13d20*/  LOP3.LUT R203, R203, 0xffff, RZ, 0xc0, !PT ;  /* 0x0000ffffcbcb7812 */ /* 0x000fe200078ec0ff */
[----:B------:R-:W4:Y:S04]  /*13d30*/  LDL R214, [R1+0x450] ;  /* 0x0004500001d67983 */ /* 0x000f280000100800 */
[----:B---3--:R0:W3:Y:S04]  /*13d40*/  @P0 LDG.E.U8 R173, desc[UR56][R20.64] ;  /* 0x0000003814ad0981 */ /* 0x0080e8000c1e1100 */
[----:B------:R-:W2:Y:S01]  /*13d50*/  LDL R21, [R1+0x45c] ;  /* 0x00045c0001157983 */ /* 0x000ea20000100800 */
[----:B0-----:R-:W-:-:S02]  /*13d60*/  PRMT R20, R168, 0x3340, R203 ;  /* 0x00003340a8147816 */ /* 0x001fc400000000cb */
[----:B------:R-:W-:-:S03]  /*13d70*/  PRMT R168, RZ, 0x7610, R168 ;  /* 0x00007610ffa87816 */ /* 0x000fc600000000a8 */
[----:B------:R0:W-:Y:S02]  /*13d80*/  STL [R1+0xd24], R20 ;  /* 0x000d241401007387 */ /* 0x0001e40000100800 */
[----:B0-----:R-:W-:-:S05]  /*13d90*/  @P0 IMAD.MOV.U32 R20, RZ, RZ, R219 ;  /* 0x000000ffff140224 */ /* 0x001fca00078e00db */
[----:B--2---:R0:W2:Y:S04]  /*13da0*/  @P0 LDG.E.U8 R168, desc[UR56][R20.64] ;  /* 0x0000003814a80981 */ /* 0x0040a8000c1e1100 */
[----:B------:R-:W0:Y:S04]  /*13db0*/  LDL R20, [R1+0x454] ;  /* 0x0004540001147983 */ /* 0x000e280000100800 */
[----:B------:R-:W0:Y:S01]  /*13dc0*/  LDL R21, [R1+0x458] ;  /* 0x0004580001157983 */ /* 0x000e220000100800 */
[----:B------:R-:W-:Y:S02]  /*13dd0*/  ISETP.GT.AND P0, PT, R14, 0x7e, PT ;  /* 0x0000007e0e00780c */ /* 0x000fe40003f04270 */
[----:B------:R-:W-:-:S02]  /*13de0*/  LOP3.LUT R161, R161, 0xffff, RZ, 0xc0, !PT ;  /* 0x0000ffffa1a17812 */ /* 0x000fc400078ec0ff */
[----:B------:R-:W-:-:S04]  /*13df0*/  LOP3.LUT R202, R202, 0xffff, RZ, 0xc0, !PT ;  /* 0x0000ffffcaca7812 */ /* 0x000fc800078ec0ff */
[----:B------:R-:W-:Y:S02]  /*13e00*/  PRMT R219, R161, 0x3340, R202 ;  /* 0x00003340a1db7816 */ /* 0x000fe400000000ca */
[----:B------:R-:W-:-:S03]  /*13e10*/  PRMT R161, RZ, 0x7610, R161 ;  /* 0x00007610ffa17816 */ /* 0x000fc600000000a1 */
[----:B------:R1:W-:Y:S04]  /*13e20*/  STL [R1+0xd20], R219 ;  /* 0x000d20db01007387 */ /* 0x0003e80000100800 */
[----:B-1----:R-:W3:Y:S01]  /*13e30*/  LDL.LU R219, [R1+0xe84] ;  /* 0x000e840001db7983 */ /* 0x002ee20000300800 */
[----:B0-----:R-:W-:-:S04]  /*13e40*/  @P0 LOP3.LUT R21, R21, R20, RZ, 0x3c, !PT ;  /* 0x0000001415150212 */ /* 0x001fc800078e3cff */
[----:B------:R-:W-:-:S04]  /*13e50*/  @P0 LOP3.LUT R20, R21, R20, RZ, 0x3c, !PT ;  /* 0x0000001415140212 */ /* 0x000fc800078e3cff */
[----:B------:R-:W-:-:S05]  /*13e60*/  @P0 LOP3.LUT R21, R21, R20, RZ, 0x3c, !PT ;  /* 0x0000001415150212 */ /* 0x000fca00078e3cff */
[----:B------:R4:W2:Y:S04]  /*13e70*/  @P0 LDG.E.U8 R161, desc[UR56][R20.64] ;  /* 0x0000003814a10981 */ /* 0x0008a8000c1e1100 */
[----:B------:R-:W3:Y:S01]  /*13e80*/  LDL R21, [R1+0x44c] ;  /* 0x00044c0001157983 */ /* 0x000ee20000100800 */
[----:B------:R-:W-:Y:S02]  /*13e90*/  LOP3.LUT R163, R163, 0xffff, RZ, 0xc0, !PT ;  /* 0x0000ffffa3a37812 */ /* 0x000fe400078ec0ff */
[----:B------:R-:W-:Y:S01]  /*13ea0*/  LOP3.LUT R201, R201, 0xffff, RZ, 0xc0, !PT ;  /* 0x0000ffffc9c97812 */ /* 0x000fe200078ec0ff */
[----:B----4-:R-:W-:Y:S01]  /*13eb0*/  @P0 IMAD.MOV.U32 R20, RZ, RZ, R214 ;  /* 0x000000ffff140224 */ /* 0x010fe200078e00d6 */
[----:B--2---:R0:W-:Y:S02]  /*13ec0*/  STL [R1+0xe74], R161 ;  /* 0x000e74a101007387 */ /* 0x0041e40000100800 */
[----:B0-----:R-:W-:-:S02]  /*13ed0*/  PRMT R161, R163, 0x3340, R201 ;  /* 0x00003340a3a17816 */ /* 0x001fc400000000c9 */
[----:B------:R-:W-:-:S03]  /*13ee0*/  PRMT R163, RZ, 0x7610, R163 ;  /* 0x00007610ffa37816 */ /* 0x000fc600000000a3 */
[----:B------:R0:W-:Y:S04]  /*13ef0*/  STL [R1+0xd1c], R161 ;  /* 0x000d1ca101007387 */ /* 0x0001e80000100800 */
[----:B---3--:R1:W2:Y:S01]  /*13f00*/  @P0 LDG.E.U8 R163, desc[UR56][R20.64] ;  /* 0x0000003814a30981 */ /* 0x0082a2000c1e1100 */
[----:B------:R-:W-:Y:S02]  /*13f10*/  LOP3.LUT R162, R162, 0xffff, RZ, 0xc0, !PT ;  /* 0x0000ffffa2a27812 */ /* 0x000fe400078ec0ff */
[----:B------:R-:W-:Y:S01]  /*13f20*/  LOP3.LUT R200, R200, 0xffff, RZ, 0xc0, !PT ;  /* 0x0000ffffc8c87812 */ /* 0x000fe200078ec0ff */
[----:B0-----:R-:W3:Y:S04]  /*13f30*/  LDL R161, [R1+0x23c] ;  /* 0x00023c0001a17983 */ /* 0x001ee80000100800 */
[----:B------:R-:W1:Y:S04]  /*13f40*/  LDL R20, [R1+0x444] ;  /* 0x0004440001147983 */ /* 0x000e680000100800 */
[----:B------:R-:W1:Y:S01]  /*13f50*/  LDL R21, [R1+0x448] ;  /* 0x0004480001157983 */ /* 0x000e620000100800 */
[----:B------:R-:W-:-:S02]  /*13f60*/  ISETP.GT.AND P0, PT, R14, 0x7f, PT ;  /* 0x0000007f0e00780c */ /* 0x000fc40003f04270 */
[----:B------:R-:W-:Y:S02]  /*13f70*/  PRMT R214, R162, 0x3340, R200 ;  /* 0x00003340a2d67816 */ /* 0x000fe400000000c8 */
[----:B------:R-:W-:-:S09]  /*13f80*/  PRMT R162, RZ, 0x7610, R162 ;  /* 0x00007610ffa27816 */ /* 0x000fd200000000a2 */
[----:B-1----:R-:W-:-:S04]  /*13f90*/  @P0 LOP3.LUT R21, R21, R20, RZ, 0x3c, !PT ;  /* 0x0000001415150212 */ /* 0x002fc800078e3cff */
[----:B------:R-:W-:-:S04]  /*13fa0*/  @P0 LOP3.LUT R20, R21, R20, RZ, 0x3c, !PT ;  /* 0x0000001415140212 */ /* 0x000fc800078e3cff */
[----:B------:R-:W-:Y:S01]  /*13fb0*/  @P0 LOP3.LUT R21, R21, R20, RZ, 0x3c, !PT ;  /* 0x0000001415150212 */ /* 0x000fe200078e3cff */
[----:B--2---:R0:W-:Y:S04]  /*13fc0*/  STL [R1+0xe78], R163 ;  /* 0x000e78a301007387 */ /* 0x0041e80000100800 */
[----:B------:R-:W2:Y:S04]  /*13fd0*/  @P0 LDG.E.U8 R162, desc[UR56][R20.64] ;  /* 0x0000003814a20981 */ /* 0x000ea8000c1e1100 */
[----:B0-----:R-:W4:Y:S04]  /*13fe0*/  LDL R163, [R1+0x440] ;  /* 0x0004400001a37983 */ /* 0x001f280000100800 */
[----:B------:R0:W-:Y:S04]  /*13ff0*/  STL [R1+0xd18], R214 ;  /* 0x000d18d601007387 */ /* 0x0001e80000100800 */
[----:B0-----:R-:W3:Y:S04]  /*14000*/  LDL.LU R214, [R1+0xe80] ;  /* 0x000e800001d67983 */ /* 0x001ee80000300800 */
[----:B------:R-:W3:Y:S01]  /*14010*/  LDL R21, [R1+0x43c] ;  /* 0x00043c0001157983 */ /* 0x000ee20000100800 */
[----:B------:R-:W-:-:S02]  /*14020*/  LOP3.LUT R199, R199, 0xffff, RZ, 0xc0, !PT ;  /* 0x0000ffffc7c77812 */ /* 0x000fc400078ec0ff */
[----:B------:R-:W-:Y:S01]  /*14030*/  LOP3.LUT R160, R160, 0xffff, RZ, 0xc0, !PT ;  /* 0x0000ffffa0a07812 */ /* 0x000fe200078ec0ff */
[----:B--2---:R0:W-:Y:S01]  /*14040*/  STL [R1+0xe7c], R162 ;  /* 0x000e7ca201007387 */ /* 0x0041e20000100800 */
[----:B----4-:R-:W-:Y:S02]  /*14050*/  @P0 IMAD.MOV.U32 R20, RZ, RZ, R163 ;  /* 0x000000ffff140224 */ /* 0x010fe400078e00a3 */
[--C-:B0-----:R-:W-:Y:S02]  /*14060*/  PRMT R162, R199, 0x3340, R160.reuse ;  /* 0x00003340c7a27816 */ /* 0x101fe400000000a0 */
[----:B------:R-:W-:-:S06]  /*14070*/  PRMT R160, RZ, 0x7610, R160 ;  /* 0x00007610ffa07816 */ /* 0x000fcc00000000a0 */
[----:B---3--:R0:W2:Y:S01]  /*14080*/  @P0 LDG.E.U8 R160, desc[UR56][R20.64] ;  /* 0x0000003814a00981 */ /* 0x0080a2000c1e1100 */
[----:B------:R-:W-:Y:S06]  /*14090*/  BAR.SYNC.DEFER_BLOCKING 0x0 ;  /* 0x0000000000007b1d */ /* 0x000fec0000010000 */
[----:B0-----:R-:W0:Y:S01]  /*140a0*/  S2R R20, SR_TID.X ;  /* 0x0000000000147919 */ /* 0x001e220000002100 */
[----:B------:R-:W-:Y:S01]  /*140b0*/  STL [R1+0xd14], R162 ;  /* 0x000d14a201007387 */ /* 0x000fe20000100800 */
[----:B0-----:R-:W-:-:S04]  /*140c0*/  LOP3.LUT R20, R20, 0x7f, RZ, 0xc0, !PT ;  /* 0x0000007f14147812 */ /* 0x001fc800078ec0ff */
[----:B------:R-:W-:Y:S02]  /*140d0*/  ISETP.GE.AND P0, PT, R20, R14, PT ;  /* 0x0000000e1400720c */ /* 0x000fe40003f06270 */
[----:B------:R-:W-:-:S11]  /*140e0*/  PRMT R14, RZ, 0x7610, R14 ;  /* 0x00007610ff0e7816 */ /* 0x000fd6000000000e */
[----:B------:R-:W-:Y:S02]  /*140f0*/  @!P0 IMAD.MOV.U32 R20, RZ, RZ, R161 ;  /* 0x000000ffff148224 */ /* 0x000fe400078e00a1 */
[----:B------:R-:W-:Y:S01]  /*14100*/  @!P0 IMAD.MOV.U32 R21, RZ, RZ, R0 ;  /* 0x000000ffff158224 */ /* 0x000fe200078e0000 */
[----:B------:R-:W3:Y:S04]  /*14110*/  LDL R161, [R1+0x3f8] ;  /* 0x0003f80001a17983 */ /* 0x000ee80000100800 */
[----:B------:R0:W-:Y:S04]  /*14120*/  STL [R1+0xd58], R0 ;  /* 0x000d580001007387 */ /* 0x0001e80000100800 */
[----:B------:R-:W4:Y:S04]  /*14130*/  @!P0 LDG.E.U8 R14, desc[UR56][R20.64] ;  /* 0x00000038140e8981 */ /* 0x000f28000c1e1100 */
[----:B0-----:R-:W2:Y:S04]  /*14140*/  LDL.LU R0, [R1+0x268] ;  /* 0x0002680001007983 */ /* 0x001ea80000300800 */
[----:B------:R-:W3:Y:S04]  /*14150*/  LDL R20, [R1+0x434] ;  /* 0x0004340001147983 */ /* 0x000ee80000100800 */
[----:B------:R-:W3:Y:S01]  /*14160*/  LDL R21, [R1+0x438] ;  /* 0x0004380001157983 */ /* 0x000ee20000100800 */
[----:B------:R-:W-:-:S02]  /*14170*/  LOP3.LUT R197, R197, 0xffff, RZ, 0xc0, !PT ;  /* 0x0000ffffc5c57812 */ /* 0x000fc400078ec0ff */
[----:B------:R-:W-:Y:S02]  /*14180*/  LOP3.LUT R198, R198, 0xffff, RZ, 0xc0, !PT ;  /* 0x0000ffffc6c67812 */ /* 0x000fe400078ec0ff */
[----:B------:R-:W-:Y:S02]  /*14190*/  PRMT R226, RZ, 0x7610, R226 ;  /* 0x00007610ffe27816 */ /* 0x000fe400000000e2 */
[----:B------:R-:W-:Y:S01]  /*141a0*/  PRMT R162, R197, 0x3340, R198 ;  /* 0x00003340c5a27816 */ /* 0x000fe200000000c6 */
[----:B----4-:R0:W-:Y:S04]  /*141b0*/  STL [R1+0xd78], R14 ;  /* 0x000d780e01007387 */ /* 0x0101e80000100800 */
[----:B------:R-:W4:Y:S01]  /*141c0*/  LDL R163, [R1+0x3b0] ;  /* 0x0003b00001a37983 */ /* 0x000f220000100800 */
[----:B---3--:R-:W-:-:S03]  /*141d0*/  @!P0 LOP3.LUT R21, R21, R20, RZ, 0x3c, !PT ;  /* 0x0000001415158212 */ /* 0x008fc600078e3cff */
[----:B0-----:R-:W3:Y:S01]  /*141e0*/  LDL R14, [R1+0x3f4] ;  /* 0x0003f400010e7983 */ /* 0x001ee20000100800 */
[----:B------:R-:W-:-:S03]  /*141f0*/  @!P0 LOP3.LUT R20, R21, R20, RZ, 0x3c, !PT ;  /* 0x0000001415148212 */ /* 0x000fc600078e3cff */
[----:B------:R0:W-:Y:S01]  /*14200*/  STL [R1+0xd10], R162 ;  /* 0x000d10a201007387 */ /* 0x0001e20000100800 */
[----:B------:R-:W-:-:S05]  /*14210*/  @!P0 LOP3.LUT R21, R21, R20, RZ, 0x3c, !PT ;  /* 0x0000001415158212 */ /* 0x000fca00078e3cff */
[----:B------:R1:W2:Y:S04]  /*14220*/  @!P0 LDG.E.U8 R226, desc[UR56][R20.64] ;  /* 0x0000003814e28981 */ /* 0x0002a8000c1e1100 */
[----:B0-----:R-:W4:Y:S01]  /*14230*/  LDL R162, [R1+0x3b4] ;  /* 0x0003b40001a27983 */ /* 0x001f220000100800 */
[----:B------:R-:W-:Y:S02]  /*14240*/  PRMT R222, RZ, 0x7610, R222 ;  /* 0x00007610ffde7816 */ /* 0x000fe400000000de */
[----:B------:R-:W-:Y:S02]  /*14250*/  LOP3.LUT R195, R195, 0xffff, RZ, 0xc0, !PT ;  /* 0x0000ffffc3c37812 */ /* 0x000fe400078ec0ff */
[----:B------:R-:W-:Y:S01]  /*14260*/  LOP3.LUT R196, R196, 0xffff, RZ, 0xc0, !PT ;  /* 0x0000ffffc4c47812 */ /* 0x000fe200078ec0ff */
[----:B-1----:R-:W-:Y:S01]  /*14270*/  @!P0 IMAD.MOV.U32 R20, RZ, RZ, R161 ;  /* 0x000000ffff148224 */ /* 0x002fe200078e00a1 */
[----:B------:R-:W-:Y:S01]  /*14280*/  PRMT R216, RZ, 0x7610, R216 ;  /* 0x00007610ffd87816 */ /* 0x000fe200000000d8 */
[----:B---3--:R-:W-:-:S05]  /*14290*/  @!P0 IMAD.MOV.U32 R21, RZ, RZ, R14 ;  /* 0x000000ffff158224 */ /* 0x008fca00078e000e */
[----:B------:R4:W3:Y:S04]  /*142a0*/  @!P0 LDG.E.U8 R222, desc[UR56][R20.64] ;  /* 0x0000003814de8981 */ /* 0x0008e8000c1e1100 */
[----:B--2---:R0:W-:Y:S01]  /*142b0*/  STL [R1+0xd7c], R226 ;  /* 0x000d7ce201007387 */ /* 0x0041e20000100800 */
[----:B----4-:R-:W-:Y:S02]  /*142c0*/  @!P0 IMAD.MOV.U32 R20, RZ, RZ, R162 ;  /* 0x000000ffff148224 */ /* 0x010fe400078e00a2 */
[----:B------:R-:W-:-:S05]  /*142d0*/  @!P0 IMAD.MOV.U32 R21, RZ, RZ, R163 ;  /* 0x000000ffff158224 */ /* 0x000fca00078e00a3 */
[----:B------:R1:W2:Y:S01]  /*142e0*/  @!P0 LDG.E.U8 R216, desc[UR56][R20.64] ;  /* 0x0000003814d88981 */ /* 0x0002a2000c1e1100 */
[----:B0-----:R-:W-:-:S05]  /*142f0*/  PRMT R226, R195, 0x3340, R196 ;  /* 0x00003340c3e27816 */ /* 0x001fca00000000c4 */
[----:B------:R-:W-:Y:S04]  /*14300*/  STL [R1+0xd0c], R226 ;  /* 0x000d0ce201007387 */ /* 0x000fe80000100800 */
[----:B------:R-:W4:Y:S04]  /*14310*/  LDL R161, [R1+0x370] ;  /* 0x0003700001a17983 */ /* 0x000f280000100800 */
[----:B------:R-:W4:Y:S01]  /*14320*/  LDL R14, [R1+0x374] ;  /* 0x00037400010e7983 */ /* 0x000f220000100800 */
[----:B------:R-:W-:Y:S02]  /*14330*/  LOP3.LUT R193, R193, 0xffff, RZ, 0xc0, !PT ;  /* 0x0000ffffc1c17812 */ /* 0x000fe400078ec0ff */
[----:B------:R-:W-:-:S02]  /*14340*/  LOP3.LUT R194, R194, 0xffff, RZ, 0xc0, !PT ;  /* 0x0000ffffc2c27812 */ /* 0x000fc400078ec0ff */
[----:B------:R-:W-:Y:S02]  /*14350*/  LOP3.LUT R191, R191, 0xffff, RZ, 0xc0, !PT ;  /* 0x0000ffffbfbf7812 */ /* 0x000fe400078ec0ff */
[----:B------:R-:W-:-:S04]  /*14360*/  LOP3.LUT R192, R192, 0xffff, RZ, 0xc0, !PT ;  /* 0x0000ffffc0c07812 */ /* 0x000fc800078ec0ff */
[----:B-1----:R-:W-:Y:S02]  /*14370*/  PRMT R20, R191, 0x3340, R192 ;  /* 0x00003340bf147816 */ /* 0x002fe400000000c0 */
[----:B------:R-:W-:Y:S01]  /*14380*/  PRMT R203, RZ, 0x7610, R203 ;  /* 0x00007610ffcb7816 */ /* 0x000fe200000000cb */
[----:B---3--:R0:W-:Y:S02]  /*14390*/  STL [R1+0xd80], R222 ;  /* 0x000d80de01007387 */ /* 0x0081e40000100800 */
[----:B0-----:R-:W-:-:S05]  /*143a0*/  PRMT R222, R193, 0x3340, R194 ;  /* 0x00003340c1de7816 */ /* 0x001fca00000000c2 */
[----:B------:R0:W-:Y:S04]  /*143b0*/  STL [R1+0xd08], R222 ;  /* 0x000d08de01007387 */ /* 0x0001e80000100800 */
[----:B------:R-:W3:Y:S04]  /*143c0*/  LDL R162, [R1+0x334] ;  /* 0x0003340001a27983 */ /* 0x000ee80000100800 */
[----:B0-----:R-:W3:Y:S04]  /*143d0*/  LDL R222, [R1+0x330] ;  /* 0x0003300001de7983 */ /* 0x001ee80000100800 */
[----:B--2---:R0:W-:Y:S04]  /*143e0*/  STL [R1+0xd84], R216 ;  /* 0x000d84d801007387 */ /* 0x0041e80000100800 */
[----:B------:R-:W2:Y:S01]  /*143f0*/  LDL R163, [R1+0x2f4] ;  /* 0x0002f40001a37983 */ /* 0x000ea20000100800 */
[----:B----4-:R-:W-:-:S03]  /*14400*/  @!P0 IMAD.MOV.U32 R21, RZ, RZ, R161 ;  /* 0x000000ffff158224 */ /* 0x010fc600078e00a1 */
[----:B0-----:R-:W4:Y:S04]  /*14410*/  LDL R216, [R1+0x2f0] ;  /* 0x0002f00001d87983 */ /* 0x001f280000100800 */
[----:B------:R0:W-:Y:S02]  /*14420*/  STL [R1+0xd04], R20 ;  /* 0x000d041401007387 */ /* 0x0001e40000100800 */
[----:B0-----:R-:W-:-:S05]  /*14430*/  @!P0 IMAD.MOV.U32 R20, RZ, RZ, R14 ;  /* 0x000000ffff148224 */ /* 0x001fca00078e000e */
[----:B------:R0:W2:Y:S01]  /*14440*/  @!P0 LDG.E.U8 R203, desc[UR56][R20.64] ;  /* 0x0000003814cb8981 */ /* 0x0000a2000c1e1100 */
[----:B------:R-:W-:Y:S02]  /*14450*/  LOP3.LUT R189, R189, 0xffff, RZ, 0xc0, !PT ;  /* 0x0000ffffbdbd7812 */ /* 0x000fe400078ec0ff */
[----:B------:R-:W-:Y:S02]  /*14460*/  LOP3.LUT R190, R190, 0xffff, RZ, 0xc0, !PT ;  /* 0x0000ffffbebe7812 */ /* 0x000fe400078ec0ff */
[----:B------:R-:W-:Y:S02]  /*14470*/  PRMT R202, RZ, 0x7610, R202 ;  /* 0x00007610ffca7816 */ /* 0x000fe400000000ca */
[----:B0-----:R-:W-:Y:S01]  /*14480*/  PRMT R20, R189, 0x3340, R190 ;  /* 0x00003340bd147816 */ /* 0x001fe200000000be */
[----:B---3--:R-:W-:Y:S01]  /*14490*/  @!P0 IMAD.MOV.U32 R21, RZ, RZ, R222 ;  /* 0x000000ffff158224 */ /* 0x008fe200078e00de */
[----:B--2---:R-:W-:Y:S04]  /*144a0*/  STL [R1+0xd88], R203 ;  /* 0x000d88cb01007387 */ /* 0x004fe80000100800 */
[----:B------:R-:W2:Y:S04]  /*144b0*/  LDL R161, [R1+0x2b0] ;  /* 0x0002b00001a17983 */ /* 0x000ea80000100800 */
[----:B------:R-:W3:Y:S04]  /*144c0*/  LDL R14, [R1+0x2b4] ;  /* 0x0002b400010e7983 */ /* 0x000ee80000100800 */
[----:B------:R0:W-:Y:S02]  /*144d0*/  STL [R1+0xd00], R20 ;  /* 0x000d001401007387 */ /* 0x0001e40000100800 */
[----:B0-----:R-:W-:-:S05]  /*144e0*/  @!P0 IMAD.MOV.U32 R20, RZ, RZ, R162 ;  /* 0x000000ffff148224 */ /* 0x001fca00078e00a2 */
[----:B------:R4:W2:Y:S01]  /*144f0*/  @!P0 LDG.E.U8 R202, desc[UR56][R20.64] ;  /* 0x0000003814ca8981 */ /* 0x0008a2000c1e1100 */
[----:B------:R-:W-:Y:S01]  /*14500*/  PRMT R201, RZ, 0x7610, R201 ;  /* 0x00007610ffc97816 */ /* 0x000fe200000000c9 */
[----:B----4-:R-:W-:Y:S02]  /*14510*/  @!P0 IMAD.MOV.U32 R21, RZ, RZ, R216 ;  /* 0x000000ffff158224 */ /* 0x010fe400078e00d8 */
[----:B------:R-:W-:-:S05]  /*14520*/  @!P0 IMAD.MOV.U32 R20, RZ, RZ, R163 ;  /* 0x000000ffff148224 */ /* 0x000fca00078e00a3 */
[----:B------:R3:W4:Y:S04]  /*14530*/  @!P0 LDG.E.U8 R201, desc[UR56][R20.64] ;  /* 0x0000003814c98981 */ /* 0x000728000c1e1100 */
[----:B--2---:R0:W-:Y:S04]  /*14540*/  STL [R1+0xd8c], R202 ;  /* 0x000d8cca01007387 */ /* 0x0041e80000100800 */
[----:B------:R-:W2:Y:S04]  /*14550*/  LDL R216, [R1+0x270] ;  /* 0x0002700001d87983 */ /* 0x000ea80000100800 */
[----:B------:R-:W2:Y:S01]  /*14560*/  LDL R203, [R1+0x274] ;  /* 0x0002740001cb7983 */ /* 0x000ea20000100800 */
[----:B------:R-:W-:Y:S01]  /*14570*/  PRMT R200, RZ, 0x7610, R200 ;  /* 0x00007610ffc87816 */ /* 0x000fe200000000c8 */
[----:B---3--:R-:W-:-:S02]  /*14580*/  @!P0 IMAD.MOV.U32 R20, RZ, RZ, R14 ;  /* 0x000000ffff148224 */ /* 0x008fc400078e000e */
[----:B------:R-:W-:Y:S01]  /*14590*/  @!P0 IMAD.MOV.U32 R21, RZ, RZ, R161 ;  /* 0x000000ffff158224 */ /* 0x000fe200078e00a1 */
[----:B------:R-:W-:Y:S02]  /*145a0*/  LOP3.LUT R185, R185, 0xffff, RZ, 0xc0, !PT ;  /* 0x0000ffffb9b97812 */ /* 0x000fe400078ec0ff */
[----:B------:R-:W-:Y:S02]  /*145b0*/  LOP3.LUT R186, R186, 0xffff, RZ, 0xc0, !PT ;  /* 0x0000ffffbaba7812 */ /* 0x000fe400078ec0ff */
[----:B------:R-:W-:Y:S01]  /*145c0*/  PRMT R199, RZ, 0x7610, R199 ;  /* 0x00007610ffc77816 */ /* 0x000fe200000000c7 */
[----:B------:R2:W3:Y:S01]  /*145d0*/  @!P0 LDG.E.U8 R200, desc[UR56][R20.64] ;  /* 0x0000003814c88981 */ /* 0x0004e2000c1e1100 */
[----:B------:R-:W-:-:S03]  /*145e0*/  PRMT R163, R185, 0x3340, R186 ;  /* 0x00003340b9a37816 */ /* 0x000fc600000000ba */
[----:B----4-:R1:W-:Y:S04]  /*145f0*/  STL [R1+0xd90], R201 ;  /* 0x000d90c901007387 */ /* 0x0103e80000100800 */
[----:B------:R4:W-:Y:S04]  /*14600*/  STL [R1+0xcfc], R163 ;  /* 0x000cfca301007387 */ /* 0x0009e80000100800 */
[----:B0-----:R-:W3:Y:S04]  /*14610*/  LDL R202, [R1+0x42c] ;  /* 0x00042c0001ca7983 */ /* 0x001ee80000100800 */
[----:B------:R-:W3:Y:S04]  /*14620*/  LDL R14, [R1+0x3f0] ;  /* 0x0003f000010e7983 */ /* 0x000ee80000100800 */
[----:B-1----:R-:W3:Y:S04]  /*14630*/  LDL R201, [R1+0x3e8] ;  /* 0x0003e80001c97983 */ /* 0x002ee80000100800 */
[----:B----4-:R-:W4:Y:S01]  /*14640*/  LDL R163, [R1+0x430] ;  /* 0x0004300001a37983 */ /* 0x010f220000100800 */
[----:B--2---:R-:W-:-:S02]  /*14650*/  @!P0 IMAD.MOV.U32 R21, RZ, RZ, R216 ;  /* 0x000000ffff158224 */ /* 0x004fc400078e00d8 */
[----:B------:R-:W-:-:S05]  /*14660*/  @!P0 IMAD.MOV.U32 R20, RZ, RZ, R203 ;  /* 0x000000ffff148224 */ /* 0x000fca00078e00cb */
[----:B------:R0:W2:Y:S01]  /*14670*/  @!P0 LDG.E.U8 R199, desc[UR56][R20.64] ;  /* 0x0000003814c78981 */ /* 0x0000a2000c1e1100 */
[----:B------:R-:W-:Y:S02]  /*14680*/  LOP3.LUT R181, R181, 0xffff, RZ, 0xc0, !PT ;  /* 0x0000ffffb5b57812 */ /* 0x000fe400078ec0ff */
[----:B------:R-:W-:Y:S01]  /*14690*/  LOP3.LUT R182, R182, 0xffff, RZ, 0xc0, !PT ;  /* 0x0000ffffb6b67812 */ /* 0x000fe200078ec0ff */
[----:B---3--:R1:W-:Y:S01]  /*146a0*/  STL [R1+0xd94], R200 ;  /* 0x000d94c801007387 */ /* 0x0083e20000100800 */
[----:B------:R-:W-:Y:S02]  /*146b0*/  PRMT R225, RZ, 0x7610, R225 ;  /* 0x00007610ffe17816 */ /* 0x000fe400000000e1 */
[----:B0-----:R-:W-:Y:S01]  /*146c0*/  PRMT R20, R181, 0x3340, R182 ;  /* 0x00003340b5147816 */ /* 0x001fe200000000b6 */
[----:B-1----:R-:W3:Y:S01]  /*146d0*/  LDL R200, [R1+0x3ac] ;  /* 0x0003ac0001c87983 */ /* 0x002ee20000100800 */
[----:B------:R-:W-:Y:S01]  /*146e0*/  @!P0 IMAD.MOV.U32 R21, RZ, RZ, R202 ;  /* 0x000000ffff158224 */ /* 0x000fe200078e00ca */
[----:B------:R-:W-:-:S02]  /*146f0*/  PRMT R220, RZ, 0x7610, R220 ;  /* 0x00007610ffdc7816 */ /* 0x000fc400000000dc */
[----:B--2---:R0:W-:Y:S04]  /*14700*/  STL [R1+0xd98], R199 ;  /* 0x000d98c701007387 */ /* 0x0041e80000100800 */
[----:B0-----:R-:W2:Y:S04]  /*14710*/  LDL R199, [R1+0x3a8] ;  /* 0x0003a80001c77983 */ /* 0x001ea80000100800 */
[----:B------:R4:W-:Y:S02]  /*14720*/  STL [R1+0xcf4], R20 ;  /* 0x000cf41401007387 */ /* 0x0009e40000100800 */
[----:B----4-:R-:W-:-:S05]  /*14730*/  @!P0 IMAD.MOV.U32 R20, RZ, RZ, R163 ;  /* 0x000000ffff148224 */ /* 0x010fca00078e00a3 */
[----:B------:R0:W4:Y:S02]  /*14740*/  @!P0 LDG.E.U8 R225, desc[UR56][R20.64] ;  /* 0x0000003814e18981 */ /* 0x000124000c1e1100 */
[----:B0-----:R-:W-:Y:S02]  /*14750*/  @!P0 IMAD.MOV.U32 R20, RZ, RZ, R14 ;  /* 0x000000ffff148224 */ /* 0x001fe400078e000e */
[----:B------:R-:W-:-:S05]  /*14760*/  @!P0 IMAD.MOV.U32 R21, RZ, RZ, R201 ;  /* 0x000000ffff158224 */ /* 0x000fca00078e00c9 */
[----:B------:R-:W3:Y:S01]  /*14770*/  @!P0 LDG.E.U8 R220, desc[UR56][R20.64] ;  /* 0x0000003814dc8981 */ /* 0x000ee2000c1e1100 */
[----:B------:R-:W-:Y:S02]  /*14780*/  LOP3.LUT R177, R177, 0xffff, RZ, 0xc0, !PT ;  /* 0x0000ffffb1b17812 */ /* 0x000fe400078ec0ff */
[----:B------:R-:W-:-:S04]  /*14790*/  LOP3.LUT R178, R178, 0xffff, RZ, 0xc0, !PT ;  /* 0x0000ffffb2b27812 */ /* 0x000fc800078ec0ff */
[----:B------:R-:W-:Y:S01]  /*147a0*/  PRMT R201, R177, 0x3340, R178 ;  /* 0x00003340b1c97816 */ /* 0x000fe200000000b2 */
[----:B----4-:R-:W-:Y:S04]  /*147b0*/  STL [R1+0xd9c], R225 ;  /* 0x000d9ce101007387 */ /* 0x010fe80000100800 */
[----:B------:R-:W4:Y:S04]  /*147c0*/  LDL R203, [R1+0x368] ;  /* 0x0003680001cb7983 */ /* 0x000f280000100800 */
[----:B------:R-:W4:Y:S04]  /*147d0*/  LDL R14, [R1+0x36c] ;  /* 0x00036c00010e7983 */ /* 0x000f280000100800 */
[----:B---3--:R-:W-:Y:S04]  /*147e0*/  STL [R1+0xda0], R220 ;  /* 0x000da0dc01007387 */ /* 0x008fe80000100800 */
[----:B------:R0:W-:Y:S04]  /*147f0*/  STL [R1+0xcec], R201 ;  /* 0x000cecc901007387 */ /* 0x0001e80000100800 */
[----:B------:R-:W3:Y:S04]  /*14800*/  LDL R202, [R1+0x328] ;  /* 0x0003280001ca7983 */ /* 0x000ee80000100800 */
[----:B0-----:R-:W3:Y:S01]  /*14810*/  LDL R201, [R1+0x32c] ;  /* 0x00032c0001c97983 */ /* 0x001ee20000100800 */
[----:B------:R-:W-:Y:S01]  /*14820*/  PRMT R215, RZ, 0x7610, R215 ;  /* 0x00007610ffd77816 */ /* 0x000fe200000000d7 */
[----:B------:R-:W-:-:S02]  /*14830*/  @!P0 IMAD.MOV.U32 R20, RZ, RZ, R200 ;  /* 0x000000ffff148224 */ /* 0x000fc400078e00c8 */
[----:B--2---:R-:W-:Y:S01]  /*14840*/  @!P0 IMAD.MOV.U32 R21, RZ, RZ, R199 ;  /* 0x000000ffff158224 */ /* 0x004fe200078e00c7 */
[----:B------:R-:W-:Y:S02]  /*14850*/  PRMT R198, RZ, 0x7610, R198 ;  /* 0x00007610ffc67816 */ /* 0x000fe400000000c6 */
[----:B------:R-:W-:Y:S01]  /*14860*/  PRMT R197, RZ, 0x7610, R197 ;  /* 0x00007610ffc57816 */ /* 0x000fe200000000c5 */
[----:B------:R-:W2:Y:S04]  /*14870*/  LDL R199, [R1+0x2ec] ;  /* 0x0002ec0001c77983 */ /* 0x000ea80000100800 */
[----:B------:R4:W2:Y:S04]  /*14880*/  @!P0 LDG.E.U8 R215, desc[UR56][R20.64] ;  /* 0x0000003814d78981 */ /* 0x0008a8000c1e1100 */
[----:B------:R-:W2:Y:S01]  /*14890*/  LDL R200, [R1+0x2e8] ;  /* 0x0002e80001c87983 */ /* 0x000ea20000100800 */
[----:B----4-:R-:W-:-:S02]  /*148a0*/  @!P0 IMAD.MOV.U32 R21, RZ, RZ, R203 ;  /* 0x000000ffff158224 */ /* 0x010fc400078e00cb */
[----:B------:R-:W-:-:S05]  /*148b0*/  @!P0 IMAD.MOV.U32 R20, RZ, RZ, R14 ;  /* 0x000000ffff148224 */ /* 0x000fca00078e000e */
[----:B------:R3:W4:Y:S02]  /*148c0*/  @!P0 LDG.E.U8 R198, desc[UR56][R20.64] ;  /* 0x0000003814c68981 */ /* 0x000724000c1e1100 */
[----:B---3--:R-:W-:Y:S02]  /*148d0*/  @!P0 IMAD.MOV.U32 R21, RZ, RZ, R202 ;  /* 0x000000ffff158224 */ /* 0x008fe400078e00ca */
[----:B------:R-:W-:-:S05]  /*148e0*/  @!P0 IMAD.MOV.U32 R20, RZ, RZ, R201 ;  /* 0x000000ffff148224 */ /* 0x000fca00078e00c9 */
[----:B------:R0:W3:Y:S01]  /*148f0*/  @!P0 LDG.E.U8 R197, desc[UR56][R20.64] ;  /* 0x0000003814c58981 */ /* 0x0000e2000c1e1100 */
[----:B------:R-:W-:Y:S02]  /*14900*/  LOP3.LUT R159, R159, 0xffff, RZ, 0xc0, !PT ;  /* 0x0000ffff9f9f7812 */ /* 0x000fe400078ec0ff */
[----:B------:R-:W-:Y:S02]  /*14910*/  LOP3.LUT R176, R176, 0xffff, RZ, 0xc0, !PT ;  /* 0x0000ffffb0b07812 */ /* 0x000fe400078ec0ff */
[----:B------:R-:W-:Y:S02]  /*14920*/  LOP3.LUT R155, R155, 0xffff, RZ, 0xc0, !PT ;  /* 0x0000ffff9b9b7812 */ /* 0x000fe400078ec0ff */
[----:B------:R-:W-:Y:S02]  /*14930*/  LOP3.LUT R158, R158, 0xffff, RZ, 0xc0, !PT ;  /* 0x0000ffff9e9e7812 */ /* 0x000fe400078ec0ff */
[----:B------:R-:W-:Y:S01]  /*14940*/  PRMT R159, R159, 0x3340, R176 ;  /* 0x000033409f9f7816 */ /* 0x000fe200000000b0 */
[----:B--2---:R-:W-:Y:S01]  /*14950*/  STL [R1+0xda4], R215 ;  /* 0x000da4d701007387 */ /* 0x004fe20000100800 */
[----:B------:R-:W-:-:S02]  /*14960*/  PRMT R158, R155, 0x3340, R158 ;  /* 0x000033409b9e7816 */ /* 0x000fc4000000009e */
[----:B------:R-:W-:Y:S02]  /*14970*/  LOP3.LUT R153, R153, 0xffff, RZ, 0xc0, !PT ;  /* 0x0000ffff99997812 */ /* 0x000fe400078ec0ff */
[----:B------:R-:W-:Y:S01]  /*14980*/  LOP3.LUT R154, R154, 0xffff, RZ, 0xc0, !PT ;  /* 0x0000ffff9a9a7812 */ /* 0x000fe200078ec0ff */
[----:B------:R1:W-:Y:S04]  /*14990*/  STL [R1+0xce4], R159 ;  /* 0x000ce49f01007387 */ /* 0x0003e80000100800 */
[----:B------:R-:W2:Y:S01]  /*149a0*/  LDL R14, [R1+0x2ac] ;  /* 0x0002ac00010e7983 */ /* 0x000ea20000100800 */
[----:B0-----:R-:W-:Y:S01]  /*149b0*/  @!P0 IMAD.MOV.U32 R20, RZ, RZ, R199 ;  /* 0x000000ffff148224 */ /* 0x001fe200078e00c7 */
[----:B------:R-:W-:Y:S02]  /*149c0*/  PRMT R196, RZ, 0x7610, R196 ;  /* 0x00007610ffc47816 */ /* 0x000fe400000000c4 */
[----:B-1----:R-:W-:Y:S01]  /*149d0*/  PRMT R159, R153, 0x3340, R154 ;  /* 0x00003340999f7816 */ /* 0x002fe2000000009a */
[----:B------:R-:W-:-:S05]  /*149e0*/  @!P0 IMAD.MOV.U32 R21, RZ, RZ, R200 ;  /* 0x000000ffff158224 */ /* 0x000fca00078e00c8 */
[----:B------:R2:W2:Y:S04]  /*149f0*/  @!P0 LDG.E.U8 R196, desc[UR56][R20.64] ;  /* 0x0000003814c48981 */ /* 0x0004a8000c1e1100 */
[----:B----4-:R-:W-:Y:S04]  /*14a00*/  STL [R1+0xda8], R198 ;  /* 0x000da8c601007387 */ /* 0x010fe80000100800 */
[----:B------:R0:W-:Y:S04]  /*14a10*/  STL [R1+0xce0], R158 ;  /* 0x000ce09e01007387 */ /* 0x0001e80000100800 */
[----:B0-----:R-:W4:Y:S04]  /*14a20*/  LDL R158, [R1+0x2a8] ;  /* 0x0002a800019e7983 */ /* 0x001f280000100800 */
[----:B---3--:R0:W-:Y:S04]  /*14a30*/  STL [R1+0xdac], R197 ;  /* 0x000dacc501007387 */ /* 0x0081e80000100800 */
[----:B------:R1:W-:Y:S04]  /*14a40*/  STL [R1+0xcdc], R159 ;  /* 0x000cdc9f01007387 */ /* 0x0003e80000100800 */
[----:B------:R-:W3:Y:S01]  /*14a50*/  LDL R199, [R1+0x26c] ;  /* 0x00026c0001c77983 */ /* 0x000ee20000100800 */
[----:B------:R-:W-:-:S02]  /*14a60*/  PRMT R195, RZ, 0x7610, R195 ;  /* 0x00007610ffc37816 */ /* 0x000fc400000000c3 */
[----:B------:R-:W-:Y:S02]  /*14a70*/  LOP3.LUT R23, R23, 0xffff, RZ, 0xc0, !PT ;  /* 0x0000ffff17177812 */ /* 0x000fe400078ec0ff */
[----:B------:R-:W-:Y:S02]  /*14a80*/  LOP3.LUT R152, R152, 0xffff, RZ, 0xc0, !PT ;  /* 0x0000ffff98987812 */ /* 0x000fe400078ec0ff */
[----:B------:R-:W-:Y:S01]  /*14a90*/  PRMT R194, RZ, 0x7610, R194 ;  /* 0x00007610ffc27816 */ /* 0x000fe200000000c2 */
[----:B------:R-:W3:Y:S04]  /*14aa0*/  LDL R198, [R1+0x424] ;  /* 0x0004240001c67983 */ /* 0x000ee80000100800 */
[----:B0-----:R-:W3:Y:S01]  /*14ab0*/  LDL R197, [R1+0x428] ;  /* 0x0004280001c57983 */ /* 0x001ee20000100800 */
[----:B--2---:R-:W-:Y:S01]  /*14ac0*/  @!P0 IMAD.MOV.U32 R20, RZ, RZ, R14 ;  /* 0x000000ffff148224 */ /* 0x004fe200078e000e */
[----:B-1----:R-:W-:-:S02]  /*14ad0*/  PRMT R159, R23, 0x3340, R152 ;  /* 0x00003340179f7816 */ /* 0x002fc40000000098 */
[----:B------:R0:W-:Y:S04]  /*14ae0*/  STL [R1+0xdb0], R196 ;  /* 0x000db0c401007387 */ /* 0x0001e80000100800 */
[----:B------:R1:W-:Y:S01]  /*14af0*/  STL [R1+0xcd8], R159 ;  /* 0x000cd89f01007387 */ /* 0x0003e20000100800 */
[----:B------:R-:W-:Y:S02]  /*14b00*/  LOP3.LUT R19, R19, 0xffff, RZ, 0xc0, !PT ;  /* 0x0000ffff13137812 */ /* 0x000fe400078ec0ff */
[----:B------:R-:W-:Y:S01]  /*14b10*/  LOP3.LUT R22, R22, 0xffff, RZ, 0xc0, !PT ;  /* 0x0000ffff16167812 */ /* 0x000fe200078ec0ff */
[----:B------:R-:W2:Y:S04]  /*14b20*/  LDL R14, [R1+0x3a4] ;  /* 0x0003a400010e7983 */ /* 0x000ea80000100800 */
[----:B0-----:R-:W2:Y:S01]  /*14b30*/  LDL R196, [R1+0x3e0] ;  /* 0x0003e00001c47983 */ /* 0x001ea20000100800 */
[----:B----4-:R-:W-:-:S03]  /*14b40*/  @!P0 IMAD.MOV.U32 R21, RZ, RZ, R158 ;  /* 0x000000ffff158224 */ /* 0x010fc600078e009e */
[----:B-1----:R-:W4:Y:S04]  /*14b50*/  LDL R159, [R1+0x3a0] ;  /* 0x0003a000019f7983 */ /* 0x002f280000100800 */
[----:B------:R-:W4:Y:S04]  /*14b60*/  LDL R158, [R1+0x3e4] ;  /* 0x0003e400019e7983 */ /* 0x000f280000100800 */
[----:B------:R0:W2:Y:S02]  /*14b70*/  @!P0 LDG.E.U8 R195, desc[UR56][R20.64] ;  /* 0x0000003814c38981 */ /* 0x0000a4000c1e1100 */
[----:B0-----:R-:W-:-:S02]  /*14b80*/  @!P0 IMAD.MOV.U32 R21, RZ, RZ, R0 ;  /* 0x000000ffff158224 */ /* 0x001fc400078e0000 */
[----:B---3--:R-:W-:-:S05]  /*14b90*/  @!P0 IMAD.MOV.U32 R20, RZ, RZ, R199 ;  /* 0x000000ffff148224 */ /* 0x008fca00078e00c7 */
[----:B------:R-:W3:Y:S01]  /*14ba0*/  @!P0 LDG.E.U8 R194, desc[UR56][R20.64] ;  /* 0x0000003814c28981 */ /* 0x000ee2000c1e1100 */
[----:B------:R-:W-:Y:S02]  /*14bb0*/  PRMT R19, R19, 0x3340, R22 ;  /* 0x0000334013137816 */ /* 0x000fe40000000016 */
[----:B------:R-:W-:Y:S02]  /*14bc0*/  LOP3.LUT R17, R17, 0xffff, RZ, 0xc0, !PT ;  /* 0x0000ffff11117812 */ /* 0x000fe400078ec0ff */
[----:B------:R-:W-:Y:S02]  /*14bd0*/  LOP3.LUT R18, R18, 0xffff, RZ, 0xc0, !PT ;  /* 0x0000ffff12127812 */ /* 0x000fe400078ec0ff */
[----:B------:R-:W-:Y:S02]  /*14be0*/  PRMT R224, RZ, 0x7610, R224 ;  /* 0x00007610ffe07816 */ /* 0x000fe400000000e0 */
[----:B------:R-:W-:Y:S02]  /*14bf0*/  LOP3.LUT R15, R15, 0xffff, RZ, 0xc0, !PT ;  /* 0x0000ffff0f0f7812 */ /* 0x000fe400078ec0ff */
[----:B------:R-:W-:-:S02]  /*14c00*/  LOP3.LUT R16, R16, 0xffff, RZ, 0xc0, !PT ;  /* 0x0000ffff10107812 */ /* 0x000fc400078ec0ff */
[----:B------:R-:W-:Y:S01]  /*14c10*/  PRMT R219, RZ, 0x7610, R219 ;  /* 0x00007610ffdb7816 */ /* 0x000fe200000000db */
[----:B--2---:R-:W-:Y:S04]  /*14c20*/  STL [R1+0xdb4], R195 ;  /* 0x000db4c301007387 */ /* 0x004fe80000100800 */
[----:B------:R-:W-:Y:S04]  /*14c30*/  STL [R1+0xcd4], R19 ;  /* 0x000cd41301007387 */ /* 0x000fe80000100800 */
[----:B------:R0:W-:Y:S02]  /*14c40*/  STL [R1+0xd60], R0 ;  /* 0x000d600001007387 */ /* 0x0001e40000100800 */
[----:B0-----:R-:W-:Y:S01]  /*14c50*/  PRMT R0, R17, 0x3340, R18 ;  /* 0x0000334011007816 */ /* 0x001fe20000000012 */
[----:B------:R-:W-:-:S02]  /*14c60*/  @!P0 IMAD.MOV.U32 R18, RZ, RZ, R197 ;  /* 0x000000ffff128224 */ /* 0x000fc400078e00c5 */
[----:B------:R-:W-:Y:S02]  /*14c70*/  @!P0 IMAD.MOV.U32 R19, RZ, RZ, R198 ;  /* 0x000000ffff138224 */ /* 0x000fe400078e00c6 */
[----:B------:R-:W-:Y:S01]  /*14c80*/  @!P0 IMAD.MOV.U32 R17, RZ, RZ, R196 ;  /* 0x000000ffff118224 */ /* 0x000fe200078e00c4 */
[----:B---3--:R0:W-:Y:S04]  /*14c90*/  STL [R1+0xdb8], R194 ;  /* 0x000db8c201007387 */ /* 0x0081e80000100800 */
[----:B------:R1:W-:Y:S04]  /*14ca0*/  STL [R1+0xcd0], R0 ;  /* 0x000cd00001007387 */ /* 0x0003e80000100800 */
[----:B------:R-:W2:Y:S04]  /*14cb0*/  @!P0 LDG.E.U8 R224, desc[UR56][R18.64] ;  /* 0x0000003812e08981 */ /* 0x000ea8000c1e1100 */
[----:B------:R-:W3:Y:S04]  /*14cc0*/  LDL R195, [R1+0x360] ;  /* 0x0003600001c37983 */ /* 0x000ee80000100800 */
[----:B0-----:R-:W3:Y:S01]  /*14cd0*/  LDL R194, [R1+0x364] ;  /* 0x0003640001c27983 */ /* 0x001ee20000100800 */
[----:B-1----:R-:W-:Y:S01]  /*14ce0*/  PRMT R0, R15, 0x3340, R16 ;  /* 0x000033400f007816 */ /* 0x002fe20000000010 */
[----:B----4-:R-:W-:-:S05]  /*14cf0*/  @!P0 IMAD.MOV.U32 R16, RZ, RZ, R158 ;  /* 0x000000ffff108224 */ /* 0x010fca00078e009e */
[----:B------:R-:W4:Y:S01]  /*14d00*/  @!P0 LDG.E.U8 R219, desc[UR56][R16.64] ;  /* 0x0000003810db8981 */ /* 0x000f22000c1e1100 */
[----:B------:R-:W-:Y:S02]  /*14d10*/  LOP3.LUT R12, R12, 0xffff, RZ, 0xc0, !PT ;  /* 0x0000ffff0c0c7812 */ /* 0x000fe400078ec0ff */
[----:B------:R-:W-:Y:S02]  /*14d20*/  LOP3.LUT R13, R13, 0xffff, RZ, 0xc0, !PT ;  /* 0x0000ffff0d0d7812 */ /* 0x000fe400078ec0ff */
[----:B------:R-:W-:Y:S02]  /*14d30*/  LOP3.LUT R10, R10, 0xffff, RZ, 0xc0, !PT ;  /* 0x0000ffff0a0a7812 */ /* 0x000fe400078ec0ff */
[----:B------:R-:W-:Y:S02]  /*14d40*/  LOP3.LUT R11, R11, 0xffff, RZ, 0xc0, !PT ;  /* 0x0000ffff0b0b7812 */ /* 0x000fe400078ec0ff */
[----:B------:R-:W-:Y:S02]  /*14d50*/  PRMT R196, R12, 0x3340, R13 ;  /* 0x000033400cc47816 */ /* 0x000fe4000000000d */
[----:B------:R-:W-:Y:S01]  /*14d60*/  PRMT R214, RZ, 0x7610, R214 ;  /* 0x00007610ffd67816 */ /* 0x000fe200000000d6 */
[----:B------:R-:W-:-:S02]  /*14d70*/  @!P0 IMAD.MOV.U32 R12, RZ, RZ, R14 ;  /* 0x000000ffff0c8224 */ /* 0x000fc400078e000e */
[----:B------:R-:W-:Y:S01]  /*14d80*/  @!P0 IMAD.MOV.U32 R13, RZ, RZ, R159 ;  /* 0x000000ffff0d8224 */ /* 0x000fe200078e009f */
[----:B------:R-:W-:-:S04]  /*14d90*/  PRMT R193, RZ, 0x7610, R193 ;  /* 0x00007610ffc17816 */ /* 0x000fc800000000c1 */
[----:B------:R-:W3:Y:S04]  /*14da0*/  @!P0 LDG.E.U8 R214, desc[UR56][R12.64] ;  /* 0x000000380cd68981 */ /* 0x000ee8000c1e1100 */
[----:B--2---:R-:W-:Y:S04]  /*14db0*/  STL [R1+0xdbc], R224 ;  /* 0x000dbce001007387 */ /* 0x004fe80000100800 */
[----:B------:R0:W-:Y:S04]  /*14dc0*/  STL [R1+0xccc], R0 ;  /* 0x000ccc0001007387 */ /* 0x0001e80000100800 */
[----:B------:R-:W2:Y:S04]  /*14dd0*/  LDL R158, [R1+0x320] ;  /* 0x00032000019e7983 */ /* 0x000ea80000100800 */
[----:B0-----:R-:W2:Y:S04]  /*14de0*/  LDL R0, [R1+0x324] ;  /* 0x0003240001007983 */ /* 0x001ea80000100800 */
[----:B------:R-:W2:Y:S04]  /*14df0*/  LDL.LU R222, [R1+0x7c] ;  /* 0x00007c0001de7983 */ /* 0x000ea80000300800 */
[----:B----4-:R-:W-:Y:S04]  /*14e00*/  STL [R1+0xdc0], R219 ;  /* 0x000dc0db01007387 */ /* 0x010fe80000100800 */
[----:B------:R0:W-:Y:S04]  /*14e10*/  STL [R1+0xcc8], R196 ;  /* 0x000cc8c401007387 */ /* 0x0001e80000100800 */
[----:B------:R-:W4:Y:S04]  /*14e20*/  LDL R159, [R1+0x2e0] ;  /* 0x0002e000019f7983 */ /* 0x000f280000100800 */
[----:B------:R-:W4:Y:S04]  /*14e30*/  LDL R14, [R1+0x2e4] ;  /* 0x0002e400010e7983 */ /* 0x000f280000100800 */
[----:B------:R-:W4:Y:S04]  /*14e40*/  LDL.LU R202, [R1+0x88] ;  /* 0x0000880001ca7983 */ /* 0x000f280000300800 */
[----:B------:R-:W4:Y:S01]  /*14e50*/  LDL.LU R216, [R1+0x80] ;  /* 0x0000800001d87983 */ /* 0x000f220000300800 */
[----:B0-----:R-:W-:Y:S01]  /*14e60*/  PRMT R196, R10, 0x3340, R11 ;  /* 0x000033400ac47816 */ /* 0x001fe2000000000b */
[----:B---3--:R-:W-:-:S02]  /*14e70*/  @!P0 IMAD.MOV.U32 R10, RZ, RZ, R194 ;  /* 0x000000ffff0a8224 */ /* 0x008fc400078e00c2 */
[----:B------:R-:W-:-:S05]  /*14e80*/  @!P0 IMAD.MOV.U32 R11, RZ, RZ, R195 ;  /* 0x000000ffff0b8224 */ /* 0x000fca00078e00c3 */
[----:B------:R-:W3:Y:S04]  /*14e90*/  @!P0 LDG.E.U8 R193, desc[UR56][R10.64] ;  /* 0x000000380ac18981 */ /* 0x000ee8000c1e1100 */
[----:B------:R-:W-:Y:S01]  /*14ea0*/  STL [R1+0xdc4], R214 ;  /* 0x000dc4d601007387 */ /* 0x000fe20000100800 */
[----:B------:R-:W-:Y:S02]  /*14eb0*/  LOP3.LUT R8, R8, 0xffff, RZ, 0xc0, !PT ;  /* 0x0000ffff08087812 */ /* 0x000fe400078ec0ff */
[----:B------:R-:W-:Y:S01]  /*14ec0*/  LOP3.LUT R9, R9, 0xffff, RZ, 0xc0, !PT ;  /* 0x0000ffff09097812 */ /* 0x000fe200078ec0ff */
[----:B------:R-:W-:Y:S04]  /*14ed0*/  STL [R1+0xcc4], R196 ;  /* 0x000cc4c401007387 */ /* 0x000fe80000100800 */
[----:B------:R-:W4:Y:S01]  /*14ee0*/  LDL.LU R226, [R1+0x84] ;  /* 0x0000840001e27983 */ /* 0x000f220000300800 */
[----:B------:R-:W-:-:S03]  /*14ef0*/  PRMT R192, RZ, 0x7610, R192 ;  /* 0x00007610ffc07816 */ /* 0x000fc600000000c0 */
[----:B---3--:R0:W-:Y:S02]  /*14f00*/  STL [R1+0xdc8], R193 ;  /* 0x000dc8c101007387 */ /* 0x0081e40000100800 */
[----:B0-----:R-:W-:Y:S01]  /*14f10*/  PRMT R193, R8, 0x3340, R9 ;  /* 0x0000334008c17816 */ /* 0x001fe20000000009 */
[----:B--2---:R-:W-:Y:S02]  /*14f20*/  @!P0 IMAD.MOV.U32 R8, RZ, RZ, R0 ;  /* 0x000000ffff088224 */ /* 0x004fe400078e0000 */
[----:B------:R-:W-:-:S05]  /*14f30*/  @!P0 IMAD.MOV.U32 R9, RZ, RZ, R158 ;  /* 0x000000ffff098224 */ /* 0x000fca00078e009e */
[----:B------:R0:W2:Y:S04]  /*14f40*/  @!P0 LDG.E.U8 R192, desc[UR56][R8.64] ;  /* 0x0000003808c08981 */ /* 0x0000a8000c1e1100 */
[----:B------:R1:W-:Y:S04]  /*14f50*/  STL [R1+0xcc0], R193 ;  /* 0x000cc0c101007387 */ /* 0x0003e80000100800 */
[----:B------:R-:W3:Y:S01]  /*14f60*/  LDL R0, [R1+0x2a4] ;  /* 0x0002a40001007983 */ /* 0x000ee20000100800 */
[----:B------:R-:W-:-:S03]  /*14f70*/  LOP3.LUT R7, R7, 0xffff, RZ, 0xc0, !PT ;  /* 0x0000ffff07077812 */ /* 0x000fc600078ec0ff */
[----:B------:R-:W3:Y:S04]  /*14f80*/  LDL R158, [R1+0x264] ;  /* 0x00026400019e7983 */ /* 0x000ee80000100800 */
[----:B-1----:R-:W3:Y:S01]  /*14f90*/  LDL R193, [R1+0x2a0] ;  /* 0x0002a00001c17983 */ /* 0x002ee20000100800 */
[----:B0-----:R-:W-:Y:S02]  /*14fa0*/  LOP3.LUT R8, R222, 0xffff, RZ, 0xc0, !PT ;  /* 0x0000ffffde087812 */ /* 0x001fe400078ec0ff */
[----:B------:R-:W-:Y:S01]  /*14fb0*/  PRMT R191, RZ, 0x7610, R191 ;  /* 0x00007610ffbf7816 */ /* 0x000fe200000000bf */
[----:B------:R-:W3:Y:S01]  /*14fc0*/  LDL.LU R203, [R1+0x90] ;  /* 0x0000900001cb7983 */ /* 0x000ee20000300800 */
[----:B------:R-:W-:Y:S01]  /*14fd0*/  PRMT R7, R8, 0x3340, R7 ;  /* 0x0000334008077816 */ /* 0x000fe20000000007 */
[----:B----4-:R-:W-:-:S02]  /*14fe0*/  @!P0 IMAD.MOV.U32 R8, RZ, RZ, R14 ;  /* 0x000000ffff088224 */ /* 0x010fc400078e000e */
[----:B------:R-:W-:-:S05]  /*14ff0*/  @!P0 IMAD.MOV.U32 R9, RZ, RZ, R159 ;  /* 0x000000ffff098224 */ /* 0x000fca00078e009f */
[----:B------:R0:W4:Y:S01]  /*15000*/  @!P0 LDG.E.U8 R191, desc[UR56][R8.64] ;  /* 0x0000003808bf8981 */ /* 0x000122000c1e1100 */
[----:B------:R-:W-:Y:S02]  /*15010*/  PRMT R190, RZ, 0x7610, R190 ;  /* 0x00007610ffbe7816 */ /* 0x000fe400000000be */
[----:B0-----:R-:W-:Y:S01]  /*15020*/  LOP3.LUT R8, R216, 0xffff, RZ, 0xc0, !PT ;  /* 0x0000ffffd8087812 */ /* 0x001fe200078ec0ff */
[----:B--2---:R0:W-:Y:S04]  /*15030*/  STL [R1+0xdcc], R192 ;  /* 0x000dccc001007387 */ /* 0x0041e80000100800 */
[----:B------:R1:W-:Y:S04]  /*15040*/  STL [R1+0xcbc], R7 ;  /* 0x000cbc0701007387 */ /* 0x0003e80000100800 */
[----:B------:R-:W2:Y:S04]  /*15050*/  LDL R159, [R1+0x260] ;  /* 0x00026000019f7983 */ /* 0x000ea80000100800 */
[----:B------:R-:W2:Y:S04]  /*15060*/  LDL R14, [R1+0x420] ;  /* 0x00042000010e7983 */ /* 0x000ea80000100800 */
[----:B0-----:R-:W2:Y:S01]  /*15070*/  LDL R192, [R1+0x41c] ;  /* 0x00041c0001c07983 */ /* 0x001ea20000100800 */
[----:B-1----:R-:W-:Y:S01]  /*15080*/  LOP3.LUT R7, R202, 0xffff, RZ, 0xc0, !PT ;  /* 0x0000ffffca077812 */ /* 0x002fe200078ec0ff */
[----:B---3--:R-:W-:Y:S01]  /*15090*/  @!P0 IMAD.MOV.U32 R9, RZ, RZ, R193 ;  /* 0x000000ffff098224 */ /* 0x008fe200078e00c1 */
[----:B------:R-:W-:Y:S01]  /*150a0*/  PRMT R189, RZ, 0x7610, R189 ;  /* 0x00007610ffbd7816 */ /* 0x000fe200000000bd */
[----:B------:R-:W3:Y:S01]  /*150b0*/  LDL.LU R222, [R1+0x8c] ;  /* 0x00008c0001de7983 */ /* 0x000ee20000300800 */
[----:B------:R-:W-:Y:S01]  /*150c0*/  PRMT R7, R7, 0x3340, R8 ;  /* 0x0000334007077816 */ /* 0x000fe20000000008 */
[----:B------:R-:W-:-:S05]  /*150d0*/  @!P0 IMAD.MOV.U32 R8, RZ, RZ, R0 ;  /* 0x000000ffff088224 */ /* 0x000fca00078e0000 */
[----:B------:R0:W3:Y:S04]  /*150e0*/  @!P0 LDG.E.U8 R190, desc[UR56][R8.64] ;  /* 0x0000003808be8981 */ /* 0x0000e8000c1e1100 */
[----:B----4-:R1:W-:Y:S04]  /*150f0*/  STL [R1+0xdd0], R191 ;  /* 0x000dd0bf01007387 */ /* 0x0103e80000100800 */
[----:B------:R4:W-:Y:S01]  /*15100*/  STL [R1+0xcb8], R7 ;  /* 0x000cb80701007387 */ /* 0x0009e20000100800 */
[----:B------:R-:W-:-:S03]  /*15110*/  LOP3.LUT R223, R223, 0xffff, RZ, 0xc0, !PT ;  /* 0x0000ffffdfdf7812 */ /* 0x000fc600078ec0ff */
[----:B------:R-:W3:Y:S01]  /*15120*/  LDL R0, [R1+0x3dc] ;  /* 0x0003dc0001007983 */ /* 0x000ee20000100800 */
[----:B0-----:R-:W-:-:S03]  /*15130*/  @!P0 IMAD.MOV.U32 R8, RZ, RZ, R158 ;  /* 0x000000ffff088224 */ /* 0x001fc600078e009e */
[----:B-1----:R-:W3:Y:S01]  /*15140*/  LDL R191, [R1+0x3d8] ;  /* 0x0003d80001bf7983 */ /* 0x002ee20000100800 */
[----:B----4-:R-:W-:-:S03]  /*15150*/  LOP3.LUT R7, R226, 0xffff, RZ, 0xc0, !PT ;  /* 0x0000ffffe2077812 */ /* 0x010fc600078ec0ff */
[----:B------:R-:W4:Y:S01]  /*15160*/  LDL.LU R216, [R1+0x98] ;  /* 0x0000980001d87983 */ /* 0x000f220000300800 */
[--C-:B------:R-:W-:Y:S02]  /*15170*/  PRMT R7, R7, 0x3340, R223.reuse ;  /* 0x0000334007077816 */ /* 0x100fe400000000df */
[----:B------:R-:W-:Y:S01]  /*15180*/  PRMT R223, RZ, 0x7610, R223 ;  /* 0x00007610ffdf7816 */ /* 0x000fe200000000df */
[----:B--2---:R-:W-:-:S05]  /*15190*/  @!P0 IMAD.MOV.U32 R9, RZ, RZ, R159 ;  /* 0x000000ffff098224 */ /* 0x004fca00078e009f */
[----:B------:R0:W2:Y:S02]  /*151a0*/  @!P0 LDG.E.U8 R189, desc[UR56][R8.64] ;  /* 0x0000003808bd8981 */ /* 0x0000a4000c1e1100 */
[----:B0-----:R-:W-:Y:S02]  /*151b0*/  @!P0 IMAD.MOV.U32 R8, RZ, RZ, R14 ;  /* 0x000000ffff088224 */ /* 0x001fe400078e000e */
[----:B------:R-:W-:-:S05]  /*151c0*/  @!P0 IMAD.MOV.U32 R9, RZ, RZ, R192 ;  /* 0x000000ffff098224 */ /* 0x000fca00078e00c0 */
[----:B------:R0:W4:Y:S04]  /*151d0*/  @!P0 LDG.E.U8 R223, desc[UR56][R8.64] ;  /* 0x0000003808df8981 */ /* 0x000128000c1e1100 */
[----:B---3--:R-:W-:Y:S04]  /*151e0*/  STL [R1+0xdd4], R190 ;  /* 0x000dd4be01007387 */ /* 0x008fe80000100800 */
[----:B------:R1:W-:Y:S04]  /*151f0*/  STL [R1+0xcb4], R7 ;  /* 0x000cb40701007387 */ /* 0x0003e80000100800 */
[----:B------:R-:W3:Y:S04]  /*15200*/  LDL R159, [R1+0x398] ;  /* 0x00039800019f7983 */ /* 0x000ee80000100800 */
[----:B------:R-:W3:Y:S01]  /*15210*/  LDL R158, [R1+0x39c] ;  /* 0x00039c00019e7983 */ /* 0x000ee20000100800 */
[----:B------:R-:W-:-:S03]  /*15220*/  LOP3.LUT R252, R252, 0xffff, RZ, 0xc0, !PT ;  /* 0x0000fffffcfc7812 */ /* 0x000fc600078ec0ff */
[----:B------:R-:W3:Y:S01]  /*15230*/  LDL.LU R226, [R1+0x94] ;  /* 0x0000940001e27983 */ /* 0x000ee20000300800 */
[----:B-1----:R-:W-:-:S04]  /*15240*/  LOP3.LUT R7, R203, 0xffff, RZ, 0xc0, !PT ;  /* 0x0000ffffcb077812 */ /* 0x002fc800078ec0ff */
[----:B------:R-:W-:Y:S02]  /*15250*/  PRMT R7, R7, 0x3340, R252 ;  /* 0x0000334007077816 */ /* 0x000fe400000000fc */
[----:B------:R-:W-:Y:S02]  /*15260*/  LOP3.LUT R218, R218, 0xffff, RZ, 0xc0, !PT ;  /* 0x0000ffffdada7812 */ /* 0x000fe400078ec0ff */
[----:B------:R-:W-:Y:S02]  /*15270*/  LOP3.LUT R187, R187, 0xffff, RZ, 0xc0, !PT ;  /* 0x0000ffffbbbb7812 */ /* 0x000fe400078ec0ff */
[----:B------:R-:W-:Y:S01]  /*15280*/  LOP3.LUT R188, R188, 0xffff, RZ, 0xc0, !PT ;  /* 0x0000ffffbcbc7812 */ /* 0x000fe200078ec0ff */
[----:B0-----:R-:W-:Y:S02]  /*15290*/  @!P0 IMAD.MOV.U32 R8, RZ, RZ, R0 ;  /* 0x000000ffff088224 */ /* 0x001fe400078e0000 */
[----:B------:R-:W-:Y:S01]  /*152a0*/  @!P0 IMAD.MOV.U32 R9, RZ, RZ, R191 ;  /* 0x000000ffff098224 */ /* 0x000fe200078e00bf */
[----:B------:R-:W-:-:S02]  /*152b0*/  PRMT R162, R187, 0x3340, R188 ;  /* 0x00003340bba27816 */ /* 0x000fc400000000bc */
[----:B------:R-:W-:Y:S01]  /*152c0*/  PRMT R188, RZ, 0x7610, R188 ;  /* 0x00007610ffbc7816 */ /* 0x000fe200000000bc */
[----:B--2---:R0:W-:Y:S04]  /*152d0*/  STL [R1+0xdd8], R189 ;  /* 0x000dd8bd01007387 */ /* 0x0041e80000100800 */
[----:B------:R1:W-:Y:S04]  /*152e0*/  STL [R1+0xcb0], R7 ;  /* 0x000cb00701007387 */ /* 0x0003e80000100800 */
[----:B------:R-:W2:Y:S04]  /*152f0*/  LDL R190, [R1+0x358] ;  /* 0x0003580001be7983 */ /* 0x000ea80000100800 */
[----:B0-----:R-:W2:Y:S01]  /*15300*/  LDL R189, [R1+0x35c] ;  /* 0x00035c0001bd7983 */ /* 0x001ea20000100800 */
[----:B-1----:R-:W-:-:S03]  /*15310*/  LOP3.LUT R7, R222, 0xffff, RZ, 0xc0, !PT ;  /* 0x0000ffffde077812 */ /* 0x002fc600078ec0ff */
[----:B------:R-:W2:Y:S01]  /*15320*/  LDL.LU R14, [R1+0xb0] ;  /* 0x0000b000010e7983 */ /* 0x000ea20000300800 */
[--C-:B------:R-:W-:Y:S02]  /*15330*/  PRMT R7, R7, 0x3340, R218.reuse ;  /* 0x0000334007077816 */ /* 0x100fe400000000da */
[----:B------:R-:W-:Y:S01]  /*15340*/  PRMT R218, RZ, 0x7610, R218 ;  /* 0x00007610ffda7816 */ /* 0x000fe200000000da */
[----:B----4-:R-:W-:Y:S04]  /*15350*/  STL [R1+0xddc], R223 ;  /* 0x000ddcdf01007387 */ /* 0x010fe80000100800 */
[----:B------:R0:W-:Y:S04]  /*15360*/  STL [R1+0xcac], R7 ;  /* 0x000cac0701007387 */ /* 0x0001e80000100800 */
[----:B------:R-:W4:Y:S04]  /*15370*/  LDL R191, [R1+0x318] ;  /* 0x0003180001bf7983 */ /* 0x000f280000100800 */
[----:B------:R-:W4:Y:S01]  /*15380*/  LDL R0, [R1+0x31c] ;  /* 0x00031c0001007983 */ /* 0x000f220000100800 */
[----:B------:R-:W-:-:S03]  /*15390*/  PRMT R187, RZ, 0x7610, R187 ;  /* 0x00007610ffbb7816 */ /* 0x000fc600000000bb */
[----:B------:R3:W4:Y:S01]  /*153a0*/  @!P0 LDG.E.U8 R218, desc[UR56][R8.64] ;  /* 0x0000003808da8981 */ /* 0x000722000c1e1100 */
[----:B------:R-:W-:Y:S02]  /*153b0*/  LOP3.LUT R251, R251, 0xffff, RZ, 0xc0, !PT ;  /* 0x0000fffffbfb7812 */ /* 0x000fe400078ec0ff */
[----:B------:R-:W-:Y:S01]  /*153c0*/  PRMT R186, RZ, 0x7610, R186 ;  /* 0x00007610ffba7816 */ /* 0x000fe200000000ba */
[----:B------:R-:W4:Y:S01]  /*153d0*/  LDL.LU R222, [R1+0xa4] ;  /* 0x0000a40001de7983 */ /* 0x000f220000300800 */
[----:B---3--:R-:W-:Y:S02]  /*153e0*/  @!P0 IMAD.MOV.U32 R8, RZ, RZ, R158 ;  /* 0x000000ffff088224 */ /* 0x008fe400078e009e */
[----:B------:R-:W-:-:S05]  /*153f0*/  @!P0 IMAD.MOV.U32 R9, RZ, RZ, R159 ;  /* 0x000000ffff098224 */ /* 0x000fca00078e009f */
[----:B------:R2:W3:Y:S01]  /*15400*/  @!P0 LDG.E.U8 R188, desc[UR56][R8.64] ;  /* 0x0000003808bc8981 */ /* 0x0004e2000c1e1100 */
[----:B0-----:R-:W-:-:S04]  /*15410*/  LOP3.LUT R7, R216, 0xffff, RZ, 0xc0, !PT ;  /* 0x0000ffffd8077812 */ /* 0x001fc800078ec0ff */
[----:B------:R-:W-:Y:S02]  /*15420*/  PRMT R7, R7, 0x3340, R251 ;  /* 0x0000334007077816 */ /* 0x000fe400000000fb */
[----:B------:R-:W-:Y:S01]  /*15430*/  LOP3.LUT R217, R217, 0xffff, RZ, 0xc0, !PT ;  /* 0x0000ffffd9d97812 */ /* 0x000fe200078ec0ff */
[----:B--2---:R-:W-:Y:S02]  /*15440*/  @!P0 IMAD.MOV.U32 R9, RZ, RZ, R190 ;  /* 0x000000ffff098224 */ /* 0x004fe400078e00be */
[----:B------:R-:W-:-:S05]  /*15450*/  @!P0 IMAD.MOV.U32 R8, RZ, RZ, R189 ;  /* 0x000000ffff088224 */ /* 0x000fca00078e00bd */
[----:B------:R0:W2:Y:S04]  /*15460*/  @!P0 LDG.E.U8 R187, desc[UR56][R8.64] ;  /* 0x0000003808bb8981 */ /* 0x0000a8000c1e1100 */
[----:B----4-:R-:W-:Y:S01]  /*15470*/  STL [R1+0xde0], R218 ;  /* 0x000de0da01007387 */ /* 0x010fe20000100800 */
[----:B0-----:R-:W-:Y:S02]  /*15480*/  @!P0 IMAD.MOV.U32 R8, RZ, RZ, R0 ;  /* 0x000000ffff088224 */ /* 0x001fe400078e0000 */
[----:B------:R-:W-:Y:S01]  /*15490*/  @!P0 IMAD.MOV.U32 R9, RZ, RZ, R191 ;  /* 0x000000ffff098224 */ /* 0x000fe200078e00bf */
[----:B------:R0:W-:Y:S04]  /*154a0*/  STL [R1+0xca8], R7 ;  /* 0x000ca80701007387 */ /* 0x0001e80000100800 */
[----:B------:R-:W4:Y:S04]  /*154b0*/  LDL R159, [R1+0x2d8] ;  /* 0x0002d800019f7983 */ /* 0x000f280000100800 */
[----:B------:R-:W4:Y:S04]  /*154c0*/  LDL R158, [R1+0x2dc] ;  /* 0x0002dc00019e7983 */ /* 0x000f280000100800 */
[----:B------:R4:W4:Y:S01]  /*154d0*/  @!P0 LDG.E.U8 R186, desc[UR56][R8.64] ;  /* 0x0000003808ba8981 */ /* 0x000922000c1e1100 */
[----:B0-----:R-:W-:-:S03]  /*154e0*/  LOP3.LUT R7, R226, 0xffff, RZ, 0xc0, !PT ;  /* 0x0000ffffe2077812 */ /* 0x001fc600078ec0ff */
[----:B---3--:R-:W-:Y:S04]  /*154f0*/  STL [R1+0xde4], R188 ;  /* 0x000de4bc01007387 */ /* 0x008fe80000100800 */
[----:B------:R-:W3:Y:S04]  /*15500*/  LDL.LU R216, [R1+0xcc] ;  /* 0x0000cc0001d87983 */ /* 0x000ee80000300800 */
[----:B------:R-:W3:Y:S01]  /*15510*/  LDL.LU R226, [R1+0xa0] ;  /* 0x0000a00001e27983 */ /* 0x000ee20000300800 */
[----:B------:R-:W-:-:S05]  /*15520*/  PRMT R7, R7, 0x3340, R217 ;  /* 0x0000334007077816 */ /* 0x000fca00000000d9 */
[----:B------:R0:W-:Y:S04]  /*15530*/  STL [R1+0xca4], R7 ;  /* 0x000ca40701007387 */ /* 0x0001e80000100800 */
[----:B------:R-:W3:Y:S04]  /*15540*/  LDL R190, [R1+0x298] ;  /* 0x0002980001be7983 */ /* 0x000ee80000100800 */
[----:B------:R-:W3:Y:S01]  /*15550*/  LDL R189, [R1+0x29c] ;  /* 0x00029c0001bd7983 */ /* 0x000ee20000100800 */
[----:B------:R-:W-:Y:S02]  /*15560*/  LOP3.LUT R221, R221, 0xffff, RZ, 0xc0, !PT ;  /* 0x0000ffffdddd7812 */ /* 0x000fe400078ec0ff */
[----:B0-----:R-:W-:-:S04]  /*15570*/  LOP3.LUT R7, R14, 0xffff, RZ, 0xc0, !PT ;  /* 0x0000ffff0e077812 */ /* 0x001fc800078ec0ff */
[----:B------:R-:W-:Y:S02]  /*15580*/  PRMT R7, R7, 0x3340, R221 ;  /* 0x0000334007077816 */ /* 0x000fe400000000dd */
[----:B------:R-:W-:Y:S02]  /*15590*/  LOP3.LUT R212, R212, 0xffff, RZ, 0xc0, !PT ;  /* 0x0000ffffd4d47812 */ /* 0x000fe400078ec0ff */
[----:B------:R-:W-:Y:S02]  /*155a0*/  PRMT R185, RZ, 0x7610, R185 ;  /* 0x00007610ffb97816 */ /* 0x000fe400000000b9 */
[----:B------:R-:W-:Y:S02]  /*155b0*/  LOP3.LUT R183, R183, 0xffff, RZ, 0xc0, !PT ;  /* 0x0000ffffb7b77812 */ /* 0x000fe400078ec0ff */
[----:B------:R-:W-:-:S04]  /*155c0*/  LOP3.LUT R184, R184, 0xffff, RZ, 0xc0, !PT ;  /* 0x0000ffffb8b87812 */ /* 0x000fc800078ec0ff */
[--C-:B------:R-:W-:Y:S02]  /*155d0*/  PRMT R161, R183, 0x3340, R184.reuse ;  /* 0x00003340b7a17816 */ /* 0x100fe400000000b8 */
[----:B------:R-:W-:Y:S01]  /*155e0*/  PRMT R184, RZ, 0x7610, R184 ;  /* 0x00007610ffb87816 */ /* 0x000fe200000000b8 */
[----:B--2---:R-:W-:Y:S04]  /*155f0*/  STL [R1+0xde8], R187 ;  /* 0x000de8bb01007387 */ /* 0x004fe80000100800 */
[----:B------:R-:W2:Y:S04]  /*15600*/  LDL.LU R14, [R1+0xc0] ;  /* 0x0000c000010e7983 */ /* 0x000ea80000300800 */
[----:B------:R0:W-:Y:S04]  /*15610*/  STL [R1+0xca0], R7 ;  /* 0x000ca00701007387 */ /* 0x0001e80000100800 */
[----:B------:R-:W2:Y:S01]  /*15620*/  LDL R188, [R1+0x258] ;  /* 0x0002580001bc7983 */ /* 0x000ea20000100800 */
[----:B0-----:R-:W-:Y:S01]  /*15630*/  LOP3.LUT R7, R222, 0xffff, RZ, 0xc0, !PT ;  /* 0x0000ffffde077812 */ /* 0x001fe200078ec0ff */
[----:B----4-:R-:W-:-:S02]  /*15640*/  @!P0 IMAD.MOV.U32 R9, RZ, RZ, R159 ;  /* 0x000000ffff098224 */ /* 0x010fc400078e009f */
[----:B------:R-:W-:Y:S01]  /*15650*/  @!P0 IMAD.MOV.U32 R8, RZ, RZ, R158 ;  /* 0x000000ffff088224 */ /* 0x000fe200078e009e */
[----:B------:R-:W-:Y:S01]  /*15660*/  PRMT R7, R7, 0x3340, R212 ;  /* 0x0000334007077816 */ /* 0x000fe200000000d4 */
[----:B------:R-:W-:Y:S04]  /*15670*/  STL [R1+0xdec], R186 ;  /* 0x000decba01007387 */ /* 0x000fe80000100800 */
[----:B------:R-:W4:Y:S04]  /*15680*/  LDL.LU R0, [R1+0x25c] ;  /* 0x00025c0001007983 */ /* 0x000f280000300800 */
[----:B------:R-:W4:Y:S04]  /*15690*/  LDL.LU R203, [R1+0xe4] ;  /* 0x0000e40001cb7983 */ /* 0x000f280000300800 */
[----:B------:R-:W4:Y:S04]  /*156a0*/  LDL.LU R222, [R1+0xbc] ;  /* 0x0000bc0001de7983 */ /* 0x000f280000300800 */
[----:B------:R3:W-:Y:S04]  /*156b0*/  STL [R1+0xc9c], R7 ;  /* 0x000c9c0701007387 */ /* 0x0007e80000100800 */
[----:B------:R0:W4:Y:S04]  /*156c0*/  @!P0 LDG.E.U8 R185, desc[UR56][R8.64] ;  /* 0x0000003808b98981 */ /* 0x000128000c1e1100 */
[----:B------:R-:W4:Y:S04]  /*156d0*/  LDL R159, [R1+0x414] ;  /* 0x00041400019f7983 */ /* 0x000f280000100800 */
[----:B------:R-:W4:Y:S01]  /*156e0*/  LDL R158, [R1+0x418] ;  /* 0x00041800019e7983 */ /* 0x000f220000100800 */
[----:B---3--:R-:W-:-:S02]  /*156f0*/  LOP3.LUT R7, R216, 0xffff, RZ, 0xc0, !PT ;  /* 0x0000ffffd8077812 */ /* 0x008fc400078ec0ff */
[----:B0-----:R-:W-:Y:S01]  /*15700*/  LOP3.LUT R8, R226, 0xffff, RZ, 0xc0, !PT ;  /* 0x0000ffffe2087812 */ /* 0x001fe200078ec0ff */
[----:B------:R-:W-:-:S03]  /*15710*/  @!P0 IMAD.MOV.U32 R9, RZ, RZ, R190 ;  /* 0x000000ffff098224 */ /* 0x000fc600078e00be */
[----:B------:R-:W-:Y:S01]  /*15720*/  PRMT R7, R7, 0x3340, R8 ;  /* 0x0000334007077816 */ /* 0x000fe20000000008 */
[----:B------:R-:W-:-:S05]  /*15730*/  @!P0 IMAD.MOV.U32 R8, RZ, RZ, R189 ;  /* 0x000000ffff088224 */ /* 0x000fca00078e00bd */
[----:B------:R0:W3:Y:S01]  /*15740*/  @!P0 LDG.E.U8 R184, desc[UR56][R8.64] ;  /* 0x0000003808b88981 */ /* 0x0000e2000c1e1100 */
[----:B------:R-:W-:Y:S02]  /*15750*/  PRMT R183, RZ, 0x7610, R183 ;  /* 0x00007610ffb77816 */ /* 0x000fe400000000b7 */
[----:B0-----:R-:W-:Y:S02]  /*15760*/  LOP3.LUT R8, R213, 0xffff, RZ, 0xc0, !PT ;  /* 0x0000ffffd5087812 */ /* 0x001fe400078ec0ff */
[----:B------:R-:W-:Y:S01]  /*15770*/  PRMT R221, RZ, 0x7610, R221 ;  /* 0x00007610ffdd7816 */ /* 0x000fe200000000dd */
[----:B--2---:R-:W-:Y:S01]  /*15780*/  @!P0 IMAD.MOV.U32 R9, RZ, RZ, R188 ;  /* 0x000000ffff098224 */ /* 0x004fe200078e00bc */
[----:B----4-:R0:W-:Y:S04]  /*15790*/  STL [R1+0xdf0], R185 ;  /* 0x000df0b901007387 */ /* 0x0101e80000100800 */
[----:B------:R-:W2:Y:S04]  /*157a0*/  LDL.LU R216, [R1+0xd8] ;  /* 0x0000d80001d87983 */ /* 0x000ea80000300800 */
[----:B------:R-:W4:Y:S04]  /*157b0*/  LDL.LU R226, [R1+0xac] ;  /* 0x0000ac0001e27983 */ /* 0x000f280000300800 */
[----:B------:R1:W-:Y:S04]  /*157c0*/  STL [R1+0xc98], R7 ;  /* 0x000c980701007387 */ /* 0x0003e80000100800 */
[----:B------:R-:W4:Y:S04]  /*157d0*/  LDL R187, [R1+0x3d0] ;  /* 0x0003d00001bb7983 */ /* 0x000f280000100800 */
[----:B0-----:R-:W4:Y:S01]  /*157e0*/  LDL R185, [R1+0x3d4] ;  /* 0x0003d40001b97983 */ /* 0x001f220000100800 */
[----:B-1----:R-:W-:-:S04]  /*157f0*/  LOP3.LUT R7, R14, 0xffff, RZ, 0xc0, !PT ;  /* 0x0000ffff0e077812 */ /* 0x002fc800078ec0ff */
[----:B------:R-:W-:Y:S01]  /*15800*/  PRMT R7, R7, 0x3340, R8 ;  /* 0x0000334007077816 */ /* 0x000fe20000000008 */
[----:B------:R-:W-:Y:S01]  /*15810*/  @!P0 IMAD.MOV.U32 R8, RZ, RZ, R0 ;  /* 0x000000ffff088224 */ /* 0x000fe200078e0000 */
[----:B---3--:R0:W-:Y:S04]  /*15820*/  STL [R1+0xdf4], R184 ;  /* 0x000df4b801007387 */ /* 0x0081e80000100800 */
[----:B------:R-:W3:Y:S04]  /*15830*/  LDL.LU R202, [R1+0xfc] ;  /* 0x0000fc0001ca7983 */ /* 0x000ee80000300800 */
[----:B------:R-:W3:Y:S04]  /*15840*/  LDL.LU R14, [R1+0xd4] ;  /* 0x0000d400010e7983 */ /* 0x000ee80000300800 */
[----:B------:R1:W-:Y:S04]  /*15850*/  STL [R1+0xc94], R7 ;  /* 0x000c940701007387 */ /* 0x0003e80000100800 */
[----:B------:R1:W3:Y:S04]  /*15860*/  @!P0 LDG.E.U8 R183, desc[UR56][R8.64] ;  /* 0x0000003808b78981 */ /* 0x0002e8000c1e1100 */
[----:B------:R-:W3:Y:S04]  /*15870*/  LDL R186, [R1+0x390] ;  /* 0x0003900001ba7983 */ /* 0x000ee80000100800 */
[----:B0-----:R-:W3:Y:S01]  /*15880*/  LDL R184, [R1+0x394] ;  /* 0x0003940001b87983 */ /* 0x001ee20000100800 */
[----:B-1----:R-:W-:-:S02]  /*15890*/  LOP3.LUT R7, R203, 0xffff, RZ, 0xc0, !PT ;  /* 0x0000ffffcb077812 */ /* 0x002fc400078ec0ff */
[----:B------:R-:W-:Y:S01]  /*158a0*/  LOP3.LUT R8, R222, 0xffff, RZ, 0xc0, !PT ;  /* 0x0000ffffde087812 */ /* 0x000fe200078ec0ff */
[----:B------:R0:W-:Y:S01]  /*158b0*/  STL [R1+0xd64], R0 ;  /* 0x000d640001007387 */ /* 0x0001e20000100800 */
[----:B------:R-:W-:Y:S02]  /*158c0*/  @!P0 IMAD.MOV.U32 R9, RZ, RZ, R159 ;  /* 0x000000ffff098224 */ /* 0x000fe400078e009f */
[----:B0-----:R-:W-:Y:S01]  /*158d0*/  PRMT R0, R7, 0x3340, R8 ;  /* 0x0000334007007816 */ /* 0x001fe20000000008 */
[----:B------:R-:W-:-:S05]  /*158e0*/  @!P0 IMAD.MOV.U32 R8, RZ, RZ, R158 ;  /* 0x000000ffff088224 */ /* 0x000fca00078e009e */
[----:B------:R4:W3:Y:S01]  /*158f0*/  @!P0 LDG.E.U8 R221, desc[UR56][R8.64] ;  /* 0x0000003808dd8981 */ /* 0x0008e2000c1e1100 */
[----:B------:R-:W-:Y:S02]  /*15900*/  PRMT R217, RZ, 0x7610, R217 ;  /* 0x00007610ffd97816 */ /* 0x000fe400000000d9 */
[----:B------:R-:W-:Y:S02]  /*15910*/  PRMT R182, RZ, 0x7610, R182 ;  /* 0x00007610ffb67816 */ /* 0x000fe400000000b6 */
[----:B--2---:R-:W-:Y:S02]  /*15920*/  LOP3.LUT R7, R216, 0xffff, RZ, 0xc0, !PT ;  /* 0x0000ffffd8077812 */ /* 0x004fe400078ec0ff */
[----:B----4-:R-:W-:Y:S01]  /*15930*/  LOP3.LUT R8, R226, 0xffff, RZ, 0xc0, !PT ;  /* 0x0000ffffe2087812 */ /* 0x010fe200078ec0ff */
[----:B------:R-:W-:Y:S01]  /*15940*/  @!P0 IMAD.MOV.U32 R9, RZ, RZ, R187 ;  /* 0x000000ffff098224 */ /* 0x000fe200078e00bb */
[----:B---3--:R-:W-:Y:S04]  /*15950*/  STL [R1+0xdf8], R183 ;  /* 0x000df8b701007387 */ /* 0x008fe80000100800 */
[----:B------:R-:W2:Y:S04]  /*15960*/  LDL.LU R203, [R1+0xf0] ;  /* 0x0000f00001cb7983 */ /* 0x000ea80000300800 */
[----:B------:R-:W3:Y:S04]  /*15970*/  LDL.LU R222, [R1+0xc8] ;  /* 0x0000c80001de7983 */ /* 0x000ee80000300800 */
[----:B------:R0:W-:Y:S04]  /*15980*/  STL [R1+0xc90], R0 ;  /* 0x000c900001007387 */ /* 0x0001e80000100800 */
[----:B------:R-:W4:Y:S04]  /*15990*/  LDL R159, [R1+0x350] ;  /* 0x00035000019f7983 */ /* 0x000f280000100800 */
[----:B------:R-:W4:Y:S01]  /*159a0*/  LDL R158, [R1+0x354] ;  /* 0x00035400019e7983 */ /* 0x000f220000100800 */
[----:B0-----:R-:W-:Y:S01]  /*159b0*/  PRMT R0, R7, 0x3340, R8 ;  /* 0x0000334007007816 */ /* 0x001fe20000000008 */
[----:B------:R-:W-:Y:S01]  /*159c0*/  @!P0 IMAD.MOV.U32 R8, RZ, RZ, R185 ;  /* 0x000000ffff088224 */ /* 0x000fe200078e00b9 */
[----:B------:R-:W-:-:S04]  /*159d0*/  LOP3.LUT R7, R202, 0xffff, RZ, 0xc0, !PT ;  /* 0x0000ffffca077812 */ /* 0x000fc800078ec0ff */
[----:B------:R0:W4:Y:S04]  /*159e0*/  @!P0 LDG.E.U8 R217, desc[UR56][R8.64] ;  /* 0x0000003808d98981 */ /* 0x000128000c1e1100 */
[----:B------:R-:W-:Y:S04]  /*159f0*/  STL [R1+0xdfc], R221 ;  /* 0x000dfcdd01007387 */ /* 0x000fe80000100800 */
[----:B------:R-:W4:Y:S01]  /*15a00*/  LDL.LU R216, [R1+0x114] ;  /* 0x0001140001d87983 */ /* 0x000f220000300800 */
[----:B0-----:R-:W-:-:S03]  /*15a10*/  LOP3.LUT R8, R14, 0xffff, RZ, 0xc0, !PT ;  /* 0x0000ffff0e087812 */ /* 0x001fc600078ec0ff */
[----:B------:R-:W4:Y:S04]  /*15a20*/  LDL.LU R226, [R1+0xec] ;  /* 0x0000ec0001e27983 */ /* 0x000f280000300800 */
[----:B------:R0:W-:Y:S01]  /*15a30*/  STL [R1+0xc8c], R0 ;  /* 0x000c8c0001007387 */ /* 0x0001e20000100800 */
[----:B------:R-:W-:-:S03]  /*15a40*/  @!P0 IMAD.MOV.U32 R9, RZ, RZ, R186 ;  /* 0x000000ffff098224 */ /* 0x000fc600078e00ba */
[----:B------:R-:W4:Y:S04]  /*15a50*/  LDL R185, [R1+0x310] ;  /* 0x0003100001b97983 */ /* 0x000f280000100800 */
[----:B------:R-:W4:Y:S01]  /*15a60*/  LDL R183, [R1+0x314] ;  /* 0x0003140001b77983 */ /* 0x000f220000100800 */
[----:B0-----:R-:W-:Y:S01]  /*15a70*/  PRMT R0, R7, 0x3340, R8 ;  /* 0x0000334007007816 */ /* 0x001fe20000000008 */
[----:B------:R-:W-:-:S05]  /*15a80*/  @!P0 IMAD.MOV.U32 R8, RZ, RZ, R184 ;  /* 0x000000ffff088224 */ /* 0x000fca00078e00b8 */
[----:B------:R3:W4:Y:S01]  /*15a90*/  @!P0 LDG.E.U8 R182, desc[UR56][R8.64] ;  /* 0x0000003808b68981 */ /* 0x000722000c1e1100 */
[----:B------:R-:W-:Y:S02]  /*15aa0*/  PRMT R181, RZ, 0x7610, R181 ;  /* 0x00007610ffb57816 */ /* 0x000fe400000000b5 */
[----:B------:R-:W-:Y:S02]  /*15ab0*/  LOP3.LUT R179, R179, 0xffff, RZ, 0xc0, !PT ;  /* 0x0000ffffb3b37812 */ /* 0x000fe400078ec0ff */
[----:B------:R-:W-:-:S04]  /*15ac0*/  LOP3.LUT R180, R180, 0xffff, RZ, 0xc0, !PT ;  /* 0x0000ffffb4b47812 */ /* 0x000fc800078ec0ff */
[--C-:B------:R-:W-:Y:S02]  /*15ad0*/  PRMT R163, R179, 0x3340, R180.reuse ;  /* 0x00003340b3a37816 */ /* 0x100fe400000000b4 */
[----:B------:R-:W-:Y:S02]  /*15ae0*/  PRMT R180, RZ, 0x7610, R180 ;  /* 0x00007610ffb47816 */ /* 0x000fe400000000b4 */
[----:B--2---:R-:W-:Y:S02]  /*15af0*/  LOP3.LUT R7, R203, 0xffff, RZ, 0xc0, !PT ;  /* 0x0000ffffcb077812 */ /* 0x004fe400078ec0ff */
[----:B---3--:R-:W-:Y:S01]  /*15b00*/  LOP3.LUT R8, R222, 0xffff, RZ, 0xc0, !PT ;  /* 0x0000ffffde087812 */ /* 0x008fe200078ec0ff */
[----:B----4-:R-:W-:-:S03]  /*15b10*/  @!P0 IMAD.MOV.U32 R9, RZ, RZ, R159 ;  /* 0x000000ffff098224 */ /* 0x010fc600078e009f */
[----:B------:R-:W-:Y:S01]  /*15b20*/  PRMT R7, R7, 0x3340, R8 ;  /* 0x0000334007077816 */ /* 0x000fe20000000008 */
[----:B------:R-:W-:-:S05]  /*15b30*/  @!P0 IMAD.MOV.U32 R8, RZ, RZ, R158 ;  /* 0x000000ffff088224 */ /* 0x000fca00078e009e */
[----:B------:R0:W2:Y:S04]  /*15b40*/  @!P0 LDG.E.U8 R181, desc[UR56][R8.64] ;  /* 0x0000003808b58981 */ /* 0x0000a8000c1e1100 */
[----:B------:R-:W-:Y:S04]  /*15b50*/  STL [R1+0xe00], R217 ;  /* 0x000e00d901007387 */ /* 0x000fe80000100800 */
[----:B------:R-:W3:Y:S04]  /*15b60*/  LDL.LU R202, [R1+0x108] ;  /* 0x0001080001ca7983 */ /* 0x000ee80000300800 */
[----:B------:R-:W4:Y:S04]  /*15b70*/  LDL.LU R14, [R1+0xe0] ;  /* 0x0000e000010e7983 */ /* 0x000f280000300800 */
[----:B------:R1:W-:Y:S04]  /*15b80*/  STL [R1+0xc88], R0 ;  /* 0x000c880001007387 */ /* 0x0003e80000100800 */
[----:B------:R-:W3:Y:S04]  /*15b90*/  LDL R184, [R1+0x2d0] ;  /* 0x0002d00001b87983 */ /* 0x000ee80000100800 */
[----:B-1----:R-:W3:Y:S01]  /*15ba0*/  LDL R0, [R1+0x2d4] ;  /* 0x0002d40001007983 */ /* 0x002ee20000100800 */
[----:B0-----:R-:W-:Y:S01]  /*15bb0*/  LOP3.LUT R8, R226, 0xffff, RZ, 0xc0, !PT ;  /* 0x0000ffffe2087812 */ /* 0x001fe200078ec0ff */
[----:B------:R-:W-:-:S02]  /*15bc0*/  @!P0 IMAD.MOV.U32 R9, RZ, RZ, R185 ;  /* 0x000000ffff098224 */ /* 0x000fc400078e00b9 */
[----:B------:R-:W-:Y:S04]  /*15bd0*/  STL [R1+0xe04], R182 ;  /* 0x000e04b601007387 */ /* 0x000fe80000100800 */
[----:B------:R-:W3:Y:S04]  /*15be0*/  LDL.LU R203, [R1+0x130] ;  /* 0x0001300001cb7983 */ /* 0x000ee80000300800 */
[----:B------:R-:W3:Y:S04]  /*15bf0*/  LDL.LU R222, [R1+0x104] ;  /* 0x0001040001de7983 */ /* 0x000ee80000300800 */
[----:B------:R0:W-:Y:S04]  /*15c00*/  STL [R1+0xc84], R7 ;  /* 0x000c840701007387 */ /* 0x0001e80000100800 */
[----:B------:R-:W3:Y:S04]  /*15c10*/  LDL R159, [R1+0x290] ;  /* 0x00029000019f7983 */ /* 0x000ee80000100800 */
[----:B------:R-:W3:Y:S01]  /*15c20*/  LDL R158, [R1+0x294] ;  /* 0x00029400019e7983 */ /* 0x000ee20000100800 */
[----:B0-----:R-:W-:-:S04]  /*15c30*/  LOP3.LUT R7, R216, 0xffff, RZ, 0xc0, !PT ;  /* 0x0000ffffd8077812 */ /* 0x001fc800078ec0ff */
[----:B------:R-:W-:Y:S01]  /*15c40*/  PRMT R7, R7, 0x3340, R8 ;  /* 0x0000334007077816 */ /* 0x000fe20000000008 */
[----:B------:R-:W-:-:S05]  /*15c50*/  @!P0 IMAD.MOV.U32 R8, RZ, RZ, R183 ;  /* 0x000000ffff088224 */ /* 0x000fca00078e00b7 */
[----:B------:R4:W3:Y:S01]  /*15c60*/  @!P0 LDG.E.U8 R180, desc[UR56][R8.64] ;  /* 0x0000003808b48981 */ /* 0x0008e2000c1e1100 */
[----:B------:R-:W-:Y:S02]  /*15c70*/  PRMT R179, RZ, 0x7610, R179 ;  /* 0x00007610ffb37816 */ /* 0x000fe400000000b3 */
[----:B------:R-:W-:Y:S01]  /*15c80*/  PRMT R178, RZ, 0x7610, R178 ;  /* 0x00007610ffb27816 */ /* 0x000fe200000000b2 */
[----:B--2---:R-:W-:Y:S04]  /*15c90*/  STL [R1+0xe08], R181 ;  /* 0x000e08b501007387 */ /* 0x004fe80000100800 */
[----:B------:R-:W2:Y:S04]  /*15ca0*/  LDL.LU R216, [R1+0x124] ;  /* 0x0001240001d87983 */ /* 0x000ea80000300800 */
[----:B------:R-:W2:Y:S04]  /*15cb0*/  LDL.LU R226, [R1+0xf8] ;  /* 0x0000f80001e27983 */ /* 0x000ea80000300800 */
[----:B------:R3:W-:Y:S04]  /*15cc0*/  STL [R1+0xc80], R7 ;  /* 0x000c800701007387 */ /* 0x0007e80000100800 */
[----:B------:R-:W2:Y:S04]  /*15cd0*/  LDL R183, [R1+0x250] ;  /* 0x0002500001b77983 */ /* 0x000ea80000100800 */
[----:B------:R-:W2:Y:S01]  /*15ce0*/  LDL R182, [R1+0x254] ;  /* 0x0002540001b67983 */ /* 0x000ea20000100800 */
[----:B----4-:R-:W-:-:S02]  /*15cf0*/  LOP3.LUT R8, R14, 0xffff, RZ, 0xc0, !PT ;  /* 0x0000ffff0e087812 */ /* 0x010fc400078ec0ff */
[----:B---3--:R-:W-:Y:S01]  /*15d00*/  LOP3.LUT R7, R202, 0xffff, RZ, 0xc0, !PT ;  /* 0x0000ffffca077812 */ /* 0x008fe200078ec0ff */
[----:B------:R-:W-:-:S03]  /*15d10*/  @!P0 IMAD.MOV.U32 R9, RZ, RZ, R184 ;  /* 0x000000ffff098224 */ /* 0x000fc600078e00b8 */
[----:B------:R-:W-:Y:S01]  /*15d20*/  PRMT R7, R7, 0x3340, R8 ;  /* 0x0000334007077816 */ /* 0x000fe20000000008 */
[----:B------:R-:W-:-:S05]  /*15d30*/  @!P0 IMAD.MOV.U32 R8, RZ, RZ, R0 ;  /* 0x000000ffff088224 */ /* 0x000fca00078e0000 */
[----:B------:R0:W3:Y:S02]  /*15d40*/  @!P0 LDG.E.U8 R179, desc[UR56][R8.64] ;  /* 0x0000003808b38981 */ /* 0x0000e4000c1e1100 */
[----:B0-----:R-:W-:Y:S01]  /*15d50*/  LOP3.LUT R8, R222, 0xffff, RZ, 0xc0, !PT ;  /* 0x0000ffffde087812 */ /* 0x001fe200078ec0ff */
[----:B------:R-:W-:Y:S01]  /*15d60*/  @!P0 IMAD.MOV.U32 R9, RZ, RZ, R159 ;  /* 0x000000ffff098224 */ /* 0x000fe200078e009f */
[----:B------:R-:W-:Y:S04]  /*15d70*/  STL [R1+0xe0c], R180 ;  /* 0x000e0cb401007387 */ /* 0x000fe80000100800 */
[----:B------:R-:W4:Y:S04]  /*15d80*/  LDL.LU R202, [R1+0x148] ;  /* 0x0001480001ca7983 */ /* 0x000f280000300800 */
[----:B------:R-:W4:Y:S04]  /*15d90*/  LDL.LU R14, [R1+0x120] ;  /* 0x00012000010e7983 */ /* 0x000f280000300800 */
[----:B------:R0:W-:Y:S04]  /*15da0*/  STL [R1+0xc7c], R7 ;  /* 0x000c7c0701007387 */ /* 0x0001e80000100800 */
[----:B------:R-:W4:Y:S04]  /*15db0*/  LDL R181, [R1+0x40c] ;  /* 0x00040c0001b57983 */ /* 0x000f280000100800 */
[----:B------:R-:W4:Y:S01]  /*15dc0*/  LDL R0, [R1+0x410] ;  /* 0x0004100001007983 */ /* 0x000f220000100800 */
[----:B0-----:R-:W-:-:S04]  /*15dd0*/  LOP3.LUT R7, R203, 0xffff, RZ, 0xc0, !PT ;  /* 0x0000ffffcb077812 */ /* 0x001fc800078ec0ff */
[----:B------:R-:W-:Y:S01]  /*15de0*/  PRMT R7, R7, 0x3340, R8 ;  /* 0x0000334007077816 */ /* 0x000fe20000000008 */
[----:B------:R-:W-:-:S05]  /*15df0*/  @!P0 IMAD.MOV.U32 R8, RZ, RZ, R158 ;  /* 0x000000ffff088224 */ /* 0x000fca00078e009e */
[----:B------:R2:W4:Y:S01]  /*15e00*/  @!P0 LDG.E.U8 R178, desc[UR56][R8.64] ;  /* 0x0000003808b28981 */ /* 0x000522000c1e1100 */
[----:B------:R-:W-:Y:S02]  /*15e10*/  PRMT R177, RZ, 0x7610, R177 ;  /* 0x00007610ffb17816 */ /* 0x000fe400000000b1 */
[----:B------:R-:W-:Y:S02]  /*15e20*/  PRMT R213, RZ, 0x7610, R213 ;  /* 0x00007610ffd57816 */ /* 0x000fe400000000d5 */
[----:B--2---:R-:W-:Y:S01]  /*15e30*/  LOP3.LUT R8, R226, 0xffff, RZ, 0xc0, !PT ;  /* 0x0000ffffe2087812 */ /* 0x004fe200078ec0ff */
[----:B------:R-:W-:Y:S01]  /*15e40*/  @!P0 IMAD.MOV.U32 R9, RZ, RZ, R183 ;  /* 0x000000ffff098224 */ /* 0x000fe200078e00b7 */
[----:B---3--:R-:W-:Y:S04]  /*15e50*/  STL [R1+0xe10], R179 ;  /* 0x000e10b301007387 */ /* 0x008fe80000100800 */
[----:B------:R-:W2:Y:S04]  /*15e60*/  LDL.LU R203, [R1+0x13c] ;  /* 0x00013c0001cb7983 */ /* 0x000ea80000300800 */
[----:B------:R-:W3:Y:S04]  /*15e70*/  LDL.LU R222, [R1+0x110] ;  /* 0x0001100001de7983 */ /* 0x000ee80000300800 */
[----:B------:R0:W-:Y:S04]  /*15e80*/  STL [R1+0xc78], R7 ;  /* 0x000c780701007387 */ /* 0x0001e80000100800 */
[----:B------:R-:W2:Y:S04]  /*15e90*/  LDL R159, [R1+0x3c8] ;  /* 0x0003c800019f7983 */ /* 0x000ea80000100800 */
[----:B------:R-:W2:Y:S01]  /*15ea0*/  LDL R158, [R1+0x3cc] ;  /* 0x0003cc00019e7983 */ /* 0x000ea20000100800 */
[----:B0-----:R-:W-:-:S04]  /*15eb0*/  LOP3.LUT R7, R216, 0xffff, RZ, 0xc0, !PT ;  /* 0x0000ffffd8077812 */ /* 0x001fc800078ec0ff */
[----:B------:R-:W-:Y:S01]  /*15ec0*/  PRMT R7, R7, 0x3340, R8 ;  /* 0x0000334007077816 */ /* 0x000fe20000000008 */
[----:B------:R-:W-:-:S05]  /*15ed0*/  @!P0 IMAD.MOV.U32 R8, RZ, RZ, R182 ;  /* 0x000000ffff088224 */ /* 0x000fca00078e00b6 */
[----:B------:R4:W2:Y:S02]  /*15ee0*/  @!P0 LDG.E.U8 R177, desc[UR56][R8.64] ;  /* 0x0000003808b18981 */ /* 0x0008a4000c1e1100 */
[----:B----4-:R-:W-:Y:S01]  /*15ef0*/  LOP3.LUT R8, R14, 0xffff, RZ, 0xc0, !PT ;  /* 0x0000ffff0e087812 */ /* 0x010fe200078ec0ff */
[----:B------:R-:W-:Y:S01]  /*15f00*/  @!P0 IMAD.MOV.U32 R9, RZ, RZ, R181 ;  /* 0x000000ffff098224 */ /* 0x000fe200078e00b5 */
[----:B------:R0:W-:Y:S04]  /*15f10*/  STL [R1+0xe14], R178 ;  /* 0x000e14b201007387 */ /* 0x0001e80000100800 */
[----:B------:R-:W4:Y:S04]  /*15f20*/  LDL.LU R216, [R1+0x160] ;  /* 0x0001600001d87983 */ /* 0x000f280000300800 */
[----:B------:R-:W4:Y:S04]  /*15f30*/  LDL.LU R226, [R1+0x138] ;  /* 0x0001380001e27983 */ /* 0x000f280000300800 */
[----:B------:R1:W-:Y:S04]  /*15f40*/  STL [R1+0xc74], R7 ;  /* 0x000c740701007387 */ /* 0x0003e80000100800 */
[----:B------:R-:W4:Y:S04]  /*15f50*/  LDL R180, [R1+0x388] ;  /* 0x0003880001b47983 */ /* 0x000f280000100800 */
[----:B0-----:R-:W4:Y:S01]  /*15f60*/  LDL R178, [R1+0x38c] ;  /* 0x00038c0001b27983 */ /* 0x001f220000100800 */
[----:B-1----:R-:W-:-:S04]  /*15f70*/  LOP3.LUT R7, R202, 0xffff, RZ, 0xc0, !PT ;  /* 0x0000ffffca077812 */ /* 0x002fc800078ec0ff */
[----:B------:R-:W-:Y:S01]  /*15f80*/  PRMT R7, R7, 0x3340, R8 ;  /* 0x0000334007077816 */ /* 0x000fe20000000008 */
[----:B------:R-:W-:-:S05]  /*15f90*/  @!P0 IMAD.MOV.U32 R8, RZ, RZ, R0 ;  /* 0x000000ffff088224 */ /* 0x000fca00078e0000 */
[----:B------:R3:W4:Y:S01]  /*15fa0*/  @!P0 LDG.E.U8 R213, desc[UR56][R8.64] ;  /* 0x0000003808d58981 */ /* 0x000722000c1e1100 */
[----:B------:R-:W-:Y:S02]  /*15fb0*/  PRMT R212, RZ, 0x7610, R212 ;  /* 0x00007610ffd47816 */ /* 0x000fe400000000d4 */
[----:B------:R-:W-:Y:S02]  /*15fc0*/  PRMT R176, RZ, 0x7610, R176 ;  /* 0x00007610ffb07816 */ /* 0x000fe400000000b0 */
[----:B---3--:R-:W-:Y:S01]  /*15fd0*/  LOP3.LUT R8, R222, 0xffff, RZ, 0xc0, !PT ;  /* 0x0000ffffde087812 */ /* 0x008fe200078ec0ff */
[----:B--2---:R-:W-:Y:S01]  /*15fe0*/  @!P0 IMAD.MOV.U32 R9, RZ, RZ, R159 ;  /* 0x000000ffff098224 */ /* 0x004fe200078e009f */
[----:B------:R-:W-:Y:S04]  /*15ff0*/  STL [R1+0xe18], R177 ;  /* 0x000e18b101007387 */ /* 0x000fe80000100800 */
        /* <DEDUP_REMOVED lines=30> */
[----:B------:R-:W2:Y:S04]  /*161e0*/  LDL R177, [R1+0x2cc] ;  /* 0x0002cc0001b17983 */ /* 0x000ea80000100800 */
[----:B------:R-:W2:Y:S01]  /*161f0*/  LDL.LU R226, [R1+0x190] ;  /* 0x0001900001e27983 */ /* 0x000ea20000300800 */
        /* <DEDUP_REMOVED lines=23> */
[----:B------:R-:W3:Y:S04]  /*16370*/  LDL R159, [R1+0x248] ;  /* 0x00024800019f7983 */ /* 0x000ee80000100800 */
[----:B------:R-:W3:Y:S01]  /*16380*/  LDL R158, [R1+0x24c] ;  /* 0x00024c00019e7983 */ /* 0x000ee20000100800 */
[----:B0-----:R-:W-:-:S04]  /*16390*/  LOP3.LUT R7, R203, 0xffff, RZ, 0xc0, !PT ;  /* 0x0000ffffcb077812 */ /* 0x001fc800078ec0ff */
[----:B------:R-:W-:Y:S01]  /*163a0*/  PRMT R7, R7, 0x3340, R8 ;  /* 0x0000334007077816 */ /* 0x000fe20000000008 */
[----:B------:R-:W-:-:S05]  /*163b0*/  @!P0 IMAD.MOV.U32 R8, RZ, RZ, R177 ;  /* 0x000000ffff088224 */ /* 0x000fca00078e00b1 */
[----:B------:R4:W3:Y:S02]  /*163c0*/  @!P0 LDG.E.U8 R153, desc[UR56][R8.64] ;  /* 0x0000003808998981 */ /* 0x0008e4000c1e1100 */
[----:B----4-:R-:W-:Y:S01]  /*163d0*/  LOP3.LUT R8, R14, 0xffff, RZ, 0xc0, !PT ;  /* 0x0000ffff0e087812 */ /* 0x010fe200078ec0ff */
[----:B------:R-:W-:Y:S01]  /*163e0*/  @!P0 IMAD.MOV.U32 R9, RZ, RZ, R176 ;  /* 0x000000ffff098224 */ /* 0x000fe200078e00b0 */
[----:B------:R-:W-:Y:S04]  /*163f0*/  STL [R1+0xe2c], R154 ;  /* 0x000e2c9a01007387 */ /* 0x000fe80000100800 */
[----:B------:R-:W4:Y:S04]  /*16400*/  LDL.LU R203, [R1+0x1a8] ;  /* 0x0001a80001cb7983 */ /* 0x000f280000300800 */
[----:B------:R-:W4:Y:S04]  /*16410*/  LDL.LU R216, [R1+0x180] ;  /* 0x0001800001d87983 */ /* 0x000f280000300800 */
[----:B------:R0:W-:Y:S02]  /*16420*/  STL [R1+0x144], R7 ;  /* 0x0001440701007387 */ /* 0x0001e40000100800 */
[----:B0-----:R-:W-:-:S04]  /*16430*/  LOP3.LUT R7, R226, 0xffff, RZ, 0xc0, !PT ;  /* 0x0000ffffe2077812 */ /* 0x001fc800078ec0ff */
[----:B------:R-:W-:Y:S01]  /*16440*/  PRMT R155, R7, 0x3340, R8 ;  /* 0x00003340079b7816 */ /* 0x000fe20000000008 */
[----:B------:R-:W-:-:S05]  /*16450*/  @!P0 IMAD.MOV.U32 R8, RZ, RZ, R0 ;  /* 0x000000ffff088224 */ /* 0x000fca00078e0000 */
[----:B------:R3:W4:Y:S01]  /*16460*/  @!P0 LDG.E.U8 R152, desc[UR56][R8.64] ;  /* 0x0000003808988981 */ /* 0x000722000c1e1100 */
[----:B--2---:R-:W-:Y:S02]  /*16470*/  LOP3.LUT R7, R202, 0xffff, RZ, 0xc0, !PT ;  /* 0x0000ffffca077812 */ /* 0x004fe400078ec0ff */
[----:B---3--:R-:W-:Y:S01]  /*16480*/  LOP3.LUT R8, R222, 0xffff, RZ, 0xc0, !PT ;  /* 0x0000ffffde087812 */ /* 0x008fe200078ec0ff */
[----:B------:R0:W-:Y:S04]  /*16490*/  STL [R1+0xe30], R153 ;  /* 0x000e309901007387 */ /* 0x0001e80000100800 */
[----:B------:R-:W2:Y:S04]  /*164a0*/  LDL R154, [R1+0x404] ;  /* 0x00040400019a7983 */ /* 0x000ea80000100800 */
[----:B0-----:R-:W3:Y:S04]  /*164b0*/  LDL R153, [R1+0x408] ;  /* 0x0004080001997983 */ /* 0x001ee80000100800 */
[----:B------:R-:W3:Y:S04]  /*164c0*/  LDL.LU R226, [R1+0x19c] ;  /* 0x00019c0001e27983 */ /* 0x000ee80000300800 */
[----:B------:R-:W3:Y:S04]  /*164d0*/  LDL.LU R14, [R1+0x174] ;  /* 0x00017400010e7983 */ /* 0x000ee80000300800 */
[----:B------:R-:W-:Y:S01]  /*164e0*/  STL [R1+0xe34], R155 ;  /* 0x000e349b01007387 */ /* 0x000fe20000100800 */
[----:B------:R-:W-:Y:S01]  /*164f0*/  PRMT R212, R7, 0x3340, R8 ;  /* 0x0000334007d47816 */ /* 0x000fe20000000008 */
[----:B------:R-:W-:-:S02]  /*16500*/  @!P0 IMAD.MOV.U32 R8, RZ, RZ, R158 ;  /* 0x000000ffff088224 */ /* 0x000fc400078e009e */
[----:B----4-:R0:W-:Y:S04]  /*16510*/  STL [R1+0xe38], R152 ;  /* 0x000e389801007387 */ /* 0x0101e80000100800 */
[----:B------:R-:W4:Y:S04]  /*16520*/  LDL R0, [R1+0x3c4] ;  /* 0x0003c40001007983 */ /* 0x000f280000100800 */
[----:B0-----:R-:W4:Y:S04]  /*16530*/  LDL R152, [R1+0x3c0] ;  /* 0x0003c00001987983 */ /* 0x001f280000100800 */
[----:B------:R-:W4:Y:S04]  /*16540*/  LDL.LU R202, [R1+0x1c0] ;  /* 0x0001c00001ca7983 */ /* 0x000f280000300800 */
[----:B------:R-:W4:Y:S04]  /*16550*/  LDL.LU R222, [R1+0x198] ;  /* 0x0001980001de7983 */ /* 0x000f280000300800 */
[----:B------:R-:W-:Y:S04]  /*16560*/  STL [R1+0xe3c], R212 ;  /* 0x000e3cd401007387 */ /* 0x000fe80000100800 */
[----:B------:R-:W4:Y:S04]  /*16570*/  LDL R158, [R1+0x380] ;  /* 0x00038000019e7983 */ /* 0x000f280000100800 */
[----:B------:R-:W4:Y:S01]  /*16580*/  LDL R155, [R1+0x384] ;  /* 0x00038400019b7983 */ /* 0x000f220000100800 */
[----:B------:R-:W-:Y:S01]  /*16590*/  PRMT R23, RZ, 0x7610, R23 ;  /* 0x00007610ff177816 */ /* 0x000fe20000000017 */
[----:B------:R-:W-:Y:S01]  /*165a0*/  @!P0 IMAD.MOV.U32 R9, RZ, RZ, R159 ;  /* 0x000000ffff098224 */ /* 0x000fe200078e009f */
[----:B------:R-:W-:-:S04]  /*165b0*/  LOP3.LUT R7, R203, 0xffff, RZ, 0xc0, !PT ;  /* 0x0000ffffcb077812 */ /* 0x000fc800078ec0ff */
[----:B------:R0:W4:Y:S01]  /*165c0*/  @!P0 LDG.E.U8 R23, desc[UR56][R8.64] ;  /* 0x0000003808178981 */ /* 0x000122000c1e1100 */
[----:B------:R-:W-:Y:S02]  /*165d0*/  PRMT R22, RZ, 0x7610, R22 ;  /* 0x00007610ff167816 */ /* 0x000fe40000000016 */
[----:B0-----:R-:W-:-:S04]  /*165e0*/  LOP3.LUT R8, R216, 0xffff, RZ, 0xc0, !PT ;  /* 0x0000ffffd8087812 */ /* 0x001fc800078ec0ff */
[----:B------:R-:W-:Y:S02]  /*165f0*/  PRMT R177, R7, 0x3340, R8 ;  /* 0x0000334007b17816 */ /* 0x000fe40000000008 */
[----:B------:R-:W-:Y:S02]  /*16600*/  PRMT R21, RZ, 0x7610, R21 ;  /* 0x00007610ff157816 */ /* 0x000fe40000000015 */
[----:B------:R-:W-:Y:S01]  /*16610*/  PRMT R20, RZ, 0x7610, R20 ;  /* 0x00007610ff147816 */ /* 0x000fe20000000014 */
[----:B--2---:R-:W-:Y:S02]  /*16620*/  @!P0 IMAD.MOV.U32 R9, RZ, RZ, R154 ;  /* 0x000000ffff098224 */ /* 0x004fe400078e009a */
[----:B---3--:R-:W-:-:S05]  /*16630*/  @!P0 IMAD.MOV.U32 R8, RZ, RZ, R153 ;  /* 0x000000ffff088224 */ /* 0x008fca00078e0099 */
[----:B------:R0:W2:Y:S01]  /*16640*/  @!P0 LDG.E.U8 R22, desc[UR56][R8.64] ;  /* 0x0000003808168981 */ /* 0x0000a2000c1e1100 */
[----:B------:R-:W-:Y:S02]  /*16650*/  LOP3.LUT R7, R226, 0xffff, RZ, 0xc0, !PT ;  /* 0x0000ffffe2077812 */ /* 0x000fe400078ec0ff */
[----:B0-----:R-:W-:-:S04]  /*16660*/  LOP3.LUT R8, R14, 0xffff, RZ, 0xc0, !PT ;  /* 0x0000ffff0e087812 */ /* 0x001fc800078ec0ff */
[----:B------:R-:W-:Y:S01]  /*16670*/  PRMT R176, R7, 0x3340, R8 ;  /* 0x0000334007b07816 */ /* 0x000fe20000000008 */
[----:B----4-:R-:W-:Y:S02]  /*16680*/  @!P0 IMAD.MOV.U32 R8, RZ, RZ, R0 ;  /* 0x000000ffff088224 */ /* 0x010fe400078e0000 */
[----:B------:R-:W-:Y:S01]  /*16690*/  @!P0 IMAD.MOV.U32 R9, RZ, RZ, R152 ;  /* 0x000000ffff098224 */ /* 0x000fe200078e0098 */
[----:B------:R-:W-:-:S04]  /*166a0*/  LOP3.LUT R7, R202, 0xffff, RZ, 0xc0, !PT ;  /* 0x0000ffffca077812 */ /* 0x000fc800078ec0ff */
[----:B------:R0:W3:Y:S02]  /*166b0*/  @!P0 LDG.E.U8 R21, desc[UR56][R8.64] ;  /* 0x0000003808158981 */ /* 0x0000e4000c1e1100 */
[----:B0-----:R-:W-:Y:S01]  /*166c0*/  LOP3.LUT R8, R222, 0xffff, RZ, 0xc0, !PT ;  /* 0x0000ffffde087812 */ /* 0x001fe200078ec0ff */
[----:B------:R-:W-:-:S03]  /*166d0*/  @!P0 IMAD.MOV.U32 R9, RZ, RZ, R158 ;  /* 0x000000ffff098224 */ /* 0x000fc600078e009e */
[----:B------:R-:W-:Y:S01]  /*166e0*/  PRMT R213, R7, 0x3340, R8 ;  /* 0x0000334007d57816 */ /* 0x000fe20000000008 */
[----:B------:R-:W-:-:S05]  /*166f0*/  @!P0 IMAD.MOV.U32 R8, RZ, RZ, R155 ;  /* 0x000000ffff088224 */ /* 0x000fca00078e009b */
[----:B------:R-:W4:Y:S04]  /*16700*/  @!P0 LDG.E.U8 R20, desc[UR56][R8.64] ;  /* 0x0000003808148981 */ /* 0x000f28000c1e1100 */
[----:B------:R0:W-:Y:S04]  /*16710*/  STL [R1+0xe40], R23 ;  /* 0x000e401701007387 */ /* 0x0001e80000100800 */
[----:B------:R-:W4:Y:S04]  /*16720*/  LDL.LU R203, [R1+0x1b4] ;  /* 0x0001b40001cb7983 */ /* 0x000f280000300800 */
[----:B------:R-:W4:Y:S04]  /*16730*/  LDL.LU R216, [R1+0x18c] ;  /* 0x00018c0001d87983 */ /* 0x000f280000300800 */
[----:B------:R-:W-:Y:S04]  /*16740*/  STL [R1+0xe44], R177 ;  /* 0x000e44b101007387 */ /* 0x000fe80000100800 */
[----:B------:R-:W4:Y:S04]  /*16750*/  LDL R154, [R1+0x340] ;  /* 0x00034000019a7983 */ /* 0x000f280000100800 */
[----:B------:R-:W4:Y:S04]  /*16760*/  LDL R153, [R1+0x344] ;  /* 0x0003440001997983 */ /* 0x000f280000100800 */
[----:B--2---:R-:W-:Y:S04]  /*16770*/  STL [R1+0xe48], R22 ;  /* 0x000e481601007387 */ /* 0x004fe80000100800 */
[----:B------:R-:W2:Y:S04]  /*16780*/  LDL.LU R226, [R1+0x1d4] ;  /* 0x0001d40001e27983 */ /* 0x000ea80000300800 */
[----:B------:R-:W2:Y:S04]  /*16790*/  LDL.LU R14, [R1+0x1b0] ;  /* 0x0001b000010e7983 */ /* 0x000ea80000300800 */
[----:B------:R-:W-:Y:S04]  /*167a0*/  STL [R1+0xe4c], R176 ;  /* 0x000e4cb001007387 */ /* 0x000fe80000100800 */
[----:B------:R-:W2:Y:S04]  /*167b0*/  LDL R152, [R1+0x300] ;  /* 0x0003000001987983 */ /* 0x000ea80000100800 */
[----:B------:R-:W2:Y:S04]  /*167c0*/  LDL R0, [R1+0x304] ;  /* 0x0003040001007983 */ /* 0x000ea80000100800 */
[----:B---3--:R-:W-:Y:S04]  /*167d0*/  STL [R1+0xe50], R21 ;  /* 0x000e501501007387 */ /* 0x008fe80000100800 */
[----:B------:R-:W3:Y:S04]  /*167e0*/  LDL.LU R222, [R1+0x1a4] ;  /* 0x0001a40001de7983 */ /* 0x000ee80000300800 */
[----:B------:R-:W-:Y:S04]  /*167f0*/  STL [R1+0xe54], R213 ;  /* 0x000e54d501007387 */ /* 0x000fe80000100800 */
[----:B----4-:R1:W-:Y:S04]  /*16800*/  STL [R1+0xe58], R20 ;  /* 0x000e581401007387 */ /* 0x0103e80000100800 */
[----:B0-----:R-:W4:Y:S04]  /*16810*/  LDL R23, [R1+0x2c0] ;  /* 0x0002c00001177983 */ /* 0x001f280000100800 */
[----:B-1----:R-:W4:Y:S01]  /*16820*/  LDL R20, [R1+0x2c4] ;  /* 0x0002c40001147983 */ /* 0x002f220000100800 */
[----:B------:R-:W-:-:S02]  /*16830*/  LOP3.LUT R7, R203, 0xffff, RZ, 0xc0, !PT ;  /* 0x0000ffffcb077812 */ /* 0x000fc400078ec0ff */
[----:B------:R-:W-:Y:S02]  /*16840*/  LOP3.LUT R8, R216, 0xffff, RZ, 0xc0, !PT ;  /* 0x0000ffffd8087812 */ /* 0x000fe400078ec0ff */
[----:B------:R-:W-:Y:S01]  /*16850*/  PRMT R19, RZ, 0x7610, R19 ;  /* 0x00007610ff137816 */ /* 0x000fe20000000013 */
[----:B------:R-:W-:Y:S01]  /*16860*/  @!P0 IMAD.MOV.U32 R9, RZ, RZ, R154 ;  /* 0x000000ffff098224 */ /* 0x000fe200078e009a */
[----:B------:R-:W-:Y:S02]  /*16870*/  PRMT R18, RZ, 0x7610, R18 ;  /* 0x00007610ff127816 */ /* 0x000fe40000000012 */
[----:B------:R-:W-:Y:S01]  /*16880*/  PRMT R179, R7, 0x3340, R8 ;  /* 0x0000334007b37816 */ /* 0x000fe20000000008 */
[----:B------:R-:W-:Y:S01]  /*16890*/  @!P0 IMAD.MOV.U32 R8, RZ, RZ, R153 ;  /* 0x000000ffff088224 */ /* 0x000fe200078e0099 */
[----:B------:R-:W-:Y:S01]  /*168a0*/  PRMT R17, RZ, 0x7610, R17 ;  /* 0x00007610ff117816 */ /* 0x000fe20000000011 */
[----:B------:R-:W4:Y:S04]  /*168b0*/  LDL.LU R203, [R1+0x1ec] ;  /* 0x0001ec0001cb7983 */ /* 0x000f280000300800 */
[----:B------:R0:W4:Y:S04]  /*168c0*/  @!P0 LDG.E.U8 R19, desc[UR56][R8.64] ;  /* 0x0000003808138981 */ /* 0x000128000c1e1100 */
[----:B------:R-:W4:Y:S01]  /*168d0*/  LDL.LU R216, [R1+0x1c8] ;  /* 0x0001c80001d87983 */ /* 0x000f220000300800 */
[----:B--2---:R-:W-:-:S02]  /*168e0*/  LOP3.LUT R7, R226, 0xffff, RZ, 0xc0, !PT ;  /* 0x0000ffffe2077812 */ /* 0x004fc400078ec0ff */
[----:B0-----:R-:W-:Y:S01]  /*168f0*/  LOP3.LUT R8, R14, 0xffff, RZ, 0xc0, !PT ;  /* 0x0000ffff0e087812 */ /* 0x001fe200078ec0ff */
[----:B------:R-:W-:-:S03]  /*16900*/  @!P0 IMAD.MOV.U32 R9, RZ, RZ, R152 ;  /* 0x000000ffff098224 */ /* 0x000fc600078e0098 */
[----:B------:R-:W-:Y:S01]  /*16910*/  PRMT R181, R7, 0x3340, R8 ;  /* 0x0000334007b57816 */ /* 0x000fe20000000008 */
[----:B------:R-:W-:-:S05]  /*16920*/  @!P0 IMAD.MOV.U32 R8, RZ, RZ, R0 ;  /* 0x000000ffff088224 */ /* 0x000fca00078e0000 */
[----:B------:R3:W2:Y:S01]  /*16930*/  @!P0 LDG.E.U8 R18, desc[UR56][R8.64] ;  /* 0x0000003808128981 */ /* 0x0006a2000c1e1100 */
[----:B------:R-:W-:Y:S02]  /*16940*/  LOP3.LUT R7, R2, 0xffff, RZ, 0xc0, !PT ;  /* 0x0000ffff02077812 */ /* 0x000fe400078ec0ff */
[----:B---3--:R-:W-:-:S04]  /*16950*/  LOP3.LUT R8, R222, 0xffff, RZ, 0xc0, !PT ;  /* 0x0000ffffde087812 */ /* 0x008fc800078ec0ff */
[----:B------:R-:W-:Y:S01]  /*16960*/  PRMT R178, R7, 0x3340, R8 ;  /* 0x0000334007b27816 */ /* 0x000fe20000000008 */
[----:B----4-:R-:W-:Y:S02]  /*16970*/  @!P0 IMAD.MOV.U32 R9, RZ, RZ, R23 ;  /* 0x000000ffff098224 */ /* 0x010fe400078e0017 */
[----:B------:R-:W-:-:S05]  /*16980*/  @!P0 IMAD.MOV.U32 R8, RZ, RZ, R20 ;  /* 0x000000ffff088224 */ /* 0x000fca00078e0014 */
[----:B------:R0:W3:Y:S04]  /*16990*/  @!P0 LDG.E.U8 R17, desc[UR56][R8.64] ;  /* 0x0000003808118981 */ /* 0x0000e8000c1e1100 */
[----:B------:R-:W-:Y:S04]  /*169a0*/  STL [R1+0xe5c], R179 ;  /* 0x000e5cb301007387 */ /* 0x000fe80000100800 */
[----:B------:R-:W4:Y:S04]  /*169b0*/  LDL R22, [R1+0x280] ;  /* 0x0002800001167983 */ /* 0x000f280000100800 */
[----:B------:R-:W4:Y:S04]  /*169c0*/  LDL R21, [R1+0x284] ;  /* 0x0002840001157983 */ /* 0x000f280000100800 */
[----:B------:R1:W-:Y:S04]  /*169d0*/  STL [R1+0xe60], R19 ;  /* 0x000e601301007387 */ /* 0x0003e80000100800 */
[----:B------:R-:W4:Y:S04]  /*169e0*/  LDL.LU R226, [R1+0x1e0] ;  /* 0x0001e00001e27983 */ /* 0x000f280000300800 */
[----:B------:R-:W4:Y:S04]  /*169f0*/  LDL.LU R14, [R1+0x1bc] ;  /* 0x0001bc00010e7983 */ /* 0x000f280000300800 */
[----:B------:R-:W-:Y:S04]  /*16a00*/  STL [R1+0xe64], R181 ;  /* 0x000e64b501007387 */ /* 0x000fe80000100800 */
[----:B------:R-:W4:Y:S01]  /*16a10*/  LDL R0, [R1+0x244] ;  /* 0x0002440001007983 */ /* 0x000f220000100800 */
[----:B------:R-:W-:-:S02]  /*16a20*/  LOP3.LUT R7, R203, 0xffff, RZ, 0xc0, !PT ;  /* 0x0000ffffcb077812 */ /* 0x000fc400078ec0ff */
[----:B0-----:R-:W-:Y:S01]  /*16a30*/  LOP3.LUT R8, R216, 0xffff, RZ, 0xc0, !PT ;  /* 0x0000ffffd8087812 */ /* 0x001fe200078ec0ff */
[----:B--2---:R0:W-:Y:S04]  /*16a40*/  STL [R1+0xe68], R18 ;  /* 0x000e681201007387 */ /* 0x0041e80000100800 */
[----:B------:R-:W2:Y:S04]  /*16a50*/  LDL.LU R2, [R1+0x240] ;  /* 0x0002400001027983 */ /* 0x000ea80000300800 */
[----:B------:R-:W2:Y:S04]  /*16a60*/  LDL.LU R202, [R1+0x204] ;  /* 0x0002040001ca7983 */ /* 0x000ea80000300800 */
[----:B------:R-:W2:Y:S04]  /*16a70*/  LDL.LU R222, [R1+0x1dc] ;  /* 0x0001dc0001de7983 */ /* 0x000ea80000300800 */
[----:B------:R-:W-:Y:S04]  /*16a80*/  STL [R1+0xe6c], R178 ;  /* 0x000e6cb201007387 */ /* 0x000fe80000100800 */
[----:B------:R-:W2:Y:S04]  /*16a90*/  LDL R20, [R1+0x3fc] ;  /* 0x0003fc0001147983 */ /* 0x000ea80000100800 */
[----:B-1----:R-:W2:Y:S04]  /*16aa0*/  LDL R19, [R1+0x400] ;  /* 0x0004000001137983 */ /* 0x002ea80000100800 */
[----:B---3--:R1:W-:Y:S04]  /*16ab0*/  STL [R1+0xe70], R17 ;  /* 0x000e701101007387 */ /* 0x0083e80000100800 */
[----:B------:R-:W3:Y:S04]  /*16ac0*/  LDL.LU R200, [R1+0x1f8] ;  /* 0x0001f80001c87983 */ /* 0x000ee80000300800 */
[----:B------:R-:W3:Y:S04]  /*16ad0*/  LDL.LU R203, [R1+0x1d0] ;  /* 0x0001d00001cb7983 */ /* 0x000ee80000300800 */
[----:B0-----:R-:W3:Y:S04]  /*16ae0*/  LDL R18, [R1+0x3b8] ;  /* 0x0003b80001127983 */ /* 0x001ee80000100800 */
[----:B-1----:R-:W3:Y:S04]  /*16af0*/  LDL R17, [R1+0x3bc] ;  /* 0x0003bc0001117983 */ /* 0x002ee80000100800 */
[----:B------:R-:W3:Y:S01]  /*16b00*/  LDL.LU R216, [R1+0x218] ;  /* 0x0002180001d87983 */ /* 0x000ee20000300800 */
[----:B------:R-:W-:-:S02]  /*16b10*/  PRMT R180, R7, 0x3340, R8 ;  /* 0x0000334007b47816 */ /* 0x000fc40000000008 */
[----:B----4-:R-:W-:Y:S02]  /*16b20*/  LOP3.LUT R7, R226, 0xffff, RZ, 0xc0, !PT ;  /* 0x0000ffffe2077812 */ /* 0x010fe400078ec0ff */
[----:B------:R-:W-:Y:S01]  /*16b30*/  PRMT R16, RZ, 0x7610, R16 ;  /* 0x00007610ff107816 */ /* 0x000fe20000000010 */
[----:B------:R-:W4:Y:S01]  /*16b40*/  LDL.LU R226, [R1+0x1f4] ;  /* 0x0001f40001e27983 */ /* 0x000f220000300800 */
[----:B------:R-:W-:Y:S02]  /*16b50*/  @!P0 IMAD.MOV.U32 R8, RZ, RZ, R21 ;  /* 0x000000ffff088224 */ /* 0x000fe400078e0015 */
[----:B------:R-:W-:Y:S01]  /*16b60*/  @!P0 IMAD.MOV.U32 R9, RZ, RZ, R22 ;  /* 0x000000ffff098224 */ /* 0x000fe200078e0016 */
[----:B------:R-:W4:Y:S04]  /*16b70*/  LDL R21, [R1+0x37c] ;  /* 0x00037c0001157983 */ /* 0x000f280000100800 */
[----:B------:R-:W4:Y:S04]  /*16b80*/  LDL R22, [R1+0x378] ;  /* 0x0003780001167983 */ /* 0x000f280000100800 */
[----:B------:R0:W4:Y:S01]  /*16b90*/  @!P0 LDG.E.U8 R16, desc[UR56][R8.64] ;  /* 0x0000003808108981 */ /* 0x000122000c1e1100 */
[----:B------:R-:W-:-:S02]  /*16ba0*/  PRMT R15, RZ, 0x7610, R15 ;  /* 0x00007610ff0f7816 */ /* 0x000fc4000000000f */
[----:B0-----:R-:W-:Y:S02]  /*16bb0*/  LOP3.LUT R8, R14, 0xffff, RZ, 0xc0, !PT ;  /* 0x0000ffff0e087812 */ /* 0x001fe400078ec0ff */
[----:B------:R-:W4:Y:S02]  /*16bc0*/  LDL.LU R14, [R1+0x210] ;  /* 0x00021000010e7983 */ /* 0x000f240000300800 */
[----:B------:R-:W-:Y:S01]  /*16bd0*/  PRMT R217, R7, 0x3340, R8 ;  /* 0x0000334007d97816 */ /* 0x000fe20000000008 */
[----:B------:R-:W-:Y:S01]  /*16be0*/  @!P0 IMAD.MOV.U32 R8, RZ, RZ, R0 ;  /* 0x000000ffff088224 */ /* 0x000fe200078e0000 */
[----:B------:R-:W-:Y:S01]  /*16bf0*/  PRMT R13, RZ, 0x7610, R13 ;  /* 0x00007610ff0d7816 */ /* 0x000fe2000000000d */
[----:B--2---:R0:W-:Y:S04]  /*16c00*/  STL [R1+0xd5c], R2 ;  /* 0x000d5c0201007387 */ /* 0x0041e80000100800 */
[----:B------:R-:W2:Y:S01]  /*16c10*/  LDL.LU R201, [R1+0x1e8] ;  /* 0x0001e80001c97983 */ /* 0x000ea20000300800 */
[----:B------:R-:W-:-:S03]  /*16c20*/  @!P0 IMAD.MOV.U32 R9, RZ, RZ, R2 ;  /* 0x000000ffff098224 */ /* 0x000fc600078e0002 */
[----:B------:R-:W2:Y:S01]  /*16c30*/  LDL R0, [R1+0x33c] ;  /* 0x00033c0001007983 */ /* 0x000ea20000100800 */
[----:B------:R-:W-:-:S03]  /*16c40*/  LOP3.LUT R7, R202, 0xffff, RZ, 0xc0, !PT ;  /* 0x0000ffffca077812 */ /* 0x000fc600078ec0ff */
[----:B------:R1:W2:Y:S04]  /*16c50*/  @!P0 LDG.E.U8 R15, desc[UR56][R8.64] ;  /* 0x00000038080f8981 */ /* 0x0002a8000c1e1100 */
[----:B0-----:R-:W2:Y:S04]  /*16c60*/  LDL R2, [R1+0x338] ;  /* 0x0003380001027983 */ /* 0x001ea80000100800 */
[----:B------:R-:W2:Y:S01]  /*16c70*/  LDL.LU R202, [R1+0x22c] ;  /* 0x00022c0001ca7983 */ /* 0x000ea20000300800 */
[----:B-1----:R-:W-:Y:S01]  /*16c80*/  LOP3.LUT R8, R222, 0xffff, RZ, 0xc0, !PT ;  /* 0x0000ffffde087812 */ /* 0x002fe200078ec0ff */
[----:B------:R-:W-:-:S02]  /*16c90*/  @!P0 IMAD.MOV.U32 R9, RZ, RZ, R20 ;  /* 0x000000ffff098224 */ /* 0x000fc400078e0014 */
[----:B------:R-:W2:Y:S04]  /*16ca0*/  LDL.LU R222, [R1+0x20c] ;  /* 0x00020c0001de7983 */ /* 0x000ea80000300800 */
[----:B------:R-:W2:Y:S01]  /*16cb0*/  LDL R20, [R1+0x2f8] ;  /* 0x0002f80001147983 */ /* 0x000ea20000100800 */
[----:B------:R-:W-:Y:S01]  /*16cc0*/  PRMT R183, R7, 0x3340, R8 ;  /* 0x0000334007b77816 */ /* 0x000fe20000000008 */
[----:B------:R-:W-:Y:S02]  /*16cd0*/  @!P0 IMAD.MOV.U32 R8, RZ, RZ, R19 ;  /* 0x000000ffff088224 */ /* 0x000fe400078e0013 */
[----:B------:R-:W2:Y:S04]  /*16ce0*/  LDL R19, [R1+0x2fc] ;  /* 0x0002fc0001137983 */ /* 0x000ea80000100800 */
[----:B------:R0:W2:Y:S01]  /*16cf0*/  @!P0 LDG.E.U8 R13, desc[UR56][R8.64] ;  /* 0x00000038080d8981 */ /* 0x0000a2000c1e1100 */
[----:B---3--:R-:W-:-:S02]  /*16d00*/  LOP3.LUT R7, R200, 0xffff, RZ, 0xc0, !PT ;  /* 0x0000ffffc8077812 */ /* 0x008fc400078ec0ff */
[----:B0-----:R-:W-:-:S04]  /*16d10*/  LOP3.LUT R8, R203, 0xffff, RZ, 0xc0, !PT ;  /* 0x0000ffffcb087812 */ /* 0x001fc800078ec0ff */
[----:B------:R-:W-:Y:S02]  /*16d20*/  PRMT R182, R7, 0x3340, R8 ;  /* 0x0000334007b67816 */ /* 0x000fe40000000008 */
[----:B------:R-:W-:Y:S02]  /*16d30*/  LOP3.LUT R7, R216, 0xffff, RZ, 0xc0, !PT ;  /* 0x0000ffffd8077812 */ /* 0x000fe400078ec0ff */
[----:B------:R-:W3:Y:S01]  /*16d40*/  LDL.LU R216, [R1+0x224] ;  /* 0x0002240001d87983 */ /* 0x000ee20000300800 */
[----:B------:R-:W-:Y:S01]  /*16d50*/  PRMT R12, RZ, 0x7610, R12 ;  /* 0x00007610ff0c7816 */ /* 0x000fe2000000000c */
[----:B------:R-:W-:Y:S02]  /*16d60*/  @!P0 IMAD.MOV.U32 R8, RZ, RZ, R17 ;  /* 0x000000ffff088224 */ /* 0x000fe400078e0011 */
[----:B------:R-:W-:Y:S01]  /*16d70*/  @!P0 IMAD.MOV.U32 R9, RZ, RZ, R18 ;  /* 0x000000ffff098224 */ /* 0x000fe200078e0012 */
[----:B------:R-:W3:Y:S01]  /*16d80*/  LDL.LU R203, [R1+0x200] ;  /* 0x0002000001cb7983 */ /* 0x000ee20000300800 */
[----:B------:R-:W-:-:S03]  /*16d90*/  PRMT R11, RZ, 0x7610, R11 ;  /* 0x00007610ff0b7816 */ /* 0x000fc6000000000b */
[----:B------:R-:W3:Y:S04]  /*16da0*/  LDL R18, [R1+0x2b8] ;  /* 0x0002b80001127983 */ /* 0x000ee80000100800 */
[----:B------:R-:W3:Y:S04]  /*16db0*/  LDL R17, [R1+0x2bc] ;  /* 0x0002bc0001117983 */ /* 0x000ee80000100800 */
[----:B------:R4:W3:Y:S02]  /*16dc0*/  @!P0 LDG.E.U8 R12, desc[UR56][R8.64] ;  /* 0x00000038080c8981 */ /* 0x0008e4000c1e1100 */
[----:B----4-:R-:W-:Y:S01]  /*16dd0*/  LOP3.LUT R8, R226, 0xffff, RZ, 0xc0, !PT ;  /* 0x0000ffffe2087812 */ /* 0x010fe200078ec0ff */
[----:B------:R-:W-:Y:S01]  /*16de0*/  @!P0 IMAD.MOV.U32 R9, RZ, RZ, R22 ;  /* 0x000000ffff098224 */ /* 0x000fe200078e0016 */
[----:B------:R-:W4:Y:S02]  /*16df0*/  LDL.LU R226, [R1+0x234] ;  /* 0x0002340001e27983 */ /* 0x000f240000300800 */
[----:B------:R-:W-:Y:S01]  /*16e00*/  PRMT R221, R7, 0x3340, R8 ;  /* 0x0000334007dd7816 */ /* 0x000fe20000000008 */
[----:B------:R-:W-:Y:S01]  /*16e10*/  @!P0 IMAD.MOV.U32 R8, RZ, RZ, R21 ;  /* 0x000000ffff088224 */ /* 0x000fe200078e0015 */
[----:B------:R-:W-:-:S02]  /*16e20*/  LOP3.LUT R7, R14, 0xffff, RZ, 0xc0, !PT ;  /* 0x0000ffff0e077812 */ /* 0x000fc400078ec0ff */
[----:B------:R-:W4:Y:S04]  /*16e30*/  LDL.LU R14, [R1+0x220] ;  /* 0x00022000010e7983 */ /* 0x000f280000300800 */
[----:B------:R2:W4:Y:S01]  /*16e40*/  @!P0 LDG.E.U8 R11, desc[UR56][R8.64] ;  /* 0x00000038080b8981 */ /* 0x000522000c1e1100 */
[----:B------:R-:W-:Y:S02]  /*16e50*/  PRMT R10, RZ, 0x7610, R10 ;  /* 0x00007610ff0a7816 */ /* 0x000fe4000000000a */
[----:B--2---:R-:W-:-:S04]  /*16e60*/  LOP3.LUT R8, R201, 0xffff, RZ, 0xc0, !PT ;  /* 0x0000ffffc9087812 */ /* 0x004fc800078ec0ff */
[----:B------:R-:W-:Y:S01]  /*16e70*/  PRMT R185, R7, 0x3340, R8 ;  /* 0x0000334007b97816 */ /* 0x000fe20000000008 */
[----:B------:R-:W-:Y:S02]  /*16e80*/  @!P0 IMAD.MOV.U32 R8, RZ, RZ, R0 ;  /* 0x000000ffff088224 */ /* 0x000fe400078e0000 */
[----:B------:R-:W-:Y:S01]  /*16e90*/  @!P0 IMAD.MOV.U32 R9, RZ, RZ, R2 ;  /* 0x000000ffff098224 */ /* 0x000fe200078e0002 */
[----:B------:R-:W2:Y:S04]  /*16ea0*/  LDL.LU R0, [R1+0x27c] ;  /* 0x00027c0001007983 */ /* 0x000ea80000300800 */
[----:B------:R-:W2:Y:S04]  /*16eb0*/  LDL.LU R2, [R1+0x278] ;  /* 0x0002780001027983 */ /* 0x000ea80000300800 */
[----:B------:R-:W2:Y:S04]  /*16ec0*/  LDL.LU R196, [R1+0x230] ;  /* 0x0002300001c47983 */ /* 0x000ea80000300800 */
[----:B------:R-:W2:Y:S04]  /*16ed0*/  LDL.LU R197, [R1+0x228] ;  /* 0x0002280001c57983 */ /* 0x000ea80000300800 */
[----:B------:R-:W2:Y:S04]  /*16ee0*/  LDL.LU R200, [R1+0x21c] ;  /* 0x00021c0001c87983 */ /* 0x000ea80000300800 */
[----:B------:R-:W2:Y:S04]  /*16ef0*/  LDL.LU R215, [R1+0x214] ;  /* 0x0002140001d77983 */ /* 0x000ea80000300800 */
[----:B------:R0:W2:Y:S04]  /*16f00*/  @!P0 LDG.E.U8 R10, desc[UR56][R8.64] ;  /* 0x00000038080a8981 */ /* 0x0000a8000c1e1100 */
[----:B------:R-:W2:Y:S01]  /*16f10*/  LDL.LU R225, [R1+0x208] ;  /* 0x0002080001e17983 */ /* 0x000ea20000300800 */
[----:B------:R-:W-:-:S02]  /*16f20*/  LOP3.LUT R7, R202, 0xffff, RZ, 0xc0, !PT ;  /* 0x0000ffffca077812 */ /* 0x000fc400078ec0ff */
[----:B0-----:R-:W-:Y:S02]  /*16f30*/  LOP3.LUT R8, R222, 0xffff, RZ, 0xc0, !PT ;  /* 0x0000ffffde087812 */ /* 0x001fe400078ec0ff */
[----:B------:R-:W2:Y:S02]  /*16f40*/  LDL.LU R222, [R1+0x1fc] ;  /* 0x0001fc0001de7983 */ /* 0x000ea40000300800 */
[----:B------:R-:W-:Y:S02]  /*16f50*/  PRMT R187, R7, 0x3340, R8 ;  /* 0x0000334007bb7816 */ /* 0x000fe40000000008 */
[----:B---3--:R-:W-:Y:S02]  /*16f60*/  LOP3.LUT R7, R216, 0xffff, RZ, 0xc0, !PT ;  /* 0x0000ffffd8077812 */ /* 0x008fe400078ec0ff */
[----:B------:R-:W3:Y:S01]  /*16f70*/  LDL.LU R216, [R1+0x1f0] ;  /* 0x0001f00001d87983 */ /* 0x000ee20000300800 */
[----:B------:R-:W-:Y:S01]  /*16f80*/  PRMT R9, RZ, 0x7610, R9 ;  /* 0x00007610ff097816 */ /* 0x000fe20000000009 */
[----:B------:R-:W-:-:S02]  /*16f90*/  @!P0 IMAD.MOV.U32 R158, RZ, RZ, R19 ;  /* 0x000000ffff9e8224 */ /* 0x000fc400078e0013 */
[----:B------:R-:W-:Y:S01]  /*16fa0*/  @!P0 IMAD.MOV.U32 R159, RZ, RZ, R20 ;  /* 0x000000ffff9f8224 */ /* 0x000fe200078e0014 */
[----:B------:R-:W-:Y:S01]  /*16fb0*/  LOP3.LUT R8, R203, 0xffff, RZ, 0xc0, !PT ;  /* 0x0000ffffcb087812 */ /* 0x000fe200078ec0ff */
[----:B------:R-:W3:Y:S04]  /*16fc0*/  LDL.LU R199, [R1+0x1e4] ;  /* 0x0001e40001c77983 */ /* 0x000ee80000300800 */
[----:B------:R0:W3:Y:S04]  /*16fd0*/  @!P0 LDG.E.U8 R9, desc[UR56][R158.64] ;  /* 0x000000389e098981 */ /* 0x0000e8000c1e1100 */
[----:B------:R-:W3:Y:S01]  /*16fe0*/  LDL.LU R202, [R1+0x1d8] ;  /* 0x0001d80001ca7983 */ /* 0x000ee20000300800 */
[----:B------:R-:W-:-:S02]  /*16ff0*/  PRMT R184, R7, 0x3340, R8 ;  /* 0x0000334007b87816 */ /* 0x000fc40000000008 */
[----:B------:R-:W-:Y:S01]  /*17000*/  PRMT R8, RZ, 0x7610, R8 ;  /* 0x00007610ff087816 */ /* 0x000fe20000000008 */
[----:B------:R-:W3:Y:S01]  /*17010*/  LDL.LU R203, [R1+0x1cc] ;  /* 0x0001cc0001cb7983 */ /* 0x000ee20000300800 */
[----:B0-----:R-:W-:Y:S02]  /*17020*/  @!P0 IMAD.MOV.U32 R158, RZ, RZ, R17 ;  /* 0x000000ffff9e8224 */ /* 0x001fe400078e0011 */
[----:B------:R-:W-:Y:S01]  /*17030*/  @!P0 IMAD.MOV.U32 R159, RZ, RZ, R18 ;  /* 0x000000ffff9f8224 */ /* 0x000fe200078e0012 */
[----:B----4-:R-:W-:-:S04]  /*17040*/  LOP3.LUT R7, R226, 0xffff, RZ, 0xc0, !PT ;  /* 0x0000ffffe2077812 */ /* 0x010fc800078ec0ff */
[----:B------:R0:W4:Y:S02]  /*17050*/  @!P0 LDG.E.U8 R8, desc[UR56][R158.64] ;  /* 0x000000389e088981 */ /* 0x000124000c1e1100 */
[----:B0-----:R-:W-:Y:S02]  /*17060*/  LOP3.LUT R158, R14, 0xffff, RZ, 0xc0, !PT ;  /* 0x0000ffff0e9e7812 */ /* 0x001fe400078ec0ff */
[----:B------:R-:W4:Y:S04]  /*17070*/  LDL.LU R14, [R1+0x1c4] ;  /* 0x0001c400010e7983 */ /* 0x000f280000300800 */
[----:B------:R-:W4:Y:S01]  /*17080*/  LDL.LU R198, [R1+0x1b8] ;  /* 0x0001b80001c67983 */ /* 0x000f220000300800 */
[----:B------:R-:W-:Y:S02]  /*17090*/  PRMT R186, R7, 0x3340, R158 ;  /* 0x0000334007ba7816 */ /* 0x000fe4000000009e */
[----:B------:R-:W-:Y:S01]  /*170a0*/  PRMT R7, RZ, 0x7610, R7 ;  /* 0x00007610ff077816 */ /* 0x000fe20000000007 */
[----:B------:R-:W4:Y:S04]  /*170b0*/  LDL.LU R220, [R1+0x1ac] ;  /* 0x0001ac0001dc7983 */ /* 0x000f280000300800 */
[----:B------:R-:W4:Y:S04]  /*170c0*/  LDL.LU R201, [R1+0x1a0] ;  /* 0x0001a00001c97983 */ /* 0x000f280000300800 */
[----:B------:R-:W4:Y:S01]  /*170d0*/  LDL.LU R226, [R1+0x194] ;  /* 0x0001940001e27983 */ /* 0x000f220000300800 */
[----:B--2---:R-:W-:-:S02]  /*170e0*/  @!P0 IMAD.MOV.U32 R158, RZ, RZ, R0 ;  /* 0x000000ffff9e8224 */ /* 0x004fc400078e0000 */
[----:B------:R-:W-:Y:S01]  /*170f0*/  @!P0 IMAD.MOV.U32 R159, RZ, RZ, R2 ;  /* 0x000000ffff9f8224 */ /* 0x000fe200078e0002 */
[----:B------:R-:W-:Y:S02]  /*17100*/  LOP3.LUT R251, R200, 0xffff, RZ, 0xc0, !PT ;  /* 0x0000ffffc8fb7812 */ /* 0x000fe400078ec0ff */
[----:B------:R-:W-:Y:S02]  /*17110*/  LOP3.LUT R252, R215, 0xffff, RZ, 0xc0, !PT ;  /* 0x0000ffffd7fc7812 */ /* 0x000fe400078ec0ff */
[----:B------:R0:W2:Y:S04]  /*17120*/  @!P0 LDG.E.U8 R7, desc[UR56][R158.64] ;  /* 0x000000389e078981 */ /* 0x0000a8000c1e1100 */
[----:B------:R-:W2:Y:S04]  /*17130*/  LDL.LU R200, [R1+0x188] ;  /* 0x0001880001c87983 */ /* 0x000ea80000300800 */
[----:B------:R-:W2:Y:S01]  /*17140*/  LDL.LU R215, [R1+0x17c] ;  /* 0x00017c0001d77983 */ /* 0x000ea20000300800 */
[----:B0-----:R-:W-:-:S04]  /*17150*/  LOP3.LUT R159, R197, 0xffff, RZ, 0xc0, !PT ;  /* 0x0000ffffc59f7812 */ /* 0x001fc800078ec0ff */
[----:B------:R-:W-:Y:S02]  /*17160*/  PRMT R189, R159, 0x3340, R252 ;  /* 0x000033409fbd7816 */ /* 0x000fe400000000fc */
[----:B------:R-:W-:Y:S02]  /*17170*/  LOP3.LUT R159, R222, 0xffff, RZ, 0xc0, !PT ;  /* 0x0000ffffde9f7812 */ /* 0x000fe400078ec0ff */
[----:B------:R-:W2:Y:S01]  /*17180*/  LDL.LU R222, [R1+0x170] ;  /* 0x0001700001de7983 */ /* 0x000ea20000300800 */
[----:B------:R-:W-:-:S04]  /*17190*/  LOP3.LUT R158, R196, 0xffff, RZ, 0xc0, !PT ;  /* 0x0000ffffc49e7812 */ /* 0x000fc800078ec0ff */
[----:B------:R-:W-:Y:S02]  /*171a0*/  PRMT R218, R158, 0x3340, R251 ;  /* 0x000033409eda7816 */ /* 0x000fe400000000fb */
[----:B------:R-:W-:Y:S02]  /*171b0*/  LOP3.LUT R158, R225, 0xffff, RZ, 0xc0, !PT ;  /* 0x0000ffffe19e7812 */ /* 0x000fe400078ec0ff */
[----:B------:R-:W2:Y:S01]  /*171c0*/  LDL.LU R225, [R1+0x164] ;  /* 0x0001640001e17983 */ /* 0x000ea20000300800 */
[----:B---3--:R-:W-:-:S03]  /*171d0*/  LOP3.LUT R251, R216, 0xffff, RZ, 0xc0, !PT ;  /* 0x0000ffffd8fb7812 */ /* 0x008fc600078ec0ff */
[----:B------:R-:W3:Y:S01]  /*171e0*/  LDL.LU R216, [R1+0x158] ;  /* 0x0001580001d87983 */ /* 0x000ee20000300800 */
[----:B------:R-:W-:Y:S02]  /*171f0*/  LOP3.LUT R252, R199, 0xffff, RZ, 0xc0, !PT ;  /* 0x0000ffffc7fc7812 */ /* 0x000fe400078ec0ff */
[----:B------:R-:W-:Y:S02]  /*17200*/  PRMT R188, R158, 0x3340, R251 ;  /* 0x000033409ebc7816 */ /* 0x000fe400000000fb */
[----:B------:R-:W-:Y:S01]  /*17210*/  LOP3.LUT R158, R202, 0xffff, RZ, 0xc0, !PT ;  /* 0x0000ffffca9e7812 */ /* 0x000fe200078ec0ff */
[----:B------:R-:W3:Y:S01]  /*17220*/  LDL.LU R199, [R1+0x14c] ;  /* 0x00014c0001c77983 */ /* 0x000ee20000300800 */
[----:B------:R-:W-:Y:S02]  /*17230*/  PRMT R223, R159, 0x3340, R252 ;  /* 0x000033409fdf7816 */ /* 0x000fe400000000fc */
[----:B------:R-:W-:Y:S01]  /*17240*/  LOP3.LUT R159, R203, 0xffff, RZ, 0xc0, !PT ;  /* 0x0000ffffcb9f7812 */ /* 0x000fe200078ec0ff */
[----:B------:R-:W3:Y:S04]  /*17250*/  LDL.LU R202, [R1+0x140] ;  /* 0x0001400001ca7983 */ /* 0x000ee80000300800 */
[----:B------:R-:W3:Y:S01]  /*17260*/  LDL.LU R203, [R1+0x134] ;  /* 0x0001340001cb7983 */ /* 0x000ee20000300800 */
[----:B----4-:R-:W-:-:S02]  /*17270*/  LOP3.LUT R251, R14, 0xffff, RZ, 0xc0, !PT ;  /* 0x0000ffff0efb7812 */ /* 0x010fc400078ec0ff */
[----:B------:R-:W-:Y:S01]  /*17280*/  LOP3.LUT R252, R198, 0xffff, RZ, 0xc0, !PT ;  /* 0x0000ffffc6fc7812 */ /* 0x000fe200078ec0ff */
[----:B------:R-:W4:Y:S04]  /*17290*/  LDL.LU R14, [R1+0x128] ;  /* 0x00012800010e7983 */ /* 0x000f280000300800 */
[----:B------:R-:W4:Y:S01]  /*172a0*/  LDL.LU R195, [R1+0x11c] ;  /* 0x00011c0001c37983 */ /* 0x000f220000300800 */
[----:B------:R-:W-:Y:S02]  /*172b0*/  PRMT R191, R158, 0x3340, R251 ;  /* 0x000033409ebf7816 */ /* 0x000fe400000000fb */
[----:B------:R-:W-:Y:S02]  /*172c0*/  PRMT R193, R159, 0x3340, R252 ;  /* 0x000033409fc17816 */ /* 0x000fe400000000fc */
[----:B------:R-:W-:Y:S01]  /*172d0*/  LOP3.LUT R159, R201, 0xffff, RZ, 0xc0, !PT ;  /* 0x0000ffffc99f7812 */ /* 0x000fe200078ec0ff */
[----:B------:R-:W4:Y:S01]  /*172e0*/  LDL.LU R196, [R1+0x10c] ;  /* 0x00010c0001c47983 */ /* 0x000f220000300800 */
[----:B------:R-:W-:-:S03]  /*172f0*/  LOP3.LUT R251, R226, 0xffff, RZ, 0xc0, !PT ;  /* 0x0000ffffe2fb7812 */ /* 0x000fc600078ec0ff */
[----:B------:R-:W4:Y:S04]  /*17300*/  LDL.LU R201, [R1+0x100] ;  /* 0x0001000001c97983 */ /* 0x000f280000300800 */
[----:B------:R-:W4:Y:S01]  /*17310*/  LDL.LU R226, [R1+0xf4] ;  /* 0x0000f40001e27983 */ /* 0x000f220000300800 */
[----:B------:R-:W-:-:S03]  /*17320*/  LOP3.LUT R158, R220, 0xffff, RZ, 0xc0, !PT ;  /* 0x0000ffffdc9e7812 */ /* 0x000fc600078ec0ff */
[----:B------:R-:W4:Y:S04]  /*17330*/  LDL.LU R197, [R1+0xe8] ;  /* 0x0000e80001c57983 */ /* 0x000f280000300800 */
[----:B------:R-:W4:Y:S01]  /*17340*/  LDL.LU R220, [R1+0xdc] ;  /* 0x0000dc0001dc7983 */ /* 0x000f220000300800 */
[----:B------:R-:W-:Y:S02]  /*17350*/  PRMT R190, R158, 0x3340, R251 ;  /* 0x000033409ebe7816 */ /* 0x000fe400000000fb */
[----:B--2---:R-:W-:Y:S02]  /*17360*/  LOP3.LUT R252, R200, 0xffff, RZ, 0xc0, !PT ;  /* 0x0000ffffc8fc7812 */ /* 0x004fe400078ec0ff */
[----:B------:R-:W2:Y:S02]  /*17370*/  LDL.LU R200, [R1+0xd0] ;  /* 0x0000d00001c87983 */ /* 0x000ea40000300800 */
[----:B------:R-:W-:-:S02]  /*17380*/  PRMT R192, R159, 0x3340, R252 ;  /* 0x000033409fc07816 */ /* 0x000fc400000000fc */
[----:B------:R-:W-:Y:S02]  /*17390*/  LOP3.LUT R158, R215, 0xffff, RZ, 0xc0, !PT ;  /* 0x0000ffffd79e7812 */ /* 0x000fe400078ec0ff */
[----:B------:R-:W-:Y:S02]  /*173a0*/  LOP3.LUT R159, R222, 0xffff, RZ, 0xc0, !PT ;  /* 0x0000ffffde9f7812 */ /* 0x000fe400078ec0ff */
[----:B------:R-:W2:Y:S04]  /*173b0*/  LDL.LU R222, [R1+0xc4] ;  /* 0x0000c40001de7983 */ /* 0x000ea80000300800 */
[----:B------:R-:W2:Y:S04]  /*173c0*/  LDL.LU R198, [R1+0xb8] ;  /* 0x0000b80001c67983 */ /* 0x000ea80000300800 */
[----:B------:R-:W2:Y:S01]  /*173d0*/  LDL.LU R215, [R1+0xa8] ;  /* 0x0000a80001d77983 */ /* 0x000ea20000300800 */
[----:B---3--:R-:W-:-:S03]  /*173e0*/  LOP3.LUT R252, R216, 0xffff, RZ, 0xc0, !PT ;  /* 0x0000ffffd8fc7812 */ /* 0x008fc600078ec0ff */
[----:B------:R-:W3:Y:S01]  /*173f0*/  LDL.LU R216, [R1+0x9c] ;  /* 0x00009c0001d87983 */ /* 0x000ee20000300800 */
[----:B------:R-:W-:-:S04]  /*17400*/  LOP3.LUT R251, R225, 0xffff, RZ, 0xc0, !PT ;  /* 0x0000ffffe1fb7812 */ /* 0x000fc800078ec0ff */
[----:B------:R-:W-:Y:S02]  /*17410*/  PRMT R219, R158, 0x3340, R251 ;  /* 0x000033409edb7816 */ /* 0x000fe400000000fb */
[----:B------:R-:W-:Y:S02]  /*17420*/  LOP3.LUT R251, R203, 0xffff, RZ, 0xc0, !PT ;  /* 0x0000ffffcbfb7812 */ /* 0x000fe400078ec0ff */
[----:B------:R-:W3:Y:S01]  /*17430*/  LDL.LU R203, [R1+0x78] ;  /* 0x0000780001cb7983 */ /* 0x000ee20000300800 */
[----:B------:R-:W-:Y:S02]  /*17440*/  PRMT R194, R159, 0x3340, R252 ;  /* 0x000033409fc27816 */ /* 0x000fe400000000fc */
[----:B------:R-:W-:Y:S01]  /*17450*/  LOP3.LUT R158, R199, 0xffff, RZ, 0xc0, !PT ;  /* 0x0000ffffc79e7812 */ /* 0x000fe200078ec0ff */
[----:B------:R-:W3:Y:S01]  /*17460*/  LDL.LU R225, [R1+0x74] ;  /* 0x0000740001e17983 */ /* 0x000ee20000300800 */
[----:B------:R-:W-:-:S03]  /*17470*/  LOP3.LUT R159, R202, 0xffff, RZ, 0xc0, !PT ;  /* 0x0000ffffca9f7812 */ /* 0x000fc600078ec0ff */
[----:B------:R-:W3:Y:S04]  /*17480*/  LDL.LU R199, [R1+0x70] ;  /* 0x0000700001c77983 */ /* 0x000ee80000300800 */
[----:B------:R-:W3:Y:S01]  /*17490*/  LDL.LU R202, [R1+0x6c] ;  /* 0x00006c0001ca7983 */ /* 0x000ee20000300800 */
[----:B------:R-:W-:Y:S02]  /*174a0*/  PRMT R214, R158, 0x3340, R251 ;  /* 0x000033409ed67816 */ /* 0x000fe400000000fb */
[----:B----4-:R-:W-:Y:S02]  /*174b0*/  LOP3.LUT R252, R14, 0xffff, RZ, 0xc0, !PT ;  /* 0x0000ffff0efc7812 */ /* 0x010fe400078ec0ff */
[----:B------:R-:W4:Y:S02]  /*174c0*/  LDL.LU R14, [R1+0x68] ;  /* 0x00006800010e7983 */ /* 0x000f240000300800 */
[----:B------:R-:W-:-:S02]  /*174d0*/  PRMT R224, R159, 0x3340, R252 ;  /* 0x000033409fe07816 */ /* 0x000fc400000000fc */
[----:B------:R-:W-:Y:S02]  /*174e0*/  LOP3.LUT R252, R226, 0xffff, RZ, 0xc0, !PT ;  /* 0x0000ffffe2fc7812 */ /* 0x000fe400078ec0ff */
[----:B------:R-:W4:Y:S01]  /*174f0*/  LDL.LU R226, [R1+0x64] ;  /* 0x0000640001e27983 */ /* 0x000f220000300800 */
[----:B------:R-:W-:Y:S02]  /*17500*/  LOP3.LUT R159, R196, 0xffff, RZ, 0xc0, !PT ;  /* 0x0000ffffc49f7812 */ /* 0x000fe400078ec0ff */
[----:B------:R-:W-:Y:S02]  /*17510*/  LOP3.LUT R158, R195, 0xffff, RZ, 0xc0, !PT ;  /* 0x0000ffffc39e7812 */ /* 0x000fe400078ec0ff */
[----:B------:R-:W-:Y:S01]  /*17520*/  LOP3.LUT R251, R201, 0xffff, RZ, 0xc0, !PT ;  /* 0x0000ffffc9fb7812 */ /* 0x000fe200078ec0ff */
[----:B------:R-:W4:Y:S01]  /*17530*/  LDL.LU R152, [R1+0x60] ;  /* 0x0000600001987983 */ /* 0x000f220000300800 */
[----:B------:R-:W-:Y:S02]  /*17540*/  PRMT R201, R159, 0x3340, R252 ;  /* 0x000033409fc97816 */ /* 0x000fe400000000fc */
[----:B------:R-:W-:-:S02]  /*17550*/  LOP3.LUT R159, R220, 0xffff, RZ, 0xc0, !PT ;  /* 0x0000ffffdc9f7812 */ /* 0x000fc400078ec0ff */
[----:B------:R-:W-:Y:S01]  /*17560*/  PRMT R196, R158, 0x3340, R251 ;  /* 0x000033409ec47816 */ /* 0x000fe200000000fb */
[----:B------:R-:W4:Y:S01]  /*17570*/  LDL.LU R220, [R1+0x5c] ;  /* 0x00005c0001dc7983 */ /* 0x000f220000300800 */
[----:B------:R-:W-:Y:S02]  /*17580*/  LOP3.LUT R158, R197, 0xffff, RZ, 0xc0, !PT ;  /* 0x0000ffffc59e7812 */ /* 0x000fe400078ec0ff */
[----:B--2---:R-:W-:-:S04]  /*17590*/  LOP3.LUT R251, R200, 0xffff, RZ, 0xc0, !PT ;  /* 0x0000ffffc8fb7812 */ /* 0x004fc800078ec0ff */
[----:B------:R-:W-:Y:S02]  /*175a0*/  PRMT R195, R158, 0x3340, R251 ;  /* 0x000033409ec37816 */ /* 0x000fe400000000fb */
[----:B------:R-:W-:Y:S02]  /*175b0*/  LOP3.LUT R252, R222, 0xffff, RZ, 0xc0, !PT ;  /* 0x0000ffffdefc7812 */ /* 0x000fe400078ec0ff */
[----:B------:R-:W2:Y:S04]  /*175c0*/  LDL.LU R222, [R1+0x58] ;  /* 0x0000580001de7983 */ /* 0x000ea80000300800 */
[----:B------:R-:W2:Y:S01]  /*175d0*/  LDL.LU R155, [R1+0x54] ;  /* 0x00005400019b7983 */ /* 0x000ea20000300800 */
[----:B------:R-:W-:Y:S02]  /*175e0*/  PRMT R200, R159, 0x3340, R252 ;  /* 0x000033409fc87816 */ /* 0x000fe400000000fc */
[----:B------:R-:W-:Y:S01]  /*175f0*/  LOP3.LUT R159, R215, 0xffff, RZ, 0xc0, !PT ;  /* 0x0000ffffd79f7812 */ /* 0x000fe200078ec0ff */
[----:B------:R-:W2:Y:S04]  /*17600*/  LDL.LU R153, [R1+0x50] ;  /* 0x0000500001997983 */ /* 0x000ea80000300800 */
[----:B------:R-:W2:Y:S01]  /*17610*/  LDL.LU R215, [R1+0x4c] ;  /* 0x00004c0001d77983 */ /* 0x000ea20000300800 */
[----:B---3--:R-:W-:-:S03]  /*17620*/  LOP3.LUT R251, R216, 0xffff, RZ, 0xc0, !PT ;  /* 0x0000ffffd8fb7812 */ /* 0x008fc600078ec0ff */
[----:B------:R-:W3:Y:S04]  /*17630*/  LDL.LU R216, [R1+0x48] ;  /* 0x0000480001d87983 */ /* 0x000ee80000300800 */
[----:B------:R-:W3:Y:S01]  /*17640*/  LDL.LU R154, [R1+0x44] ;  /* 0x00004400019a7983 */ /* 0x000ee20000300800 */
[----:B------:R-:W-:-:S03]  /*17650*/  LOP3.LUT R158, R198, 0xffff, RZ, 0xc0, !PT ;  /* 0x0000ffffc69e7812 */ /* 0x000fc600078ec0ff */
[----:B------:R-:W3:Y:S01]  /*17660*/  LDL.LU R179, [R1+0x40] ;  /* 0x0000400001b37983 */ /* 0x000ee20000300800 */
[----:B------:R-:W-:Y:S02]  /*17670*/  LOP3.LUT R252, R203, 0xffff, RZ, 0xc0, !PT ;  /* 0x0000ffffcbfc7812 */ /* 0x000fe400078ec0ff */
[----:B------:R-:W-:Y:S02]  /*17680*/  PRMT R198, R158, 0x3340, R251 ;  /* 0x000033409ec67816 */ /* 0x000fe400000000fb */
[----:B------:R-:W-:Y:S02]  /*17690*/  PRMT R203, R159, 0x3340, R252 ;  /* 0x000033409fcb7816 */ /* 0x000fe400000000fc */
[----:B------:R-:W-:Y:S02]  /*176a0*/  LOP3.LUT R159, R199, 0xffff, RZ, 0xc0, !PT ;  /* 0x0000ffffc79f7812 */ /* 0x000fe400078ec0ff */
[----:B------:R-:W-:Y:S02]  /*176b0*/  LOP3.LUT R158, R225, 0xffff, RZ, 0xc0, !PT ;  /* 0x0000ffffe19e7812 */ /* 0x000fe400078ec0ff */
[----:B------:R-:W-:Y:S01]  /*176c0*/  LOP3.LUT R251, R202, 0xffff, RZ, 0xc0, !PT ;  /* 0x0000ffffcafb7812 */ /* 0x000fe200078ec0ff */
[----:B------:R-:W3:Y:S03]  /*176d0*/  LDL.LU R199, [R1+0x3c] ;  /* 0x00003c0001c77983 */ /* 0x000ee60000300800 */
[----:B------:R-:W-:-:S02]  /*176e0*/  PRMT R197, R158, 0x3340, R251 ;  /* 0x000033409ec57816 */ /* 0x000fc400000000fb */
[----:B----4-:R-:W-:Y:S02]  /*176f0*/  LOP3.LUT R252, R14, 0xffff, RZ, 0xc0, !PT ;  /* 0x0000ffff0efc7812 */ /* 0x010fe400078ec0ff */
[----:B------:R-:W4:Y:S04]  /*17700*/  LDL.LU R14, [R1+0x38] ;  /* 0x00003800010e7983 */ /* 0x000f280000300800 */
[----:B------:R-:W4:Y:S04]  /*17710*/  LDL.LU R20, [R1+0x34] ;  /* 0x0000340001147983 */ /* 0x000f280000300800 */
[----:B------:R-:W4:Y:S04]  /*17720*/  LDL.LU R213, [R1+0x30] ;  /* 0x0000300001d57983 */ /* 0x000f280000300800 */
[----:B------:R-:W4:Y:S01]  /*17730*/  LDL.LU R225, [R1+0x2c] ;  /* 0x00002c0001e17983 */ /* 0x000f220000300800 */
[----:B------:R-:W-:-:S03]  /*17740*/  LOP3.LUT R158, R226, 0xffff, RZ, 0xc0, !PT ;  /* 0x0000ffffe29e7812 */ /* 0x000fc600078ec0ff */
[----:B------:R-:W4:Y:S04]  /*17750*/  LDL.LU R226, [R1+0x28] ;  /* 0x0000280001e27983 */ /* 0x000f280000300800 */
[----:B------:R-:W4:Y:S04]  /*17760*/  LDL.LU R21, [R1+0x24] ;  /* 0x0000240001157983 */ /* 0x000f280000300800 */
[----:B------:R-:W4:Y:S04]  /*17770*/  LDL.LU R176, [R1+0x20] ;  /* 0x0000200001b07983 */ /* 0x000f280000300800 */
[----:B------:R-:W4:Y:S04]  /*17780*/  LDL.LU R22, [R1+0x1c] ;  /* 0x00001c0001167983 */ /* 0x000f280000300800 */
[----:B------:R-:W4:Y:S01]  /*17790*/  LDL.LU R177, [R1+0x18] ;  /* 0x0000180001b17983 */ /* 0x000f220000300800 */
[----:B------:R-:W-:-:S02]  /*177a0*/  LOP3.LUT R251, R220, 0xffff, RZ, 0xc0, !PT ;  /* 0x0000ffffdcfb7812 */ /* 0x000fc400078ec0ff */
[----:B------:R-:W-:Y:S01]  /*177b0*/  PRMT R202, R159, 0x3340, R252 ;  /* 0x000033409fca7816 */ /* 0x000fe200000000fc */
[----:B------:R-:W4:Y:S01]  /*177c0*/  LDL.LU R23, [R1+0x14] ;  /* 0x0000140001177983 */ /* 0x000f220000300800 */
[----:B------:R-:W-:Y:S02]  /*177d0*/  LOP3.LUT R159, R152, 0xffff, RZ, 0xc0, !PT ;  /* 0x0000ffff989f7812 */ /* 0x000fe400078ec0ff */
[----:B------:R-:W-:Y:S01]  /*177e0*/  PRMT R220, R158, 0x3340, R251 ;  /* 0x000033409edc7816 */ /* 0x000fe200000000fb */
[----:B------:R-:W4:Y:S04]  /*177f0*/  LDL.LU R212, [R1+0x10] ;  /* 0x0000100001d47983 */ /* 0x000f280000300800 */
[----:B------:R-:W4:Y:S01]  /*17800*/  LDL.LU R152, [R1+0xc] ;  /* 0x00000c0001987983 */ /* 0x000f220000300800 */
[----:B--2---:R-:W-:-:S02]  /*17810*/  LOP3.LUT R252, R222, 0xffff, RZ, 0xc0, !PT ;  /* 0x0000ffffdefc7812 */ /* 0x004fc400078ec0ff */
[----:B------:R-:W-:Y:S02]  /*17820*/  LOP3.LUT R158, R155, 0xffff, RZ, 0xc0, !PT ;  /* 0x0000ffff9b9e7812 */ /* 0x000fe400078ec0ff */
[----:B------:R-:W2:Y:S01]  /*17830*/  LDL.LU R155, [R1+0x8] ;  /* 0x00000800019b7983 */ /* 0x000ea20000300800 */
[----:B------:R-:W-:Y:S02]  /*17840*/  LOP3.LUT R251, R215, 0xffff, RZ, 0xc0, !PT ;  /* 0x0000ffffd7fb7812 */ /* 0x000fe400078ec0ff */
[----:B------:R-:W-:Y:S02]  /*17850*/  PRMT R222, R159, 0x3340, R252 ;  /* 0x000033409fde7816 */ /* 0x000fe400000000fc */
[----:B------:R-:W-:Y:S02]  /*17860*/  LOP3.LUT R159, R153, 0xffff, RZ, 0xc0, !PT ;  /* 0x0000ffff999f7812 */ /* 0x000fe400078ec0ff */
[----:B------:R-:W-:Y:S01]  /*17870*/  PRMT R215, R158, 0x3340, R251 ;  /* 0x000033409ed77816 */ /* 0x000fe200000000fb */
[----:B------:R-:W2:Y:S01]  /*17880*/  LDL.LU R153, [R1+0x4] ;  /* 0x0000040001997983 */ /* 0x000ea20000300800 */
[----:B---3--:R-:W-:-:S03]  /*17890*/  LOP3.LUT R158, R154, 0xffff, RZ, 0xc0, !PT ;  /* 0x0000ffff9a9e7812 */ /* 0x008fc600078ec0ff */
[----:B------:R-:W3:Y:S01]  /*178a0*/  LDL.LU R154, [R1] ;  /* 0x00000000019a7983 */ /* 0x000ee20000300800 */
[----:B------:R-:W-:-:S04]  /*178b0*/  LOP3.LUT R252, R216, 0xffff, RZ, 0xc0, !PT ;  /* 0x0000ffffd8fc7812 */ /* 0x000fc800078ec0ff */
[----:B------:R-:W-:Y:S02]  /*178c0*/  PRMT R216, R159, 0x3340, R252 ;  /* 0x000033409fd87816 */ /* 0x000fe400000000fc */
[----:B------:R-:W-:Y:S02]  /*178d0*/  LOP3.LUT R159, R179, 0xffff, RZ, 0xc0, !PT ;  /* 0x0000ffffb39f7812 */ /* 0x000fe400078ec0ff */
[----:B------:R-:W-:-:S04]  /*178e0*/  LOP3.LUT R251, R199, 0xffff, RZ, 0xc0, !PT ;  /* 0x0000ffffc7fb7812 */ /* 0x000fc800078ec0ff */
[----:B------:R-:W-:Y:S02]  /*178f0*/  PRMT R199, R158, 0x3340, R251 ;  /* 0x000033409ec77816 */ /* 0x000fe400000000fb */
[----:B----4-:R-:W-:Y:S02]  /*17900*/  LOP3.LUT R252, R14, 0xffff, RZ, 0xc0, !PT ;  /* 0x0000ffff0efc7812 */ /* 0x010fe400078ec0ff */
[----:B------:R-:W-:Y:S02]  /*17910*/  LOP3.LUT R158, R20, 0xffff, RZ, 0xc0, !PT ;  /* 0x0000ffff149e7812 */ /* 0x000fe400078ec0ff */
[----:B------:R-:W-:Y:S02]  /*17920*/  LOP3.LUT R251, R225, 0xffff, RZ, 0xc0, !PT ;  /* 0x0000ffffe1fb7812 */ /* 0x000fe400078ec0ff */
[----:B------:R-:W-:Y:S02]  /*17930*/  PRMT R14, R159, 0x3340, R252 ;  /* 0x000033409f0e7816 */ /* 0x000fe400000000fc */
[----:B------:R-:W-:-:S02]  /*17940*/  LOP3.LUT R159, R213, 0xffff, RZ, 0xc0, !PT ;  /* 0x0000ffffd59f7812 */ /* 0x000fc400078ec0ff */
[----:B------:R-:W-:Y:S02]  /*17950*/  LOP3.LUT R252, R226, 0xffff, RZ, 0xc0, !PT ;  /* 0x0000ffffe2fc7812 */ /* 0x000fe400078ec0ff */
[----:B------:R-:W-:Y:S02]  /*17960*/  PRMT R225, R158, 0x3340, R251 ;  /* 0x000033409ee17816 */ /* 0x000fe400000000fb */
        /* <DEDUP_REMOVED lines=16> */
[----:B------:R-:W4:Y:S01]  /*17a70*/  LDL.LU R212, [R1+0xd20] ;  /* 0x000d200001d47983 */ /* 0x000f220000300800 */
[----:B------:R-:W-:-:S03]  /*17a80*/  PRMT R251, R158, 0x3340, R251 ;  /* 0x000033409efb7816 */ /* 0x000fc600000000fb */
[----:B------:R-:W4:Y:S01]  /*17a90*/  LDL.LU R152, [R1+0xd24] ;  /* 0x000d240001987983 */ /* 0x000f220000300800 */
[----:B--2---:R-:W-:-:S03]  /*17aa0*/  LOP3.LUT R252, R155, 0xffff, RZ, 0xc0, !PT ;  /* 0x0000ffff9bfc7812 */ /* 0x004fc600078ec0ff */
[----:B------:R-:W2:Y:S01]  /*17ab0*/  LDL.LU R155, [R1+0xd18] ;  /* 0x000d1800019b7983 */ /* 0x000ea20000300800 */
[----:B------:R-:W-:Y:S02]  /*17ac0*/  PRMT R252, R159, 0x3340, R252 ;  /* 0x000033409ffc7816 */ /* 0x000fe400000000fc */
[----:B------:R-:W-:Y:S02]  /*17ad0*/  LOP3.LUT R158, R153, 0xffff, RZ, 0xc0, !PT ;  /* 0x0000ffff999e7812 */ /* 0x000fe400078ec0ff */
[----:B------:R-:W2:Y:S01]  /*17ae0*/  LDL.LU R153, [R1+0xd1c] ;  /* 0x000d1c0001997983 */ /* 0x000ea20000300800 */
[----:B---3--:R-:W-:-:S03]  /*17af0*/  LOP3.LUT R159, R154, 0xffff, RZ, 0xc0, !PT ;  /* 0x0000ffff9a9f7812 */ /* 0x008fc600078ec0ff */
[----:B------:R-:W3:Y:S01]  /*17b00*/  LDL.LU R154, [R1+0xd14] ;  /* 0x000d1400019a7983 */ /* 0x000ee20000300800 */
[----:B------:R-:W-:Y:S02]  /*17b10*/  LOP3.LUT R243, R243, 0xffff, RZ, 0xc0, !PT ;  /* 0x0000fffff3f37812 */ /* 0x000fe400078ec0ff */
[----:B------:R-:W-:Y:S02]  /*17b20*/  LOP3.LUT R250, R250, 0xffff, RZ, 0xc0, !PT ;  /* 0x0000fffffafa7812 */ /* 0x000fe400078ec0ff */
[----:B------:R-:W-:Y:S02]  /*17b30*/  LOP3.LUT R241, R241, 0xffff, RZ, 0xc0, !PT ;  /* 0x0000fffff1f17812 */ /* 0x000fe400078ec0ff */
[----:B------:R-:W-:Y:S02]  /*17b40*/  LOP3.LUT R249, R249, 0xffff, RZ, 0xc0, !PT ;  /* 0x0000fffff9f97812 */ /* 0x000fe400078ec0ff */
[----:B------:R-:W-:Y:S02]  /*17b50*/  PRMT R250, R158, 0x3340, R250 ;  /* 0x000033409efa7816 */ /* 0x000fe400000000fa */
[----:B------:R-:W-:-:S02]  /*17b60*/  PRMT R241, R243, 0x3340, R241 ;  /* 0x00003340f3f17816 */ /* 0x000fc400000000f1 */
[----:B------:R-:W-:Y:S01]  /*17b70*/  PRMT R249, R159, 0x3340, R249 ;  /* 0x000033409ff97816 */ /* 0x000fe200000000f9 */
[----:B------:R-:W2:Y:S01]  /*17b80*/  LDL R243, [R1+0xc2c] ;  /* 0x000c2c0001f37983 */ /* 0x000ea20000100800 */
[----:B------:R-:W-:Y:S02]  /*17b90*/  PRMT R159, R161, 0x5410, R163 ;  /* 0x00005410a19f7816 */ /* 0x000fe400000000a3 */
[----:B------:R-:W-:Y:S02]  /*17ba0*/  LOP3.LUT R236, R236, 0xffff, RZ, 0xc0, !PT ;  /* 0x0000ffffecec7812 */ /* 0x000fe400078ec0ff */
[----:B------:R-:W-:Y:S02]  /*17bb0*/  LOP3.LUT R234, R234, 0xffff, RZ, 0xc0, !PT ;  /* 0x0000ffffeaea7812 */ /* 0x000fe400078ec0ff */
[----:B------:R-:W-:Y:S02]  /*17bc0*/  LOP3.LUT R232, R232, 0xffff, RZ, 0xc0, !PT ;  /* 0x0000ffffe8e87812 */ /* 0x000fe400078ec0ff */
[----:B------:R-:W-:-:S02]  /*17bd0*/  LOP3.LUT R230, R230, 0xffff, RZ, 0xc0, !PT ;  /* 0x0000ffffe6e67812 */ /* 0x000fc400078ec0ff */
[----:B------:R-:W-:Y:S02]  /*17be0*/  LOP3.LUT R164, R164, 0xffff, RZ, 0xc0, !PT ;  /* 0x0000ffffa4a47812 */ /* 0x000fe400078ec0ff */
[----:B------:R-:W-:Y:S02]  /*17bf0*/  LOP3.LUT R240, R240, 0xffff, RZ, 0xc0, !PT ;  /* 0x0000fffff0f07812 */ /* 0x000fe400078ec0ff */
[----:B------:R-:W-:Y:S02]  /*17c00*/  LOP3.LUT R209, R209, 0xffff, RZ, 0xc0, !PT ;  /* 0x0000ffffd1d17812 */ /* 0x000fe400078ec0ff */
[----:B------:R-:W-:Y:S02]  /*17c10*/  LOP3.LUT R238, R238, 0xffff, RZ, 0xc0, !PT ;  /* 0x0000ffffeeee7812 */ /* 0x000fe400078ec0ff */
[----:B------:R-:W-:Y:S02]  /*17c20*/  LOP3.LUT R228, R228, 0xffff, RZ, 0xc0, !PT ;  /* 0x0000ffffe4e47812 */ /* 0x000fe400078ec0ff */
[----:B------:R-:W-:-:S02]  /*17c30*/  LOP3.LUT R211, R211, 0xffff, RZ, 0xc0, !PT ;  /* 0x0000ffffd3d37812 */ /* 0x000fc400078ec0ff */
[----:B------:R-:W-:Y:S02]  /*17c40*/  LOP3.LUT R165, R165, 0xffff, RZ, 0xc0, !PT ;  /* 0x0000ffffa5a57812 */ /* 0x000fe400078ec0ff */
[----:B------:R-:W-:Y:S02]  /*17c50*/  LOP3.LUT R239, R239, 0xffff, RZ, 0xc0, !PT ;  /* 0x0000ffffefef7812 */ /* 0x000fe400078ec0ff */
[----:B------:R-:W-:Y:S02]  /*17c60*/  PRMT R236, R236, 0x3340, R234 ;  /* 0x00003340ecec7816 */ /* 0x000fe400000000ea */
[----:B---3--:R-:W-:Y:S02]  /*17c70*/  PRMT R158, R154, 0x5410, R162 ;  /* 0x000054109a9e7816 */ /* 0x008fe400000000a2 */
[----:B------:R-:W3:Y:S04]  /*17c80*/  LDL.LU R162, [R1+0xe7c] ;  /* 0x000e7c0001a27983 */ /* 0x000ee80000300800 */
[----:B------:R-:W3:Y:S04]  /*17c90*/  LDL.LU R163, [R1+0xe78] ;  /* 0x000e780001a37983 */ /* 0x000ee80000300800 */
[----:B------:R-:W3:Y:S04]  /*17ca0*/  LDL.LU R161, [R1+0xe74] ;  /* 0x000e740001a17983 */ /* 0x000ee80000300800 */
[----:B------:R-:W3:Y:S04]  /*17cb0*/  LDL.LU R17, [R1+0xd0c] ;  /* 0x000d0c0001117983 */ /* 0x000ee80000300800 */
[----:B------:R-:W3:Y:S04]  /*17cc0*/  LDL.LU R178, [R1+0xd04] ;  /* 0x000d040001b27983 */ /* 0x000ee80000300800 */
[----:B------:R-:W3:Y:S01]  /*17cd0*/  LDL.LU R18, [R1+0xcfc] ;  /* 0x000cfc0001127983 */ /* 0x000ee20000300800 */
[----:B------:R-:W-:-:S03]  /*17ce0*/  LOP3.LUT R205, R205, 0xffff, RZ, 0xc0, !PT ;  /* 0x0000ffffcdcd7812 */ /* 0x000fc600078ec0ff */
[----:B------:R-:W3:Y:S01]  /*17cf0*/  LDL.LU R181, [R1+0xcec] ;  /* 0x000cec0001b57983 */ /* 0x000ee20000300800 */
[----:B------:R-:W-:Y:S02]  /*17d00*/  LOP3.LUT R237, R237, 0xffff, RZ, 0xc0, !PT ;  /* 0x0000ffffeded7812 */ /* 0x000fe400078ec0ff */
[----:B------:R-:W-:Y:S01]  /*17d10*/  PRMT R234, R232, 0x3340, R230 ;  /* 0x00003340e8ea7816 */ /* 0x000fe200000000e6 */
[----:B------:R-:W3:Y:S01]  /*17d20*/  LDL.LU R19, [R1+0xcdc] ;  /* 0x000cdc0001137983 */ /* 0x000ee20000300800 */
[----:B------:R-:W-:-:S03]  /*17d30*/  PRMT R230, R164, 0x3340, R209 ;  /* 0x00003340a4e67816 */ /* 0x000fc600000000d1 */
[----:B------:R-:W3:Y:S01]  /*17d40*/  LDL.LU R179, [R1+0xcd8] ;  /* 0x000cd80001b37983 */ /* 0x000ee20000300800 */
[----:B------:R-:W-:Y:S02]  /*17d50*/  PRMT R238, R240, 0x3340, R238 ;  /* 0x00003340f0ee7816 */ /* 0x000fe400000000ee */
[----:B------:R-:W-:Y:S02]  /*17d60*/  PRMT R232, R228, 0x3340, R211 ;  /* 0x00003340e4e87816 */ /* 0x000fe400000000d3 */
[----:B------:R-:W-:Y:S02]  /*17d70*/  LOP3.LUT R171, R171, 0xffff, RZ, 0xc0, !PT ;  /* 0x0000ffffabab7812 */ /* 0x000fe400078ec0ff */
[----:B------:R-:W-:Y:S02]  /*17d80*/  LOP3.LUT R207, R207, 0xffff, RZ, 0xc0, !PT ;  /* 0x0000ffffcfcf7812 */ /* 0x000fe400078ec0ff */
[----:B------:R-:W-:Y:S01]  /*17d90*/  LOP3.LUT R166, R166, 0xffff, RZ, 0xc0, !PT ;  /* 0x0000ffffa6a67812 */ /* 0x000fe200078ec0ff */
[----:B------:R-:W3:Y:S01]  /*17da0*/  LDL.LU R164, [R1+0xce0] ;  /* 0x000ce00001a47983 */ /* 0x000ee20000300800 */
[----:B------:R-:W-:-:S02]  /*17db0*/  PRMT R211, R165, 0x3340, R205 ;  /* 0x00003340a5d37816 */ /* 0x000fc400000000cd */
[----:B------:R-:W-:Y:S01]  /*17dc0*/  LOP3.LUT R173, R173, 0xffff, RZ, 0xc0, !PT ;  /* 0x0000ffffadad7812 */ /* 0x000fe200078ec0ff */
[----:B------:R-:W3:Y:S01]  /*17dd0*/  LDL.LU R240, [R1+0xcd4] ;  /* 0x000cd40001f07983 */ /* 0x000ee20000300800 */
[----:B------:R-:W-:Y:S02]  /*17de0*/  PRMT R237, R239, 0x3340, R237 ;  /* 0x00003340efed7816 */ /* 0x000fe400000000ed */
[----:B------:R-:W-:Y:S02]  /*17df0*/  LOP3.LUT R235, R235, 0xffff, RZ, 0xc0, !PT ;  /* 0x0000ffffebeb7812 */ /* 0x000fe400078ec0ff */
[----:B------:R-:W-:Y:S01]  /*17e00*/  LOP3.LUT R233, R233, 0xffff, RZ, 0xc0, !PT ;  /* 0x0000ffffe9e97812 */ /* 0x000fe200078ec0ff */
[----:B------:R-:W3:Y:S01]  /*17e10*/  LDL.LU R165, [R1+0xcc8] ;  /* 0x000cc80001a57983 */ /* 0x000ee20000300800 */
[----:B------:R-:W-:Y:S02]  /*17e20*/  LOP3.LUT R231, R231, 0xffff, RZ, 0xc0, !PT ;  /* 0x0000ffffe7e77812 */ /* 0x000fe400078ec0ff */
[----:B------:R-:W-:-:S02]  /*17e30*/  LOP3.LUT R229, R229, 0xffff, RZ, 0xc0, !PT ;  /* 0x0000ffffe5e57812 */ /* 0x000fc400078ec0ff */
[----:B------:R-:W-:Y:S01]  /*17e40*/  LOP3.LUT R167, R167, 0xffff, RZ, 0xc0, !PT ;  /* 0x0000ffffa7a77812 */ /* 0x000fe200078ec0ff */
[----:B------:R-:W3:Y:S01]  /*17e50*/  LDL.LU R239, [R1+0xcd0] ;  /* 0x000cd00001ef7983 */ /* 0x000ee20000300800 */
[----:B------:R-:W-:Y:S02]  /*17e60*/  LOP3.LUT R227, R227, 0xffff, RZ, 0xc0, !PT ;  /* 0x0000ffffe3e37812 */ /* 0x000fe400078ec0ff */
[----:B------:R-:W-:Y:S02]  /*17e70*/  LOP3.LUT R210, R210, 0xffff, RZ, 0xc0, !PT ;  /* 0x0000ffffd2d27812 */ /* 0x000fe400078ec0ff */
[----:B------:R-:W-:Y:S02]  /*17e80*/  LOP3.LUT R172, R172, 0xffff, RZ, 0xc0, !PT ;  /* 0x0000ffffacac7812 */ /* 0x000fe400078ec0ff */
[----:B------:R-:W-:Y:S01]  /*17e90*/  PRMT R228, R171, 0x3340, R207 ;  /* 0x00003340abe47816 */ /* 0x000fe200000000cf */
[----:B------:R-:W3:Y:S01]  /*17ea0*/  LDL.LU R20, [R1+0xcbc] ;  /* 0x000cbc0001147983 */ /* 0x000ee20000300800 */
[----:B------:R-:W-:-:S02]  /*17eb0*/  LOP3.LUT R206, R206, 0xffff, RZ, 0xc0, !PT ;  /* 0x0000ffffcece7812 */ /* 0x000fc400078ec0ff */
[----:B------:R-:W-:Y:S02]  /*17ec0*/  LOP3.LUT R170, R170, 0xffff, RZ, 0xc0, !PT ;  /* 0x0000ffffaaaa7812 */ /* 0x000fe400078ec0ff */
[----:B------:R-:W-:Y:S02]  /*17ed0*/  LOP3.LUT R168, R168, 0xffff, RZ, 0xc0, !PT ;  /* 0x0000ffffa8a87812 */ /* 0x000fe400078ec0ff */
[----:B------:R-:W-:Y:S01]  /*17ee0*/  PRMT R207, R166, 0x3340, R173 ;  /* 0x00003340a6cf7816 */ /* 0x000fe200000000ad */
[----:B------:R-:W3:Y:S01]  /*17ef0*/  LDL.LU R213, [R1+0xcb8] ;  /* 0x000cb80001d57983 */ /* 0x000ee20000300800 */
[----:B------:R-:W-:Y:S02]  /*17f00*/  PRMT R235, R235, 0x3340, R233 ;  /* 0x00003340ebeb7816 */ /* 0x000fe400000000e9 */
[----:B------:R-:W-:Y:S01]  /*17f10*/  LOP3.LUT R174, R174, 0xffff, RZ, 0xc0, !PT ;  /* 0x0000ffffaeae7812 */ /* 0x000fe200078ec0ff */
[----:B------:R-:W3:Y:S01]  /*17f20*/  LDL.LU R166, [R1+0xcc0] ;  /* 0x000cc00001a67983 */ /* 0x000ee20000300800 */
[----:B------:R-:W-:-:S03]  /*17f30*/  PRMT R233, R231, 0x3340, R229 ;  /* 0x00003340e7e97816 */ /* 0x000fc600000000e5 */
[----:B------:R-:W3:Y:S01]  /*17f40*/  LDL.LU R21, [R1+0xcac] ;  /* 0x000cac0001157983 */ /* 0x000ee20000300800 */
[----:B------:R-:W-:Y:S02]  /*17f50*/  PRMT R231, R227, 0x3340, R167 ;  /* 0x00003340e3e77816 */ /* 0x000fe400000000a7 */
[----:B------:R-:W-:Y:S01]  /*17f60*/  PRMT R229, R210, 0x3340, R172 ;  /* 0x00003340d2e57816 */ /* 0x000fe200000000ac */
[----:B------:R-:W3:Y:S01]  /*17f70*/  LDL.LU R176, [R1+0xca8] ;  /* 0x000ca80001b07983 */ /* 0x000ee20000300800 */
[----:B------:R-:W-:Y:S02]  /*17f80*/  PRMT R210, R206, 0x3340, R170 ;  /* 0x00003340ced27816 */ /* 0x000fe400000000aa */
[----:B------:R-:W-:Y:S01]  /*17f90*/  LOP3.LUT R169, R169, 0xffff, RZ, 0xc0, !PT ;  /* 0x0000ffffa9a97812 */ /* 0x000fe200078ec0ff */
[----:B------:R-:W3:Y:S01]  /*17fa0*/  LDL.LU R167, [R1+0xcb0] ;  /* 0x000cb00001a77983 */ /* 0x000ee20000300800 */
[----:B------:R-:W-:Y:S02]  /*17fb0*/  LOP3.LUT R208, R208, 0xffff, RZ, 0xc0, !PT ;  /* 0x0000ffffd0d07812 */ /* 0x000fe400078ec0ff */
[----:B------:R-:W-:-:S02]  /*17fc0*/  LOP3.LUT R156, R156, 0xffff, RZ, 0xc0, !PT ;  /* 0x0000ffff9c9c7812 */ /* 0x000fc400078ec0ff */
[----:B------:R-:W-:Y:S02]  /*17fd0*/  LOP3.LUT R175, R175, 0xffff, RZ, 0xc0, !PT ;  /* 0x0000ffffafaf7812 */ /* 0x000fe400078ec0ff */
[----:B------:R-:W-:Y:S01]  /*17fe0*/  PRMT R206, R174, 0x3340, R168 ;  /* 0x00003340aece7816 */ /* 0x000fe200000000a8 */
[----:B------:R-:W3:Y:S04]  /*17ff0*/  LDL.LU R22, [R1+0xc9c] ;  /* 0x000c9c0001167983 */ /* 0x000ee80000300800 */
[----:B------:R-:W3:Y:S04]  /*18000*/  LDL.LU R168, [R1+0xca4] ;  /* 0x000ca40001a87983 */ /* 0x000ee80000300800 */
[----:B------:R-:W3:Y:S04]  /*18010*/  LDL.LU R177, [R1+0xc98] ;  /* 0x000c980001b17983 */ /* 0x000ee80000300800 */
[----:B------:R-:W3:Y:S01]  /*18020*/  LDL.LU R172, [R1+0xca0] ;  /* 0x000ca00001ac7983 */ /* 0x000ee20000300800 */
[----:B------:R-:W-:-:S02]  /*18030*/  PRMT R227, R208, 0x3340, R156 ;  /* 0x00003340d0e37816 */ /* 0x000fc4000000009c */
[----:B------:R-:W-:Y:S02]  /*18040*/  LOP3.LUT R204, R204, 0xffff, RZ, 0xc0, !PT ;  /* 0x0000ffffcccc7812 */ /* 0x000fe400078ec0ff */
[----:B------:R-:W-:Y:S02]  /*18050*/  LOP3.LUT R157, R157, 0xffff, RZ, 0xc0, !PT ;  /* 0x0000ffff9d9d7812 */ /* 0x000fe400078ec0ff */
[----:B------:R-:W-:Y:S01]  /*18060*/  PRMT R209, R169, 0x3340, R175 ;  /* 0x00003340a9d17816 */ /* 0x000fe200000000af */
[----:B------:R-:W3:Y:S01]  /*18070*/  LDL.LU R23, [R1+0xc8c] ;  /* 0x000c8c0001177983 */ /* 0x000ee20000300800 */
[----:B----4-:R-:W-:-:S03]  /*18080*/  PRMT R156, R152, 0x5410, R212 ;  /* 0x00005410989c7816 */ /* 0x010fc600000000d4 */
[----:B------:R-:W4:Y:S04]  /*18090*/  LDL.LU R169, [R1+0xc94] ;  /* 0x000c940001a97983 */ /* 0x000f280000300800 */
[----:B------:R-:W4:Y:S04]  /*180a0*/  LDL.LU R212, [R1+0xc88] ;  /* 0x000c880001d47983 */ /* 0x000f280000300800 */
[----:B------:R-:W4:Y:S01]  /*180b0*/  LDL.LU R173, [R1+0xc90] ;  /* 0x000c900001ad7983 */ /* 0x000f220000300800 */
[----:B------:R-:W-:-:S03]  /*180c0*/  PRMT R208, R204, 0x3340, R157 ;  /* 0x00003340ccd07816 */ /* 0x000fc6000000009d */
[----:B------:R-:W4:Y:S01]  /*180d0*/  LDL.LU R152, [R1+0xc7c] ;  /* 0x000c7c0001987983 */ /* 0x000f220000300800 */
[----:B--2---:R-:W-:-:S03]  /*180e0*/  PRMT R157, R153, 0x5410, R155 ;  /* 0x00005410999d7816 */ /* 0x004fc6000000009b */
[----:B------:R-:W2:Y:S01]  /*180f0*/  LDL.LU R170, [R1+0xc84] ;  /* 0x000c840001aa7983 */ /* 0x000ea20000300800 */
[----:B------:R-:W-:-:S03]  /*18100*/  LOP3.LUT R244, R244, 0xffff, RZ, 0xc0, !PT ;  /* 0x0000fffff4f47812 */ /* 0x000fc600078ec0ff */
[----:B------:R-:W2:Y:S01]  /*18110*/  LDL.LU R155, [R1+0xc78] ;  /* 0x000c7800019b7983 */ /* 0x000ea20000300800 */
[----:B------:R-:W-:Y:S02]  /*18120*/  LOP3.LUT R247, R247, 0xffff, RZ, 0xc0, !PT ;  /* 0x0000fffff7f77812 */ /* 0x000fe400078ec0ff */
[----:B------:R-:W-:Y:S01]  /*18130*/  LOP3.LUT R242, R242, 0xffff, RZ, 0xc0, !PT ;  /* 0x0000fffff2f27812 */ /* 0x000fe200078ec0ff */
[----:B------:R-:W2:Y:S01]  /*18140*/  LDL.LU R174, [R1+0xc80] ;  /* 0x000c800001ae7983 */ /* 0x000ea20000300800 */
[----:B------:R-:W-:Y:S02]  /*18150*/  LOP3.LUT R248, R248, 0xffff, RZ, 0xc0, !PT ;  /* 0x0000fffff8f87812 */ /* 0x000fe400078ec0ff */
[----:B------:R-:W-:Y:S01]  /*18160*/  LOP3.LUT R245, R245, 0xffff, RZ, 0xc0, !PT ;  /* 0x0000fffff5f57812 */ /* 0x000fe200078ec0ff */
[----:B------:R-:W2:Y:S01]  /*18170*/  LDL.LU R153, [R1+0xc6c] ;  /* 0x000c6c0001997983 */ /* 0x000ea20000300800 */
[----:B------:R-:W-:-:S03]  /*18180*/  LOP3.LUT R246, R246, 0xffff, RZ, 0xc0, !PT ;  /* 0x0000fffff6f67812 */ /* 0x000fc600078ec0ff */
[----:B------:R-:W2:Y:S04]  /*18190*/  LDL.LU R171, [R1+0xc74] ;  /* 0x000c740001ab7983 */ /* 0x000ea80000300800 */
[----:B------:R-:W2:Y:S01]  /*181a0*/  LDL.LU R154, [R1+0x160] ;  /* 0x00016000019a7983 */ /* 0x000ea20000300800 */
[----:B------:R-:W-:-:S03]  /*181b0*/  PRMT R242, R244, 0x3340, R242 ;  /* 0x00003340f4f27816 */ /* 0x000fc600000000f2 */
[----:B------:R-:W2:Y:S01]  /*181c0*/  LDL.LU R175, [R1+0xc70] ;  /* 0x000c700001af7983 */ /* 0x000ea20000300800 */
[----:B------:R-:W-:Y:S02]  /*181d0*/  LOP3.LUT R160, R160, 0xffff, RZ, 0xc0, !PT ;  /* 0x0000ffffa0a07812 */ /* 0x000fe400078ec0ff */
[----:B------:R-:W-:Y:S01]  /*181e0*/  PRMT R245, R247, 0x3340, R245 ;  /* 0x00003340f7f57816 */ /* 0x000fe200000000f5 */
[----:B------:R-:W2:Y:S01]  /*181f0*/  LDL.LU R244, [R1+0x144] ;  /* 0x0001440001f47983 */ /* 0x000ea20000300800 */
[----:B------:R-:W-:-:S03]  /*18200*/  PRMT R246, R248, 0x3340, R246 ;  /* 0x00003340f8f67816 */ /* 0x000fc600000000f6 */
[----:B------:R-:W2:Y:S04]  /*18210*/  LDL.LU R247, [R1+0x154] ;  /* 0x0001540001f77983 */ /* 0x000ea80000300800 */
[----:B------:R-:W2:Y:S04]  /*18220*/  LDL.LU R248, [R1+0x148] ;  /* 0x0001480001f87983 */ /* 0x000ea80000300800 */
[----:B------:R0:W-:Y:S01]  /*18230*/  STS.128 [R243+UR58], R156 ;  /* 0x0000009cf3007988 */ /* 0x0001e20008000c3a */
[----:B---3--:R-:W-:Y:S02]  /*18240*/  LOP3.LUT R162, R162, 0xffff, RZ, 0xc0, !PT ;  /* 0x0000ffffa2a27812 */ /* 0x008fe400078ec0ff */
[----:B------:R-:W-:-:S02]  /*18250*/  LOP3.LUT R161, R161, 0xffff, RZ, 0xc0, !PT ;  /* 0x0000ffffa1a17812 */ /* 0x000fc400078ec0ff */
[----:B------:R-:W-:Y:S02]  /*18260*/  LOP3.LUT R163, R163, 0xffff, RZ, 0xc0, !PT ;  /* 0x0000ffffa3a37812 */ /* 0x000fe400078ec0ff */
[----:B------:R-:W-:Y:S02]  /*18270*/  PRMT R205, R161, 0x3340, R162 ;  /* 0x00003340a1cd7816 */ /* 0x000fe400000000a2 */
[----:B------:R-:W-:Y:S01]  /*18280*/  PRMT R204, R163, 0x3340, R160 ;  /* 0x00003340a3cc7816 */ /* 0x000fe200000000a0 */
[----:B------:R-:W3:Y:S04]  /*18290*/  LDL.LU R161, [R1+0xccc] ;  /* 0x000ccc0001a17983 */ /* 0x000ee80000300800 */
[----:B------:R-:W3:Y:S04]  /*182a0*/  LDL.LU R162, [R1+0xcc4] ;  /* 0x000cc40001a27983 */ /* 0x000ee80000300800 */
[----:B------:R-:W3:Y:S04]  /*182b0*/  LDL.LU R160, [R1+0xce4] ;  /* 0x000ce40001a07983 */ /* 0x000ee80000300800 */
[----:B------:R-:W3:Y:S04]  /*182c0*/  LDL.LU R163, [R1+0xcb4] ;  /* 0x000cb40001a37983 */ /* 0x000ee80000300800 */
[----:B0-----:R-:W3:Y:S04]  /*182d0*/  LDL.LU R156, [R1+0xd10] ;  /* 0x000d1000019c7983 */ /* 0x001ee80000300800 */
[----:B------:R-:W3:Y:S04]  /*182e0*/  LDL.LU R157, [R1+0xd08] ;  /* 0x000d0800019d7983 */ /* 0x000ee80000300800 */
[----:B------:R-:W3:Y:S04]  /*182f0*/  LDL.LU R158, [R1+0xd00] ;  /* 0x000d0000019e7983 */ /* 0x000ee80000300800 */
[----:B------:R-:W3:Y:S01]  /*18300*/  LDL.LU R159, [R1+0xcf4] ;  /* 0x000cf400019f7983 */ /* 0x000ee20000300800 */
[----:B------:R-:W-:-:S02]  /*18310*/  PRMT R164, R164, 0x5410, R179 ;  /* 0x00005410a4a47816 */ /* 0x000fc400000000b3 */
[----:B------:R-:W-:Y:S02]  /*18320*/  PRMT R165, R239, 0x5410, R165 ;  /* 0x00005410efa57816 */ /* 0x000fe400000000a5 */
[----:B------:R-:W-:Y:S02]  /*18330*/  PRMT R166, R166, 0x5410, R213 ;  /* 0x00005410a6a67816 */ /* 0x000fe400000000d5 */
[----:B------:R-:W-:Y:S02]  /*18340*/  PRMT R167, R167, 0x5410, R176 ;  /* 0x00005410a7a77816 */ /* 0x000fe400000000b0 */
[----:B------:R-:W-:Y:S02]  /*18350*/  PRMT R168, R168, 0x5410, R22 ;  /* 0x00005410a8a87816 */ /* 0x000fe40000000016 */
[----:B------:R-:W-:Y:S02]  /*18360*/  PRMT R172, R172, 0x5410, R177 ;  /* 0x00005410acac7816 */ /* 0x000fe400000000b1 */
[----:B----4-:R-:W-:-:S02]  /*18370*/  PRMT R169, R169, 0x5410, R23 ;  /* 0x00005410a9a97816 */ /* 0x010fc40000000017 */
[----:B------:R-:W-:Y:S02]  /*18380*/  PRMT R173, R173, 0x5410, R212 ;  /* 0x00005410adad7816 */ /* 0x000fe400000000d4 */
[----:B--2---:R-:W-:Y:S02]  /*18390*/  PRMT R170, R170, 0x5410, R152 ;  /* 0x00005410aaaa7816 */ /* 0x004fe40000000098 */
[----:B------:R-:W-:Y:S02]  /*183a0*/  PRMT R174, R174, 0x5410, R155 ;  /* 0x00005410aeae7816 */ /* 0x000fe4000000009b */
[----:B---3--:R-:W-:Y:S02]  /*183b0*/  PRMT R156, R156, 0x5410, R17 ;  /* 0x000054109c9c7816 */ /* 0x008fe40000000011 */
[----:B------:R-:W-:Y:S01]  /*183c0*/  PRMT R157, R157, 0x5410, R178 ;  /* 0x000054109d9d7816 */ /* 0x000fe200000000b2 */
[----:B------:R-:W2:Y:S04]  /*183d0*/  LDL.LU R17, [R1+0xe70] ;  /* 0x000e700001117983 */ /* 0x000ea80000300800 */
[----:B------:R-:W3:Y:S01]  /*183e0*/  LDL.LU R178, [R1+0xe6c] ;  /* 0x000e6c0001b27983 */ /* 0x000ee20000300800 */
[----:B------:R-:W-:-:S02]  /*183f0*/  PRMT R158, R158, 0x5410, R18 ;  /* 0x000054109e9e7816 */ /* 0x000fc40000000012 */
[----:B------:R-:W-:Y:S01]  /*18400*/  PRMT R159, R159, 0x5410, R181 ;  /* 0x000054109f9f7816 */ /* 0x000fe200000000b5 */
[----:B------:R-:W4:Y:S04]  /*18410*/  LDL.LU R18, [R1+0xe68] ;  /* 0x000e680001127983 */ /* 0x000f280000300800 */
[----:B------:R-:W2:Y:S01]  /*18420*/  LDL.LU R181, [R1+0xe64] ;  /* 0x000e640001b57983 */ /* 0x000ea20000300800 */
[----:B------:R-:W-:Y:S02]  /*18430*/  PRMT R160, R160, 0x5410, R19 ;  /* 0x00005410a0a07816 */ /* 0x000fe40000000013 */
[----:B------:R-:W-:Y:S01]  /*18440*/  PRMT R161, R240, 0x5410, R161 ;  /* 0x00005410f0a17816 */ /* 0x000fe200000000a1 */
[----:B------:R-:W4:Y:S04]  /*18450*/  LDL.LU R19, [R1+0xe60] ;  /* 0x000e600001137983 */ /* 0x000f280000300800 */
[----:B------:R-:W3:Y:S04]  /*18460*/  LDL.LU R179, [R1+0xe5c] ;  /* 0x000e5c0001b37983 */ /* 0x000ee80000300800 */
[----:B------:R-:W2:Y:S04]  /*18470*/  LDL R240, [R1+0xc48] ;  /* 0x000c480001f07983 */ /* 0x000ea80000100800 */
[----:B------:R-:W4:Y:S01]  /*18480*/  LDL R239, [R1+0xc44] ;  /* 0x000c440001ef7983 */ /* 0x000f220000100800 */
[----:B------:R-:W-:-:S02]  /*18490*/  PRMT R162, R162, 0x5410, R20 ;  /* 0x00005410a2a27816 */ /* 0x000fc40000000014 */
[----:B------:R-:W-:Y:S01]  /*184a0*/  PRMT R163, R163, 0x5410, R21 ;  /* 0x00005410a3a37816 */ /* 0x000fe20000000015 */
[----:B------:R-:W4:Y:S04]  /*184b0*/  LDL.LU R20, [R1+0xe58] ;  /* 0x000e580001147983 */ /* 0x000f280000300800 */
        /* <DEDUP_REMOVED lines=8> */
[----:B------:R-:W4:Y:S01]  /*18540*/  LDL.LU R155, [R1+0xe34] ;  /* 0x000e3400019b7983 */ /* 0x000f220000300800 */
[----:B------:R-:W-:-:S03]  /*18550*/  PRMT R171, R171, 0x5410, R153 ;  /* 0x00005410abab7816 */ /* 0x000fc60000000099 */
[----:B------:R0:W-:Y:S04]  /*18560*/  STS.128 [R243+UR58+0x4000], R156 ;  /* 0x0040009cf3007988 */ /* 0x0001e80008000c3a */
[----:B------:R-:W4:Y:S01]  /*18570*/  LDL.LU R153, [R1+0xe30] ;  /* 0x000e300001997983 */ /* 0x000f220000300800 */
[----:B------:R-:W-:-:S03]  /*18580*/  PRMT R175, R175, 0x5410, R154 ;  /* 0x00005410afaf7816 */ /* 0x000fc6000000009a */
[----:B------:R-:W4:Y:S01]  /*18590*/  LDL.LU R154, [R1+0xe2c] ;  /* 0x000e2c00019a7983 */ /* 0x000f220000300800 */
[----:B0-----:R-:W-:-:S03]  /*185a0*/  PRMT R159, R217, 0x5410, R182 ;  /* 0x00005410d99f7816 */ /* 0x001fc600000000b6 */
[----:B--2---:R0:W-:Y:S01]  /*185b0*/  STS.128 [R240+UR58], R160 ;  /* 0x000000a0f0007988 */ /* 0x0041e20008000c3a */
[----:B---3--:R-:W-:Y:S02]  /*185c0*/  PRMT R158, R179, 0x5410, R178 ;  /* 0x00005410b39e7816 */ /* 0x008fe400000000b2 */
[----:B----4-:R-:W-:Y:S02]  /*185d0*/  PRMT R157, R212, 0x5410, R176 ;  /* 0x00005410d49d7816 */ /* 0x010fe400000000b0 */
[----:B0-----:R-:W-:Y:S02]  /*185e0*/  PRMT R160, R248, 0x5410, R155 ;  /* 0x00005410f8a07816 */ /* 0x001fe4000000009b */
[----:B------:R-:W2:Y:S04]  /*185f0*/  LDL.LU R155, [R1+0xe28] ;  /* 0x000e2800019b7983 */ /* 0x000ea80000300800 */
[----:B------:R-:W3:Y:S04]  /*18600*/  LDL.LU R176, [R1+0xe24] ;  /* 0x000e240001b07983 */ /* 0x000ee80000300800 */
[----:B------:R-:W4:Y:S01]  /*18610*/  LDL.LU R212, [R1+0xe20] ;  /* 0x000e200001d47983 */ /* 0x000f220000300800 */
[----:B------:R-:W-:-:S03]  /*18620*/  PRMT R161, R177, 0x5410, R213 ;  /* 0x00005410b1a17816 */ /* 0x000fc600000000d5 */
[----:B------:R-:W2:Y:S04]  /*18630*/  LDL.LU R213, [R1+0xe1c] ;  /* 0x000e1c0001d57983 */ /* 0x000ea80000300800 */
[----:B------:R-:W3:Y:S04]  /*18640*/  LDL.LU R177, [R1+0xe18] ;  /* 0x000e180001b17983 */ /* 0x000ee80000300800 */
[----:B------:R-:W4:Y:S04]  /*18650*/  LDL.LU R178, [R1+0xe14] ;  /* 0x000e140001b27983 */ /* 0x000f280000300800 */
[----:B------:R-:W2:Y:S01]  /*18660*/  LDL.LU R179, [R1+0xe10] ;  /* 0x000e100001b37983 */ /* 0x000ea20000300800 */
[----:B------:R-:W-:-:S03]  /*18670*/  PRMT R162, R181, 0x5410, R180 ;  /* 0x00005410b5a27816 */ /* 0x000fc600000000b4 */
[----:B------:R-:W3:Y:S04]  /*18680*/  LDL.LU R180, [R1+0xe0c] ;  /* 0x000e0c0001b47983 */ /* 0x000ee80000300800 */
[----:B------:R-:W4:Y:S04]  /*18690*/  LDL.LU R181, [R1+0xe08] ;  /* 0x000e080001b57983 */ /* 0x000f280000300800 */
[----:B------:R-:W2:Y:S04]  /*186a0*/  LDL.LU R182, [R1+0xe04] ;  /* 0x000e040001b67983 */ /* 0x000ea80000300800 */
[----:B------:R-:W3:Y:S04]  /*186b0*/  LDL.LU R217, [R1+0xe00] ;  /* 0x000e000001d97983 */ /* 0x000ee80000300800 */
[----:B------:R-:W4:Y:S01]  /*186c0*/  LDL R243, [R1+0xc40] ;  /* 0x000c400001f37983 */ /* 0x000f220000100800 */
[----:B------:R-:W-:-:S03]  /*186d0*/  PRMT R163, R183, 0x5410, R221 ;  /* 0x00005410b7a37816 */ /* 0x000fc600000000dd */
[----:B------:R-:W2:Y:S04]  /*186e0*/  LDL.LU R221, [R1+0xdfc] ;  /* 0x000dfc0001dd7983 */ /* 0x000ea80000300800 */
[----:B------:R0:W-:Y:S04]  /*186f0*/  STS.128 [R240+UR58+0x4000], R164 ;  /* 0x004000a4f0007988 */ /* 0x0001e80008000c3a */
[----:B------:R-:W3:Y:S04]  /*18700*/  LDL.LU R183, [R1+0xdf8] ;  /* 0x000df80001b77983 */ /* 0x000ee80000300800 */
[----:B0-----:R-:W2:Y:S01]  /*18710*/  LDL R240, [R1+0xc3c] ;  /* 0x000c3c0001f07983 */ /* 0x001ea20000100800 */
[----:B------:R-:W-:-:S03]  /*18720*/  PRMT R164, R185, 0x5410, R184 ;  /* 0x00005410b9a47816 */ /* 0x000fc600000000b8 */
[----:B------:R0:W-:Y:S04]  /*18730*/  STS.128 [R239+UR58], R168 ;  /* 0x000000a8ef007988 */ /* 0x0001e80008000c3a */
[----:B------:R-:W3:Y:S04]  /*18740*/  LDL.LU R184, [R1+0xdf4] ;  /* 0x000df40001b87983 */ /* 0x000ee80000300800 */
[----:B------:R1:W-:Y:S04]  /*18750*/  STS.128 [R239+UR58+0x4000], R172 ;  /* 0x004000acef007988 */ /* 0x0003e80008000c3a */
[----:B------:R-:W3:Y:S01]  /*18760*/  LDL.LU R185, [R1+0xdf0] ;  /* 0x000df00001b97983 */ /* 0x000ee20000300800 */
[----:B------:R-:W-:-:S02]  /*18770*/  PRMT R165, R218, 0x5410, R188 ;  /* 0x00005410daa57816 */ /* 0x000fc400000000bc */
[----:B------:R-:W-:Y:S02]  /*18780*/  PRMT R166, R191, 0x5410, R190 ;  /* 0x00005410bfa67816 */ /* 0x000fe400000000be */
[----:B------:R-:W-:Y:S02]  /*18790*/  PRMT R167, R219, 0x5410, R214 ;  /* 0x00005410dba77816 */ /* 0x000fe400000000d6 */
[----:B0-----:R-:W-:Y:S01]  /*187a0*/  PRMT R168, R187, 0x5410, R186 ;  /* 0x00005410bba87816 */ /* 0x001fe200000000ba */
[----:B-1----:R-:W3:Y:S04]  /*187b0*/  LDL R239, [R1+0xc38] ;  /* 0x000c380001ef7983 */ /* 0x002ee80000100800 */
[----:B------:R-:W3:Y:S04]  /*187c0*/  LDL.LU R186, [R1+0xdec] ;  /* 0x000dec0001ba7983 */ /* 0x000ee80000300800 */
[----:B------:R-:W3:Y:S04]  /*187d0*/  LDL.LU R187, [R1+0xde8] ;  /* 0x000de80001bb7983 */ /* 0x000ee80000300800 */
[----:B------:R-:W3:Y:S04]  /*187e0*/  LDL.LU R188, [R1+0xde4] ;  /* 0x000de40001bc7983 */ /* 0x000ee80000300800 */
[----:B------:R-:W3:Y:S01]  /*187f0*/  LDL.LU R218, [R1+0xde0] ;  /* 0x000de00001da7983 */ /* 0x000ee20000300800 */
[----:B------:R-:W-:-:S03]  /*18800*/  PRMT R169, R189, 0x5410, R223 ;  /* 0x00005410bda97816 */ /* 0x000fc600000000df */
        /* <DEDUP_REMOVED lines=9> */
[----:B------:R-:W-:-:S02]  /*188a0*/  PRMT R171, R194, 0x5410, R224 ;  /* 0x00005410c2ab7816 */ /* 0x000fc400000000e0 */
[----:B------:R-:W-:Y:S01]  /*188b0*/  PRMT R172, R196, 0x5410, R195 ;  /* 0x00005410c4ac7816 */ /* 0x000fe200000000c3 */
[----:B------:R-:W3:Y:S04]  /*188c0*/  LDL.LU R224, [R1+0xdbc] ;  /* 0x000dbc0001e07983 */ /* 0x000ee80000300800 */
[----:B------:R-:W3:Y:S04]  /*188d0*/  LDL.LU R194, [R1+0xdb8] ;  /* 0x000db80001c27983 */ /* 0x000ee80000300800 */
[----:B------:R-:W3:Y:S01]  /*188e0*/  LDL.LU R195, [R1+0xdb4] ;  /* 0x000db40001c37983 */ /* 0x000ee20000300800 */
[----:B------:R-:W-:-:S03]  /*188f0*/  PRMT R156, R247, 0x5410, R244 ;  /* 0x00005410f79c7816 */ /* 0x000fc600000000f4 */
[----:B------:R-:W3:Y:S01]  /*18900*/  LDL.LU R196, [R1+0xdb0] ;  /* 0x000db00001c47983 */ /* 0x000ee20000300800 */
[----:B------:R-:W-:-:S03]  /*18910*/  PRMT R173, R198, 0x5410, R197 ;  /* 0x00005410c6ad7816 */ /* 0x000fc600000000c5 */
[----:B------:R-:W3:Y:S04]  /*18920*/  LDL.LU R197, [R1+0xdac] ;  /* 0x000dac0001c57983 */ /* 0x000ee80000300800 */
[----:B------:R-:W3:Y:S01]  /*18930*/  LDL.LU R198, [R1+0xda8] ;  /* 0x000da80001c67983 */ /* 0x000ee20000300800 */
[----:B------:R-:W-:Y:S02]  /*18940*/  PRMT R174, R220, 0x5410, R215 ;  /* 0x00005410dcae7816 */ /* 0x000fe400000000d7 */
[----:B------:R-:W-:Y:S01]  /*18950*/  PRMT R175, R199, 0x5410, R225 ;  /* 0x00005410c7af7816 */ /* 0x000fe200000000e1 */
[----:B------:R-:W3:Y:S04]  /*18960*/  LDL.LU R215, [R1+0xda4] ;  /* 0x000da40001d77983 */ /* 0x000ee80000300800 */
[----:B------:R-:W3:Y:S04]  /*18970*/  LDL.LU R220, [R1+0xda0] ;  /* 0x000da00001dc7983 */ /* 0x000ee80000300800 */
[----:B------:R-:W3:Y:S04]  /*18980*/  LDL.LU R225, [R1+0xd9c] ;  /* 0x000d9c0001e17983 */ /* 0x000ee80000300800 */
[----:B------:R-:W3:Y:S04]  /*18990*/  LDL.LU R199, [R1+0xd98] ;  /* 0x000d980001c77983 */ /* 0x000ee80000300800 */
[----:B----4-:R0:W-:Y:S04]  /*189a0*/  STS.128 [R243+UR58], R156 ;  /* 0x0000009cf3007988 */ /* 0x0101e80008000c3a */
[----:B------:R1:W-:Y:S01]  /*189b0*/  STS.128 [R243+UR58+0x4000], R160 ;  /* 0x004000a0f3007988 */ /* 0x0003e20008000c3a */
[----:B0-----:R-:W-:-:S02]  /*189c0*/  PRMT R156, R201, 0x5410, R200 ;  /* 0x00005410c99c7816 */ /* 0x001fc400000000c8 */
[----:B------:R-:W-:Y:S01]  /*189d0*/  PRMT R157, R203, 0x5410, R202 ;  /* 0x00005410cb9d7816 */ /* 0x000fe200000000ca */
[----:B------:R-:W4:Y:S04]  /*189e0*/  LDL.LU R200, [R1+0xd94] ;  /* 0x000d940001c87983 */ /* 0x000f280000300800 */
[----:B------:R-:W4:Y:S04]  /*189f0*/  LDL.LU R201, [R1+0xd90] ;  /* 0x000d900001c97983 */ /* 0x000f280000300800 */
[----:B------:R-:W4:Y:S04]  /*18a00*/  LDL.LU R202, [R1+0xd8c] ;  /* 0x000d8c0001ca7983 */ /* 0x000f280000300800 */
[----:B------:R-:W4:Y:S01]  /*18a10*/  LDL.LU R203, [R1+0xd88] ;  /* 0x000d880001cb7983 */ /* 0x000f220000300800 */
[----:B------:R-:W-:-:S02]  /*18a20*/  PRMT R158, R222, 0x5410, R216 ;  /* 0x00005410de9e7816 */ /* 0x000fc400000000d8 */
[----:B------:R-:W-:Y:S01]  /*18a30*/  PRMT R159, R14, 0x5410, R226 ;  /* 0x000054100e9f7816 */ /* 0x000fe200000000e2 */
[----:B------:R-:W4:Y:S04]  /*18a40*/  LDL.LU R216, [R1+0xd84] ;  /* 0x000d840001d87983 */ /* 0x000f280000300800 */
[----:B------:R-:W4:Y:S04]  /*18a50*/  LDL.LU R222, [R1+0xd80] ;  /* 0x000d800001de7983 */ /* 0x000f280000300800 */
[----:B------:R-:W4:Y:S04]  /*18a60*/  LDL.LU R226, [R1+0xd7c] ;  /* 0x000d7c0001e27983 */ /* 0x000f280000300800 */
[----:B------:R-:W4:Y:S01]  /*18a70*/  LDL.LU R14, [R1+0xd78] ;  /* 0x000d7800010e7983 */ /* 0x000f220000300800 */
[----:B-1----:R-:W-:-:S03]  /*18a80*/  PRMT R160, R4, 0x5410, R5 ;  /* 0x0000541004a07816 */ /* 0x002fc60000000005 */
[----:B--2---:R0:W-:Y:S04]  /*18a90*/  STS.128 [R240+UR58], R164 ;  /* 0x000000a4f0007988 */ /* 0x0041e80008000c3a */
[----:B------:R-:W2:Y:S04]  /*18aa0*/  LDL.LU R5, [R1+0xd74] ;  /* 0x000d740001057983 */ /* 0x000ea80000300800 */
[----:B------:R-:W2:Y:S04]  /*18ab0*/  LDL.LU R4, [R1+0xd70] ;  /* 0x000d700001047983 */ /* 0x000ea80000300800 */
[----:B------:R1:W-:Y:S01]  /*18ac0*/  STS.128 [R240+UR58+0x4000], R168 ;  /* 0x004000a8f0007988 */ /* 0x0003e20008000c3a */
[----:B0-----:R-:W-:-:S03]  /*18ad0*/  PRMT R164, R3, 0x5410, R6 ;  /* 0x0000541003a47816 */ /* 0x001fc60000000006 */
[----:B------:R-:W2:Y:S04]  /*18ae0*/  LDL.LU R6, [R1+0xd6c] ;  /* 0x000d6c0001067983 */ /* 0x000ea80000300800 */
[----:B------:R-:W2:Y:S04]  /*18af0*/  LDL.LU R3, [R1+0xd68] ;  /* 0x000d680001037983 */ /* 0x000ea80000300800 */
[----:B------:R-:W4:Y:S04]  /*18b00*/  LDL R243, [R1+0xc34] ;  /* 0x000c340001f37983 */ /* 0x000f280000100800 */
[----:B-1----:R-:W2:Y:S01]  /*18b10*/  LDL R240, [R1+0xc30] ;  /* 0x000c300001f07983 */ /* 0x002ea20000100800 */
[----:B------:R-:W0:Y:S01]  /*18b20*/  S2R R248, SR_TID.X ;  /* 0x0000000000f87919 */ /* 0x000e220000002100 */
[----:B------:R-:W-:-:S02]  /*18b30*/  PRMT R161, R251, 0x5410, R250 ;  /* 0x00005410fba17816 */ /* 0x000fc400000000fa */
[----:B------:R-:W-:Y:S02]  /*18b40*/  PRMT R162, R246, 0x5410, R242 ;  /* 0x00005410f6a27816 */ /* 0x000fe400000000f2 */
[----:B------:R-:W-:Y:S02]  /*18b50*/  PRMT R163, R238, 0x5410, R236 ;  /* 0x00005410eea37816 */ /* 0x000fe400000000ec */
[----:B------:R-:W-:Y:S02]  /*18b60*/  PRMT R165, R252, 0x5410, R249 ;  /* 0x00005410fca57816 */ /* 0x000fe400000000f9 */
[----:B------:R-:W-:Y:S02]  /*18b70*/  PRMT R166, R245, 0x5410, R241 ;  /* 0x00005410f5a67816 */ /* 0x000fe400000000f1 */
[----:B------:R-:W-:Y:S01]  /*18b80*/  PRMT R167, R237, 0x5410, R235 ;  /* 0x00005410eda77816 */ /* 0x000fe200000000eb */
[----:B---3--:R1:W-:Y:S01]  /*18b90*/  STS.128 [R239+UR58], R172 ;  /* 0x000000acef007988 */ /* 0x0083e20008000c3a */
[----:B------:R-:W-:-:S02]  /*18ba0*/  PRMT R168, R234, 0x5410, R232 ;  /* 0x00005410eaa87816 */ /* 0x000fc400000000e8 */
[----:B------:R-:W-:Y:S02]  /*18bb0*/  PRMT R169, R230, 0x5410, R228 ;  /* 0x00005410e6a97816 */ /* 0x000fe400000000e4 */
[----:B------:R-:W-:Y:S02]  /*18bc0*/  PRMT R170, R211, 0x5410, R209 ;  /* 0x00005410d3aa7816 */ /* 0x000fe400000000d1 */
[----:B------:R-:W-:Y:S01]  /*18bd0*/  PRMT R171, R207, 0x5410, R205 ;  /* 0x00005410cfab7816 */ /* 0x000fe200000000cd */
[----:B------:R3:W-:Y:S01]  /*18be0*/  STS.128 [R239+UR58+0x4000], R156 ;  /* 0x0040009cef007988 */ /* 0x0007e20008000c3a */
[----:B------:R-:W-:-:S03]  /*18bf0*/  UMOV UR21, 0x40000040 ;  /* 0x4000004000157882 */ /* 0x000fc60000000000 */
[----:B------:R-:W2:Y:S04]  /*18c00*/  LDL.LU R251, [R1+0xc68] ;  /* 0x000c680001fb7983 */ /* 0x000ea80000300800 */
[----:B------:R-:W2:Y:S01]  /*18c10*/  LDL.LU R250, [R1+0xc64] ;  /* 0x000c640001fa7983 */ /* 0x000ea20000300800 */
[----:B-1----:R-:W-:Y:S02]  /*18c20*/  PRMT R172, R233, 0x5410, R231 ;  /* 0x00005410e9ac7816 */ /* 0x002fe400000000e7 */
[----:B------:R-:W-:Y:S02]  /*18c30*/  PRMT R173, R229, 0x5410, R227 ;  /* 0x00005410e5ad7816 */ /* 0x000fe400000000e3 */
[----:B------:R-:W-:Y:S02]  /*18c40*/  PRMT R174, R210, 0x5410, R208 ;  /* 0x00005410d2ae7816 */ /* 0x000fe400000000d0 */
[----:B------:R-:W-:-:S02]  /*18c50*/  PRMT R175, R206, 0x5410, R204 ;  /* 0x00005410ceaf7816 */ /* 0x000fc400000000cc */
[----:B0-----:R-:W-:Y:S01]  /*18c60*/  LOP3.LUT R248, R248, 0x7f, RZ, 0xc0, !PT ;  /* 0x0000007ff8f87812 */ /* 0x001fe200078ec0ff */
[----:B---3--:R-:W0:Y:S02]  /*18c70*/  S2R R239, SR_TID.X ;  /* 0x0000000000ef7919 */ /* 0x008e240000002100 */
[----:B0-----:R-:W-:Y:S01]  /*18c80*/  LOP3.LUT R239, R239, 0x7f, RZ, 0xc0, !PT ;  /* 0x0000007fefef7812 */ /* 0x001fe200078ec0ff */
[----:B----4-:R-:W-:Y:S04]  /*18c90*/  STS.128 [R243+UR58], R160 ;  /* 0x000000a0f3007988 */ /* 0x010fe80008000c3a */
[----:B------:R0:W-:Y:S04]  /*18ca0*/  STS.128 [R243+UR58+0x4000], R164 ;  /* 0x004000a4f3007988 */ /* 0x0001e80008000c3a */
[----:B--2---:R-:W-:Y:S04]  /*18cb0*/  STS.128 [R240+UR58], R168 ;  /* 0x000000a8f0007988 */ /* 0x004fe80008000c3a */
[----:B------:R1:W-:Y:S01]  /*18cc0*/  STS.128 [R240+UR58+0x4000], R172 ;  /* 0x004000acf0007988 */ /* 0x0003e20008000c3a */
[----:B0-----:R-:W-:-:S02]  /*18cd0*/  LOP3.LUT R243, R248, 0x10, RZ, 0x3c, !PT ;  /* 0x00000010f8f37812 */ /* 0x001fc400078e3cff */
[----:B-1----:R-:W-:Y:S02]  /*18ce0*/  LOP3.LUT R240, R248, 0x20, RZ, 0x3c, !PT ;  /* 0x00000020f8f07812 */ /* 0x002fe400078e3cff */
[----:B------:R-:W0:Y:S01]  /*18cf0*/  S2R R248, SR_TID.X ;  /* 0x0000000000f87919 */ /* 0x000e220000002100 */
[----:B------:R-:W-:Y:S04]  /*18d00*/  STS.U8 [R239+UR58+0x8000], R226 ;  /* 0x008000e2ef007988 */ /* 0x000fe8000800003a */
        /* <DEDUP_REMOVED lines=11> */
[----:B------:R-:W-:Y:S01]  /*18dc0*/  STS.U8 [R243+UR58+0x9080], R197 ;  /* 0x009080c5f3007988 */ /* 0x000fe2000800003a */
[----:B0-----:R-:W-:-:S04]  /*18dd0*/  LOP3.LUT R248, R248, 0x7f, RZ, 0xc0, !PT ;  /* 0x0000007ff8f87812 */ /* 0x001fc800078ec0ff */
[C---:B------:R-:W-:Y:S02]  /*18de0*/  LOP3.LUT R204, R248.reuse, 0x30, RZ, 0x3c, !PT ;  /* 0x00000030f8cc7812 */ /* 0x040fe400078e3cff */
[----:B------:R-:W-:Y:S02]  /*18df0*/  LOP3.LUT R156, R248, 0x40, RZ, 0x3c, !PT ;  /* 0x00000040f89c7812 */ /* 0x000fe400078e3cff */
        /* <DEDUP_REMOVED lines=26> */
[----:B0-----:R-:W-:-:S03]  /*18fa0*/  LOP3.LUT R248, R248, 0x7f, RZ, 0xc0, !PT ;  /* 0x0000007ff8f87812 */ /* 0x001fc600078ec0ff */
[----:B------:R-:W-:Y:S01]  /*18fb0*/  STS.U8 [R156+UR58+0x9a00], R178 ;  /* 0x009a00b29c007988 */ /* 0x000fe2000800003a */
[----:B------:R-:W-:-:S03]  /*18fc0*/  LOP3.LUT R157, R248, 0x50, RZ, 0x3c, !PT ;  /* 0x00000050f89d7812 */ /* 0x000fc600078e3cff */
[----:B------:R0:W-:Y:S04]  /*18fd0*/  STS.U8 [R156+UR58+0x9e00], R177 ;  /* 0x009e00b19c007988 */ /* 0x0001e8000800003a */
[----:B------:R-:W-:Y:S04]  /*18fe0*/  STS.U8 [R157+UR58+0x8280], R213 ;  /* 0x008280d59d007988 */ /* 0x000fe8000800003a */
[----:B------:R-:W-:Y:S04]  /*18ff0*/  STS.U8 [R157+UR58+0x8680], R212 ;  /* 0x008680d49d007988 */ /* 0x000fe8000800003a */
[----:B------:R-:W-:Y:S04]  /*19000*/  STS.U8 [R157+UR58+0x8a80], R176 ;  /* 0x008a80b09d007988 */ /* 0x000fe8000800003a */
[----:B------:R-:W-:Y:S04]  /*19010*/  STS.U8 [R157+UR58+0x8e80], R155 ;  /* 0x008e809b9d007988 */ /* 0x000fe8000800003a */
[----:B------:R-:W-:Y:S01]  /*19020*/  STS.U8 [R157+UR58+0x9280], R154 ;  /* 0x0092809a9d007988 */ /* 0x000fe2000800003a */
[----:B0-----:R-:W-:-:S03]  /*19030*/  LOP3.LUT R156, R248, 0x60, RZ, 0x3c, !PT ;  /* 0x00000060f89c7812 */ /* 0x001fc600078e3cff */
        /* <DEDUP_REMOVED lines=10> */
[----:B------:R0:W-:Y:S02]  /*190e0*/  STS.U8 [R156+UR58+0x9f00], R15 ;  /* 0x009f000f9c007988 */ /* 0x0001e4000800003a */
[----:B0-----:R-:W-:-:S02]  /*190f0*/  LOP3.LUT R156, R239, 0x70, RZ, 0x3c, !PT ;  /* 0x00000070ef9c7812 */ /* 0x001fc400078e3cff */
[----:B------:R-:W2:Y:S04]  /*19100*/  LDL.LU R239, [R1+0xc60] ;  /* 0x000c600001ef7983 */ /* 0x000ea80000300800 */
[----:B------:R-:W-:Y:S04]  /*19110*/  STS.U8 [R156+UR58+0x9f80], R14 ;  /* 0x009f800e9c007988 */ /* 0x000fe8000800003a */
[----:B------:R-:W-:Y:S04]  /*19120*/  STS.U8 [R156+UR58+0x8380], R13 ;  /* 0x0083800d9c007988 */ /* 0x000fe8000800003a */
[----:B------:R-:W-:Y:S04]  /*19130*/  STS.U8 [R156+UR58+0x8780], R12 ;  /* 0x0087800c9c007988 */ /* 0x000fe8000800003a */
[----:B------:R-:W-:Y:S04]  /*19140*/  STS.U8 [R156+UR58+0x8b80], R11 ;  /* 0x008b800b9c007988 */ /* 0x000fe8000800003a */
[----:B------:R-:W-:Y:S04]  /*19150*/  STS.U8 [R156+UR58+0x8f80], R10 ;  /* 0x008f800a9c007988 */ /* 0x000fe8000800003a */
[----:B------:R-:W-:Y:S04]  /*19160*/  STS.U8 [R156+UR58+0x9380], R9 ;  /* 0x009380099c007988 */ /* 0x000fe8000800003a */
[----:B------:R-:W-:Y:S04]  /*19170*/  STS.U8 [R156+UR58+0x9780], R8 ;  /* 0x009780089c007988 */ /* 0x000fe8000800003a */
[----:B------:R0:W-:Y:S01]  /*19180*/  STS.U8 [R156+UR58+0x9b80], R7 ;  /* 0x009b80079c007988 */ /* 0x0001e2000800003a */
[----:B------:R1:W-:Y:S06]  /*19190*/  MEMBAR.ALL.CTA ;  /* 0x0000000000007992 */ /* 0x0003ec0000008000 */
[----:B-1----:R-:W1:Y:S04]  /*191a0*/  FENCE.VIEW.ASYNC.S ;  /* 0x00000000000073c6 */ /* 0x002e680000000000 */
[----:B------:R-:W3:Y:S01]  /*191b0*/  LDL.LU R240, [R1+0xc5c] ;  /* 0x000c5c0001f07983 */ /* 0x000ee20000300800 */
[----:B------:R-:W-:Y:S01]  /*191c0*/  UIADD3.64 UR52, UR8, 0x1fe, URZ ;  /* 0x000001fe08347897 */ /* 0x000fe2000fffe03f */
[----:B------:R-:W-:Y:S01]  /*191d0*/  UMOV UR54, UR22 ;  /* 0x0000001600367c82 */ /* 0x000fe20008000000 */
[----:B------:R-:W-:Y:S01]  /*191e0*/  UMOV UR55, UR23 ;  /* 0x0000001700377c82 */ /* 0x000fe20008000000 */
[----:B------:R-:W-:Y:S01]  /*191f0*/  UIADD3.64 UR48, UR8, 0x200, URZ ;  /* 0x0000020008307897 */ /* 0x000fe2000fffe03f */
[----:B------:R-:W-:Y:S01]  /*19200*/  UMOV UR50, UR10 ;  /* 0x0000000a00327c82 */ /* 0x000fe20008000000 */
[----:B------:R-:W-:Y:S01]  /*19210*/  UMOV UR51, UR11 ;  /* 0x0000000b00337c82 */ /* 0x000fe20008000000 */
[----:B------:R-:W4:Y:S04]  /*19220*/  LDL.LU R243, [R1+0xc58] ;  /* 0x000c580001f37983 */ /* 0x000f280000300800 */
[----:B------:R-:W4:Y:S04]  /*19230*/  LDL.LU R244, [R1+0xc54] ;  /* 0x000c540001f47983 */ /* 0x000f280000300800 */
[----:B------:R-:W4:Y:S04]  /*19240*/  LDL.LU R247, [R1+0xc50] ;  /* 0x000c500001f77983 */ /* 0x000f280000300800 */
[----:B------:R-:W4:Y:S01]  /*19250*/  LDL.LU R248, [R1+0xc4c] ;  /* 0x000c4c0001f87983 */ /* 0x000f220000300800 */
[----:B-1----:R-:W-:Y:S06]  /*19260*/  BAR.SYNC.DEFER_BLOCKING 0x0 ;  /* 0x0000000000007b1d */ /* 0x002fec0000010000 */
[----:B------:R-:W-:-:S06]  /*19270*/  WARPGROUP.ARRIVE ;  /* 0x00000000000079c5 */ /* 0x000fcc0000000000 */
[----:B------:R-:W-:Y:S04]  /*19280*/  QGMMA.64x64x32.F32.E4M3.E4M3 R120, gdesc[UR20], R120 ;  /* 0x00e00000147879f3 */ /* 0x000fe80008700878 */
[----:B------:R-:W-:Y:S04]  /*19290*/  QGMMA.64x64x32.F32.E4M3.E4M3 R120, gdesc[UR8], R120 ;  /* 0x00e00000087879f3 */ /* 0x000fe80008700878 */
[----:B------:R-:W-:Y:S04]  /*192a0*/  QGMMA.64x64x32.F32.E4M3.E4M3 R120, gdesc[UR12], R120 ;  /* 0x00e000000c7879f3 */ /* 0x000fe80008700878 */
[----:B------:R-:W-:Y:S04]  /*192b0*/  QGMMA.64x64x32.F32.E4M3.E4M3 R120, gdesc[UR16], R120 ;  /* 0x00e00000107879f3 */ /* 0x000fe80008700878 */
[----:B------:R-:W-:Y:S01]  /*192c0*/  QGMMA.64x64x32.F32.E4M3.E4M3 R88, gdesc[UR52], R88 ;  /* 0x00e00000345879f3 */ /* 0x000fe20008700858 */
[----:B------:R-:W-:Y:S01]  /*192d0*/  UIADD3.64 UR52, UR8, 0x202, URZ ;  /* 0x0000020208347897 */ /* 0x000fe2000fffe03f */
[----:B------:R-:W-:-:S02]  /*192e0*/  UMOV UR54, UR14 ;  /* 0x0000000e00367c82 */ /* 0x000fc40008000000 */
[----:B------:R-:W-:Y:S01]  /*192f0*/  QGMMA.64x64x32.F32.E4M3.E4M3 R88, gdesc[UR48], R88 ;  /* 0x00e00000305879f3 */ /* 0x000fe20008700858 */
[----:B------:R-:W-:Y:S02]  /*19300*/  R2UR UR49, R251 ;  /* 0x00000000fb3172ca */ /* 0x000fe400000e0000 */
[----:B------:R-:W4:Y:S01]  /*19310*/  LDL.LU R251, [R1+0x118] ;  /* 0x0001180001fb7983 */ /* 0x000f220000300800 */
[----:B------:R-:W-:-:S03]  /*19320*/  UMOV UR55, UR15 ;  /* 0x0000000f00377c82 */ /* 0x000fc60008000000 */
[----:B0-----:R-:W4:Y:S04]  /*19330*/  LDL R7, [R1+0xd28] ;  /* 0x000d280001077983 */ /* 0x001f280000100800 */
[----:B------:R-:W4:Y:S04]  /*19340*/  LDL.LU R245, [R1+0x924] ;  /* 0x0009240001f57983 */ /* 0x000f280000300800 */
[----:B------:R-:W4:Y:S04]  /*19350*/  LDL.LU R241, [R1+0x91c] ;  /* 0x00091c0001f17983 */ /* 0x000f280000300800 */
[----:B------:R-:W4:Y:S01]  /*19360*/  LDL.LU R246, [R1+0x914] ;  /* 0x0009140001f67983 */ /* 0x000f220000300800 */
[----:B------:R-:W-:Y:S01]  /*19370*/  QGMMA.64x64x32.F32.E4M3.E4M3 R88, gdesc[UR52], R88 ;  /* 0x00e00000345879f3 */ /* 0x000fe20008700858 */
[----:B--2---:R-:W-:-:S02]  /*19380*/  R2UR UR53, R239 ;  /* 0x00000000ef3572ca */ /* 0x004fc400000e0000 */
[----:B------:R-:W2:Y:S01]  /*19390*/  LDL.LU R239, [R1+0x90c] ;  /* 0x00090c0001ef7983 */ /* 0x000ea20000300800 */
[----:B---3--:R-:W-:-:S03]  /*193a0*/  R2UR UR52, R240 ;  /* 0x00000000f03472ca */ /* 0x008fc600000e0000 */
[----:B------:R-:W3:Y:S01]  /*193b0*/  LDL.LU R240, [R1+0x904] ;  /* 0x0009040001f07983 */ /* 0x000ee20000300800 */
[----:B------:R-:W-:Y:S01]  /*193c0*/  UIADD3.64 UR4, UR8, 0x204, URZ ;  /* 0x0000020408047897 */ /* 0x000fe2000fffe03f */
[----:B------:R-:W-:Y:S01]  /*193d0*/  UMOV UR6, UR18 ;  /* 0x0000001200067c82 */ /* 0x000fe20008000000 */
[----:B------:R-:W-:Y:S01]  /*193e0*/  UMOV UR7, UR19 ;  /* 0x0000001300077c82 */ /* 0x000fe20008000000 */
[----:B------:R-:W-:-:S06]  /*193f0*/  R2UR UR48, R250 ;  /* 0x00000000fa3072ca */ /* 0x000fcc00000e0000 */
[----:B------:R-:W-:Y:S01]  /*19400*/  QGMMA.64x64x32.F32.E4M3.E4M3 R88, gdesc[UR4], R88 ;  /* 0x00e00000045879f3 */ /* 0x000fe20008700858 */
[----:B----4-:R-:W-:Y:S02]  /*19410*/  R2UR UR7, R243 ;  /* 0x00000000f30772ca */ /* 0x010fe400000e0000 */
[----:B------:R-:W4:Y:S01]  /*19420*/  LDL.LU R243, [R1+0x8fc] ;  /* 0x0008fc0001f37983 */ /* 0x000f220000300800 */
[----:B------:R-:W-:-:S03]  /*19430*/  R2UR UR6, R244 ;  /* 0x00000000f40672ca */ /* 0x000fc600000e0000 */
[----:B------:R-:W4:Y:S04]  /*19440*/  LDL.LU R244, [R1+0x920] ;  /* 0x0009200001f47983 */ /* 0x000f280000300800 */
[----:B------:R-:W4:Y:S01]  /*19450*/  LDL.LU R242, [R1+0x8f4] ;  /* 0x0008f40001f27983 */ /* 0x000f220000300800 */
[----:B------:R-:W-:-:S03]  /*19460*/  R2UR UR5, R247 ;  /* 0x00000000f70572ca */ /* 0x000fc600000e0000 */
[----:B------:R-:W4:Y:S04]  /*19470*/  LDL.LU R249, [R1+0x918] ;  /* 0x0009180001f97983 */ /* 0x000f280000300800 */
[----:B------:R-:W4:Y:S04]  /*19480*/  LDL.LU R247, [R1+0x8ec] ;  /* 0x0008ec0001f77983 */ /* 0x000f280000300800 */
[----:B------:R-:W4:Y:S01]  /*19490*/  LDL.LU R250, [R1+0x910] ;  /* 0x0009100001fa7983 */ /* 0x000f220000300800 */
[----:B------:R-:W-:-:S03]  /*194a0*/  R2UR UR4, R248 ;  /* 0x00000000f80472ca */ /* 0x000fc600000e0000 */
[----:B------:R-:W4:Y:S01]  /*194b0*/  LDL.LU R248, [R1+0x8e4] ;  /* 0x0008e40001f87983 */ /* 0x000f220000300800 */
[----:B------:R-:W-:-:S04]  /*194c0*/  IADD3 R6, P6, R6, UR6, RZ ;  /* 0x0000000606067c10 */ /* 0x000fc8000ffde0ff */
[----:B------:R-:W-:Y:S01]  /*194d0*/  IADD3.X R3, R3, UR5, RZ, P6, !PT ;  /* 0x0000000503037c10 */ /* 0x000fe2000b7fe4ff */
[----:B------:R-:W-:-:S05]  /*194e0*/  VIADD R251, R251, 0x1 ;  /* 0x00000001fbfb7836 */ /* 0x000fca0000000000 */
[----:B------:R0:W-:Y:S04]  /*194f0*/  STL [R1+0x118], R251 ;  /* 0x000118fb01007387 */ /* 0x0001e80000100800 */
[----:B------:R-:W4:Y:S01]  /*19500*/  LDL.LU R252, [R1+0x908] ;  /* 0x0009080001fc7983 */ /* 0x000f220000300800 */
[----:B------:R-:W-:Y:S02]  /*19510*/  ISETP.NE.U32.AND P0, PT, R251, R7, PT ;  /* 0x00000007fb00720c */ /* 0x000fe40003f05070 */
[----:B------:R-:W-:Y:S02]  /*19520*/  IADD3 R245, P2, R245, UR6, RZ ;  /* 0x00000006f5f57c10 */ /* 0x000fe4000ff5e0ff */
[----:B------:R-:W-:Y:S01]  /*19530*/  IADD3 R241, P3, R241, UR6, RZ ;  /* 0x00000006f1f17c10 */ /* 0x000fe2000ff7e0ff */
[----:B0-----:R-:W4:Y:S04]  /*19540*/  LDL.LU R251, [R1+0x8dc] ;  /* 0x0008dc0001fb7983 */ /* 0x001f280000300800 */
[----:B------:R-:W-:Y:S01]  /*19550*/  STL [R1+0x924], R245 ;  /* 0x000924f501007387 */ /* 0x000fe20000100800 */
[----:B------:R-:W-:-:S02]  /*19560*/  IADD3 R246, P4, R246, UR6, RZ ;  /* 0x00000006f6f67c10 */ /* 0x000fc4000ff9e0ff */
[----:B--2---:R-:W-:Y:S02]  /*19570*/  IADD3 R239, P5, R239, UR6, RZ ;  /* 0x00000006efef7c10 */ /* 0x004fe4000ffbe0ff */
[----:B---3--:R-:W-:-:S03]  /*19580*/  IADD3 R240, P6, R240, UR6, RZ ;  /* 0x00000006f0f07c10 */ /* 0x008fc6000ffde0ff */
[----:B------:R0:W-:Y:S04]  /*19590*/  STL [R1+0x90c], R239 ;  /* 0x00090cef01007387 */ /* 0x0001e80000100800 */
[----:B------:R-:W-:Y:S04]  /*195a0*/  STL [R1+0x91c], R241 ;  /* 0x00091cf101007387 */ /* 0x000fe80000100800 */
[----:B0-----:R-:W2:Y:S04]  /*195b0*/  LDL.LU R239, [R1+0x900] ;  /* 0x0009000001ef7983 */ /* 0x001ea80000300800 */
[----:B------:R-:W-:Y:S04]  /*195c0*/  STL [R1+0x914], R246 ;  /* 0x000914f601007387 */ /* 0x000fe80000100800 */
[----:B------:R0:W-:Y:S04]  /*195d0*/  STL [R1+0x904], R240 ;  /* 0x000904f001007387 */ /* 0x0001e80000100800 */
[----:B0-----:R-:W3:Y:S01]  /*195e0*/  LDL.LU R240, [R1+0x8d4] ;  /* 0x0008d40001f07983 */ /* 0x001ee20000300800 */
[----:B------:R-:W-:-:S04]  /*195f0*/  IADD3 R5, P1, R5, UR6, RZ ;  /* 0x0000000605057c10 */ /* 0x000fc8000ff3e0ff */
[----:B------:R-:W-:Y:S02]  /*19600*/  IADD3.X R4, R4, UR5, RZ, P1, !PT ;  /* 0x0000000504047c10 */ /* 0x000fe40008ffe4ff */
[----:B----4-:R-:W-:Y:S02]  /*19610*/  IADD3 R243, P1, R243, UR6, RZ ;  /* 0x00000006f3f37c10 */ /* 0x010fe4000ff3e0ff */
[----:B------:R-:W-:-:S03]  /*19620*/  IADD3.X R244, R244, UR5, RZ, P2, !PT ;  /* 0x00000005f4f47c10 */ /* 0x000fc600097fe4ff */
[----:B------:R0:W-:Y:S01]  /*19630*/  STL [R1+0x8fc], R243 ;  /* 0x0008fcf301007387 */ /* 0x0001e20000100800 */
[----:B------:R-:W-:Y:S02]  /*19640*/  IADD3.X R249, R249, UR5, RZ, P3, !PT ;  /* 0x00000005f9f97c10 */ /* 0x000fe40009ffe4ff */
[----:B------:R-:W-:Y:S02]  /*19650*/  IADD3 R247, P3, R247, UR6, RZ ;  /* 0x00000006f7f77c10 */ /* 0x000fe4000ff7e0ff */
[----:B------:R-:W-:Y:S01]  /*19660*/  IADD3 R242, P2, R242, UR6, RZ ;  /* 0x00000006f2f27c10 */ /* 0x000fe2000ff5e0ff */
[----:B0-----:R-:W4:Y:S04]  /*19670*/  LDL.LU R243, [R1+0x8f8] ;  /* 0x0008f80001f37983 */ /* 0x001f280000300800 */
[----:B------:R0:W-:Y:S01]  /*19680*/  STL [R1+0x920], R244 ;  /* 0x000920f401007387 */ /* 0x0001e20000100800 */
[----:B------:R-:W-:-:S03]  /*19690*/  IADD3.X R250, R250, UR5, RZ, P4, !PT ;  /* 0x00000005fafa7c10 */ /* 0x000fc6000a7fe4ff */
[----:B0-----:R-:W4:Y:S04]  /*196a0*/  LDL.LU R244, [R1+0x8cc] ;  /* 0x0008cc0001f47983 */ /* 0x001f280000300800 */
[----:B------:R0:W-:Y:S04]  /*196b0*/  STL [R1+0x8ec], R247 ;  /* 0x0008ecf701007387 */ /* 0x0001e80000100800 */
[----:B------:R-:W-:Y:S04]  /*196c0*/  STL [R1+0x8f4], R242 ;  /* 0x0008f4f201007387 */ /* 0x000fe80000100800 */
[----:B0-----:R-:W4:Y:S04]  /*196d0*/  LDL.LU R247, [R1+0x8f0] ;  /* 0x0008f00001f77983 */ /* 0x001f280000300800 */
[----:B------:R-:W-:Y:S04]  /*196e0*/  STL [R1+0x918], R249 ;  /* 0x000918f901007387 */ /* 0x000fe80000100800 */
[----:B------:R-:W4:Y:S04]  /*196f0*/  LDL.LU R228, [R1+0x8c4] ;  /* 0x0008c40001e47983 */ /* 0x000f280000300800 */
[----:B------:R-:W4:Y:S04]  /*19700*/  LDL.LU R233, [R1+0x8e8] ;  /* 0x0008e80001e97983 */ /* 0x000f280000300800 */
[----:B------:R-:W4:Y:S04]  /*19710*/  LDL.LU R231, [R1+0x8bc] ;  /* 0x0008bc0001e77983 */ /* 0x000f280000300800 */
[----:B------:R0:W-:Y:S04]  /*19720*/  STL [R1+0x910], R250 ;  /* 0x000910fa01007387 */ /* 0x0001e80000100800 */
[----:B------:R-:W4:Y:S04]  /*19730*/  LDL.LU R234, [R1+0x8e0] ;  /* 0x0008e00001ea7983 */ /* 0x000f280000300800 */
[----:B------:R-:W4:Y:S01]  /*19740*/  LDL.LU R232, [R1+0x8b4] ;  /* 0x0008b40001e87983 */ /* 0x000f220000300800 */
[----:B------:R-:W-:-:S03]  /*19750*/  IADD3 R248, P4, R248, UR6, RZ ;  /* 0x00000006f8f87c10 */ /* 0x000fc6000ff9e0ff */
[----:B0-----:R-:W4:Y:S04]  /*19760*/  LDL.LU R250, [R1+0x8d8] ;  /* 0x0008d80001fa7983 */ /* 0x001f280000300800 */
[----:B------:R-:W4:Y:S04]  /*19770*/  LDL.LU R237, [R1+0x8ac] ;  /* 0x0008ac0001ed7983 */ /* 0x000f280000300800 */
[----:B------:R-:W4:Y:S04]  /*19780*/  LDL.LU R249, [R1+0x8d0] ;  /* 0x0008d00001f97983 */ /* 0x000f280000300800 */
[----:B------:R0:W-:Y:S04]  /*19790*/  STL [R1+0x8e4], R248 ;  /* 0x0008e4f801007387 */ /* 0x0001e80000100800 */
[----:B0-----:R-:W4:Y:S04]  /*197a0*/  LDL.LU R248, [R1+0x8a4] ;  /* 0x0008a40001f87983 */ /* 0x001f280000300800 */
[----:B------:R-:W4:Y:S04]  /*197b0*/  LDL.LU R235, [R1+0x8c8] ;  /* 0x0008c80001eb7983 */ /* 0x000f280000300800 */
[----:B------:R-:W4:Y:S01]  /*197c0*/  LDL.LU R238, [R1+0x89c] ;  /* 0x00089c0001ee7983 */ /* 0x000f220000300800 */
[----:B------:R-:W-:-:S05]  /*197d0*/  IADD3.X R252, R252, UR5, RZ, P5, !PT ;  /* 0x00000005fcfc7c10 */ /* 0x000fca000affe4ff */
[----:B------:R-:W-:Y:S04]  /*197e0*/  STL [R1+0x908], R252 ;  /* 0x000908fc01007387 */ /* 0x000fe80000100800 */
[----:B------:R-:W4:Y:S01]  /*197f0*/  LDL.LU R236, [R1+0x8c0] ;  /* 0x0008c00001ec7983 */ /* 0x000f220000300800 */
[----:B------:R-:W-:-:S05]  /*19800*/  IADD3 R251, P5, R251, UR6, RZ ;  /* 0x00000006fbfb7c10 */ /* 0x000fca000ffbe0ff */
[----:B------:R0:W-:Y:S04]  /*19810*/  STL [R1+0x8dc], R251 ;  /* 0x0008dcfb01007387 */ /* 0x0001e80000100800 */
[----:B------:R-:W4:Y:S04]  /*19820*/  LDL.LU R245, [R1+0x894] ;  /* 0x0008940001f57983 */ /* 0x000f280000300800 */
[----:B------:R-:W4:Y:S04]  /*19830*/  LDL.LU R241, [R1+0x8b8] ;  /* 0x0008b80001f17983 */ /* 0x000f280000300800 */
[----:B0-----:R-:W4:Y:S04]  /*19840*/  LDL.LU R251, [R1+0x88c] ;  /* 0x00088c0001fb7983 */ /* 0x001f280000300800 */
[----:B------:R-:W4:Y:S01]  /*19850*/  LDL.LU R246, [R1+0x8b0] ;  /* 0x0008b00001f67983 */ /* 0x000f220000300800 */
[----:B--2---:R-:W-:-:S05]  /*19860*/  IADD3.X R239, R239, UR5, RZ, P6, !PT ;  /* 0x00000005efef7c10 */ /* 0x004fca000b7fe4ff */
[----:B------:R0:W-:Y:S01]  /*19870*/  STL [R1+0x900], R239 ;  /* 0x000900ef01007387 */ /* 0x0001e20000100800 */
[----:B---3--:R-:W-:-:S03]  /*19880*/  IADD3 R240, P6, R240, UR6, RZ ;  /* 0x00000006f0f07c10 */ /* 0x008fc6000ffde0ff */
[----:B0-----:R-:W2:Y:S04]  /*19890*/  LDL.LU R239, [R1+0x884] ;  /* 0x0008840001ef7983 */ /* 0x001ea80000300800 */
[----:B------:R0:W-:Y:S04]  /*198a0*/  STL [R1+0x8d4], R240 ;  /* 0x0008d4f001007387 */ /* 0x0001e80000100800 */
[----:B0-----:R-:W3:Y:S01]  /*198b0*/  LDL.LU R240, [R1+0x8a8] ;  /* 0x0008a80001f07983 */ /* 0x001ee20000300800 */
[----:B----4-:R-:W-:-:S05]  /*198c0*/  IADD3.X R243, R243, UR5, RZ, P1, !PT ;  /* 0x00000005f3f37c10 */ /* 0x010fca0008ffe4ff */
[----:B------:R0:W-:Y:S01]  /*198d0*/  STL [R1+0x8f8], R243 ;  /* 0x0008f8f301007387 */ /* 0x0001e20000100800 */
[----:B------:R-:W-:-:S03]  /*198e0*/  IADD3 R244, P1, R244, UR6, RZ ;  /* 0x00000006f4f47c10 */ /* 0x000fc6000ff3e0ff */
[----:B0-----:R-:W4:Y:S04]  /*198f0*/  LDL.LU R243, [R1+0x87c] ;  /* 0x00087c0001f37983 */ /* 0x001f280000300800 */
[----:B------:R-:W4:Y:S04]  /*19900*/  LDL.LU R242, [R1+0x8a0] ;  /* 0x0008a00001f27983 */ /* 0x000f280000300800 */
[----:B------:R-:W4:Y:S04]  /*19910*/  LDL.LU R252, [R1+0x874] ;  /* 0x0008740001fc7983 */ /* 0x000f280000300800 */
[----:B------:R0:W-:Y:S01]  /*19920*/  STL [R1+0x8cc], R244 ;  /* 0x0008ccf401007387 */ /* 0x0001e20000100800 */
[----:B------:R-:W-:-:S02]  /*19930*/  IADD3.X R247, R247, UR5, RZ, P2, !PT ;  /* 0x00000005f7f77c10 */ /* 0x000fc400097fe4ff */
[----:B------:R-:W-:Y:S01]  /*19940*/  IADD3 R228, P2, R228, UR6, RZ ;  /* 0x00000006e4e47c10 */ /* 0x000fe2000ff5e0ff */
[----:B0-----:R-:W4:Y:S01]  /*19950*/  LDL.LU R244, [R1+0x898] ;  /* 0x0008980001f47983 */ /* 0x001f220000300800 */
[----:B------:R-:W-:-:S03]  /*19960*/  IADD3.X R233, R233, UR5, RZ, P3, !PT ;  /* 0x00000005e9e97c10 */ /* 0x000fc60009ffe4ff */
[----:B------:R0:W-:Y:S01]  /*19970*/  STL [R1+0x8f0], R247 ;  /* 0x0008f0f701007387 */ /* 0x0001e20000100800 */
[----:B------:R-:W-:Y:S02]  /*19980*/  IADD3 R231, P3, R231, UR6, RZ ;  /* 0x00000006e7e77c10 */ /* 0x000fe4000ff7e0ff */
[----:B------:R-:W-:Y:S02]  /*19990*/  IADD3.X R234, R234, UR5, RZ, P4, !PT ;  /* 0x00000005eaea7c10 */ /* 0x000fe4000a7fe4ff */
[----:B------:R-:W-:Y:S02]  /*199a0*/  IADD3 R232, P4, R232, UR6, RZ ;  /* 0x00000006e8e87c10 */ /* 0x000fe4000ff9e0ff */
[----:B------:R-:W-:Y:S01]  /*199b0*/  IADD3.X R250, R250, UR5, RZ, P5, !PT ;  /* 0x00000005fafa7c10 */ /* 0x000fe2000affe4ff */
[----:B0-----:R-:W4:Y:S04]  /*199c0*/  LDL.LU R247, [R1+0x86c] ;  /* 0x00086c0001f77983 */ /* 0x001f280000300800 */
[----:B------:R-:W-:Y:S04]  /*199d0*/  STL [R1+0x8c4], R228 ;  /* 0x0008c4e401007387 */ /* 0x000fe80000100800 */
[----:B------:R-:W-:Y:S04]  /*199e0*/  STL [R1+0x8e8], R233 ;  /* 0x0008e8e901007387 */ /* 0x000fe80000100800 */
[----:B------:R-:W-:Y:S01]  /*199f0*/  STL [R1+0x8bc], R231 ;  /* 0x0008bce701007387 */ /* 0x000fe20000100800 */
[----:B------:R-:W-:-:S03]  /*19a00*/  IADD3.X R249, R249, UR5, RZ, P6, !PT ;  /* 0x00000005f9f97c10 */ /* 0x000fc6000b7fe4ff */
[----:B------:R0:W-:Y:S01]  /*19a10*/  STL [R1+0x8d8], R250 ;  /* 0x0008d8fa01007387 */ /* 0x0001e20000100800 */
[----:B------:R-:W-:-:S03]  /*19a20*/  IADD3 R237, P5, R237, UR6, RZ ;  /* 0x00000006eded7c10 */ /* 0x000fc6000ffbe0ff */
[----:B------:R-:W-:Y:S01]  /*19a30*/  STL [R1+0x8e0], R234 ;  /* 0x0008e0ea01007387 */ /* 0x000fe20000100800 */
[----:B------:R-:W-:-:S03]  /*19a40*/  IADD3 R248, P6, R248, UR6, RZ ;  /* 0x00000006f8f87c10 */ /* 0x000fc6000ffde0ff */
[----:B0-----:R-:W4:Y:S04]  /*19a50*/  LDL.LU R250, [R1+0x890] ;  /* 0x0008900001fa7983 */ /* 0x001f280000300800 */
[----:B------:R-:W-:Y:S04]  /*19a60*/  STL [R1+0x8b4], R232 ;  /* 0x0008b4e801007387 */ /* 0x000fe80000100800 */
[----:B------:R0:W-:Y:S04]  /*19a70*/  STL [R1+0x8d0], R249 ;  /* 0x0008d0f901007387 */ /* 0x0001e80000100800 */
[----:B------:R-:W-:Y:S01]  /*19a80*/  STL [R1+0x8ac], R237 ;  /* 0x0008aced01007387 */ /* 0x000fe20000100800 */
[----:B------:R-:W-:-:S02]  /*19a90*/  IADD3.X R235, R235, UR5, RZ, P1, !PT ;  /* 0x00000005ebeb7c10 */ /* 0x000fc40008ffe4ff */
[----:B------:R-:W-:Y:S01]  /*19aa0*/  IADD3 R238, P1, R238, UR6, RZ ;  /* 0x00000006eeee7c10 */ /* 0x000fe2000ff3e0ff */
[----:B0-----:R-:W4:Y:S04]  /*19ab0*/  LDL.LU R249, [R1+0x864] ;  /* 0x0008640001f97983 */ /* 0x001f280000300800 */
[----:B------:R0:W-:Y:S04]  /*19ac0*/  STL [R1+0x8a4], R248 ;  /* 0x0008a4f801007387 */ /* 0x0001e80000100800 */
[----:B0-----:R-:W4:Y:S04]  /*19ad0*/  LDL.LU R248, [R1+0x888] ;  /* 0x0008880001f87983 */ /* 0x001f280000300800 */
[----:B------:R-:W-:Y:S04]  /*19ae0*/  STL [R1+0x8c8], R235 ;  /* 0x0008c8eb01007387 */ /* 0x000fe80000100800 */
[----:B------:R-:W-:Y:S01]  /*19af0*/  STL [R1+0x89c], R238 ;  /* 0x00089cee01007387 */ /* 0x000fe20000100800 */
[----:B------:R-:W-:-:S05]  /*19b00*/  IADD3.X R236, R236, UR5, RZ, P2, !PT ;  /* 0x00000005ecec7c10 */ /* 0x000fca00097fe4ff */
[----:B------:R-:W-:Y:S01]  /*19b10*/  STL [R1+0x8c0], R236 ;  /* 0x0008c0ec01007387 */ /* 0x000fe20000100800 */
[----:B------:R-:W-:Y:S02]  /*19b20*/  IADD3.X R241, R241, UR5, RZ, P3, !PT ;  /* 0x00000005f1f17c10 */ /* 0x000fe40009ffe4ff */
[----:B------:R-:W-:Y:S02]  /*19b30*/  IADD3 R245, P2, R245, UR6, RZ ;  /* 0x00000006f5f57c10 */ /* 0x000fe4000ff5e0ff */
[----:B------:R-:W-:Y:S02]  /*19b40*/  IADD3 R251, P3, R251, UR6, RZ ;  /* 0x00000006fbfb7c10 */ /* 0x000fe4000ff7e0ff */
[----:B------:R-:W-:-:S03]  /*19b50*/  IADD3.X R246, R246, UR5, RZ, P4, !PT ;  /* 0x00000005f6f67c10 */ /* 0x000fc6000a7fe4ff */
[----:B------:R0:W-:Y:S04]  /*19b60*/  STL [R1+0x88c], R251 ;  /* 0x00088cfb01007387 */ /* 0x0001e80000100800 */
[----:B------:R-:W-:Y:S04]  /*19b70*/  STL [R1+0x894], R245 ;  /* 0x000894f501007387 */ /* 0x000fe80000100800 */
[----:B0-----:R-:W4:Y:S04]  /*19b80*/  LDL.LU R251, [R1+0x85c] ;  /* 0x00085c0001fb7983 */ /* 0x001f280000300800 */
[----:B------:R-:W-:Y:S01]  /*19b90*/  STL [R1+0x8b8], R241 ;  /* 0x0008b8f101007387 */ /* 0x000fe20000100800 */
[----:B--2---:R-:W-:-:S05]  /*19ba0*/  IADD3 R239, P4, R239, UR6, RZ ;  /* 0x00000006efef7c10 */ /* 0x004fca000ff9e0ff */
[----:B------:R0:W-:Y:S01]  /*19bb0*/  STL [R1+0x884], R239 ;  /* 0x000884ef01007387 */ /* 0x0001e20000100800 */
[----:B---3--:R-:W-:-:S03]  /*19bc0*/  IADD3.X R240, R240, UR5, RZ, P5, !PT ;  /* 0x00000005f0f07c10 */ /* 0x008fc6000affe4ff */
[----:B0-----:R-:W2:Y:S04]  /*19bd0*/  LDL.LU R239, [R1+0x880] ;  /* 0x0008800001ef7983 */ /* 0x001ea80000300800 */
[----:B------:R-:W-:Y:S04]  /*19be0*/  STL [R1+0x8b0], R246 ;  /* 0x0008b0f601007387 */ /* 0x000fe80000100800 */
[----:B------:R0:W-:Y:S04]  /*19bf0*/  STL [R1+0x8a8], R240 ;  /* 0x0008a8f001007387 */ /* 0x0001e80000100800 */
[----:B0-----:R-:W3:Y:S01]  /*19c00*/  LDL.LU R240, [R1+0x854] ;  /* 0x0008540001f07983 */ /* 0x001ee20000300800 */
[----:B----4-:R-:W-:-:S02]  /*19c10*/  IADD3 R243, P5, R243, UR6, RZ ;  /* 0x00000006f3f37c10 */ /* 0x010fc4000ffbe0ff */
[----:B------:R-:W-:Y:S02]  /*19c20*/  IADD3.X R242, R242, UR5, RZ, P6, !PT ;  /* 0x00000005f2f27c10 */ /* 0x000fe4000b7fe4ff */
[----:B------:R-:W-:Y:S01]  /*19c30*/  IADD3 R252, P6, R252, UR6, RZ ;  /* 0x00000006fcfc7c10 */ /* 0x000fe2000ffde0ff */
[----:B------:R0:W-:Y:S01]  /*19c40*/  STL [R1+0x87c], R243 ;  /* 0x00087cf301007387 */ /* 0x0001e20000100800 */
[----:B------:R-:W-:-:S03]  /*19c50*/  IADD3.X R244, R244, UR5, RZ, P1, !PT ;  /* 0x00000005f4f47c10 */ /* 0x000fc60008ffe4ff */
[----:B0-----:R-:W4:Y:S04]  /*19c60*/  LDL.LU R243, [R1+0x878] ;  /* 0x0008780001f37983 */ /* 0x001f280000300800 */
[----:B------:R0:W-:Y:S04]  /*19c70*/  STL [R1+0x898], R244 ;  /* 0x000898f401007387 */ /* 0x0001e80000100800 */
[----:B------:R-:W-:Y:S01]  /*19c80*/  STL [R1+0x8a0], R242 ;  /* 0x0008a0f201007387 */ /* 0x000fe20000100800 */
[----:B------:R-:W-:-:S03]  /*19c90*/  IADD3 R247, P1, R247, UR6, RZ ;  /* 0x00000006f7f77c10 */ /* 0x000fc6000ff3e0ff */
        /* <DEDUP_REMOVED lines=8> */
[----:B------:R-:W-:-:S03]  /*19d20*/  IADD3.X R250, R250, UR5, RZ, P2, !PT ;  /* 0x00000005fafa7c10 */ /* 0x000fc600097fe4ff */
[----:B0-----:R-:W4:Y:S04]  /*19d30*/  LDL.LU R247, [R1+0x834] ;  /* 0x0008340001f77983 */ /* 0x001f280000300800 */
[----:B------:R-:W4:Y:S04]  /*19d40*/  LDL.LU R237, [R1+0x858] ;  /* 0x0008580001ed7983 */ /* 0x000f280000300800 */
[----:B------:R-:W4:Y:S04]  /*19d50*/  LDL.LU R252, [R1+0x82c] ;  /* 0x00082c0001fc7983 */ /* 0x000f280000300800 */
[----:B------:R0:W-:Y:S01]  /*19d60*/  STL [R1+0x890], R250 ;  /* 0x000890fa01007387 */ /* 0x0001e20000100800 */
[----:B------:R-:W-:-:S03]  /*19d70*/  IADD3 R249, P2, R249, UR6, RZ ;  /* 0x00000006f9f97c10 */ /* 0x000fc6000ff5e0ff */
[----:B0-----:R-:W4:Y:S04]  /*19d80*/  LDL.LU R250, [R1+0x850] ;  /* 0x0008500001fa7983 */ /* 0x001f280000300800 */
[----:B------:R-:W4:Y:S04]  /*19d90*/  LDL.LU R235, [R1+0x824] ;  /* 0x0008240001eb7983 */ /* 0x000f280000300800 */
[----:B------:R-:W4:Y:S04]  /*19da0*/  LDL.LU R238, [R1+0x848] ;  /* 0x0008480001ee7983 */ /* 0x000f280000300800 */
[----:B------:R-:W-:Y:S04]  /*19db0*/  STL [R1+0x864], R249 ;  /* 0x000864f901007387 */ /* 0x000fe80000100800 */
[----:B------:R-:W4:Y:S01]  /*19dc0*/  LDL.LU R236, [R1+0x81c] ;  /* 0x00081c0001ec7983 */ /* 0x000f220000300800 */
[----:B------:R-:W-:-:S05]  /*19dd0*/  IADD3.X R248, R248, UR5, RZ, P3, !PT ;  /* 0x00000005f8f87c10 */ /* 0x000fca0009ffe4ff */
[----:B------:R0:W-:Y:S04]  /*19de0*/  STL [R1+0x888], R248 ;  /* 0x000888f801007387 */ /* 0x0001e80000100800 */
[----:B------:R-:W4:Y:S04]  /*19df0*/  LDL.LU R245, [R1+0x840] ;  /* 0x0008400001f57983 */ /* 0x000f280000300800 */
[----:B------:R-:W4:Y:S04]  /*19e00*/  LDL.LU R241, [R1+0x814] ;  /* 0x0008140001f17983 */ /* 0x000f280000300800 */
[----:B0-----:R-:W4:Y:S04]  /*19e10*/  LDL.LU R248, [R1+0x838] ;  /* 0x0008380001f87983 */ /* 0x001f280000300800 */
[----:B------:R-:W4:Y:S01]  /*19e20*/  LDL.LU R246, [R1+0x80c] ;  /* 0x00080c0001f67983 */ /* 0x000f220000300800 */
[----:B------:R-:W-:-:S05]  /*19e30*/  IADD3 R251, P3, R251, UR6, RZ ;  /* 0x00000006fbfb7c10 */ /* 0x000fca000ff7e0ff */
[----:B------:R0:W-:Y:S04]  /*19e40*/  STL [R1+0x85c], R251 ;  /* 0x00085cfb01007387 */ /* 0x0001e80000100800 */
[----:B0-----:R-:W4:Y:S01]  /*19e50*/  LDL.LU R251, [R1+0x830] ;  /* 0x0008300001fb7983 */ /* 0x001f220000300800 */
[----:B--2---:R-:W-:-:S05]  /*19e60*/  IADD3.X R239, R239, UR5, RZ, P4, !PT ;  /* 0x00000005efef7c10 */ /* 0x004fca000a7fe4ff */
[----:B------:R0:W-:Y:S01]  /*19e70*/  STL [R1+0x880], R239 ;  /* 0x000880ef01007387 */ /* 0x0001e20000100800 */
[----:B---3--:R-:W-:-:S03]  /*19e80*/  IADD3 R240, P4, R240, UR6, RZ ;  /* 0x00000006f0f07c10 */ /* 0x008fc6000ff9e0ff */
[----:B0-----:R-:W2:Y:S04]  /*19e90*/  LDL.LU R239, [R1+0x804] ;  /* 0x0008040001ef7983 */ /* 0x001ea80000300800 */
[----:B------:R0:W-:Y:S04]  /*19ea0*/  STL [R1+0x854], R240 ;  /* 0x000854f001007387 */ /* 0x0001e80000100800 */
[----:B0-----:R-:W3:Y:S04]  /*19eb0*/  LDL.LU R240, [R1+0x828] ;  /* 0x0008280001f07983 */ /* 0x001ee80000300800 */
[----:B------:R-:W3:Y:S04]  /*19ec0*/  LDL.LU R242, [R1+0x7fc] ;  /* 0x0007fc0001f27983 */ /* 0x000ee80000300800 */
[----:B------:R-:W3:Y:S01]  /*19ed0*/  LDL.LU R249, [R1+0x820] ;  /* 0x0008200001f97983 */ /* 0x000ee20000300800 */
[----:B----4-:R-:W-:-:S05]  /*19ee0*/  IADD3.X R243, R243, UR5, RZ, P5, !PT ;  /* 0x00000005f3f37c10 */ /* 0x010fca000affe4ff */
[----:B------:R0:W-:Y:S01]  /*19ef0*/  STL [R1+0x878], R243 ;  /* 0x000878f301007387 */ /* 0x0001e20000100800 */
[----:B------:R-:W-:-:S03]  /*19f00*/  IADD3 R244, P5, R244, UR6, RZ ;  /* 0x00000006f4f47c10 */ /* 0x000fc6000ffbe0ff */
[----:B0-----:R-:W4:Y:S01]  /*19f10*/  LDL.LU R243, [R1+0x7f4] ;  /* 0x0007f40001f37983 */ /* 0x001f220000300800 */
[----:B------:R-:W-:Y:S02]  /*19f20*/  IADD3.X R228, R228, UR5, RZ, P6, !PT ;  /* 0x00000005e4e47c10 */ /* 0x000fe4000b7fe4ff */
[----:B------:R-:W-:Y:S01]  /*19f30*/  IADD3 R233, P6, R233, UR6, RZ ;  /* 0x00000006e9e97c10 */ /* 0x000fe2000ffde0ff */
[----:B------:R0:W-:Y:S01]  /*19f40*/  STL [R1+0x84c], R244 ;  /* 0x00084cf401007387 */ /* 0x0001e20000100800 */
[----:B------:R-:W-:Y:S02]  /*19f50*/  IADD3.X R231, R231, UR5, RZ, P1, !PT ;  /* 0x00000005e7e77c10 */ /* 0x000fe40008ffe4ff */
[----:B------:R-:W-:Y:S02]  /*19f60*/  IADD3.X R232, R232, UR5, RZ, P2, !PT ;  /* 0x00000005e8e87c10 */ /* 0x000fe400097fe4ff */
[----:B------:R-:W-:Y:S02]  /*19f70*/  IADD3 R234, P1, R234, UR6, RZ ;  /* 0x00000006eaea7c10 */ /* 0x000fe4000ff3e0ff */
[----:B------:R-:W-:Y:S01]  /*19f80*/  IADD3 R247, P2, R247, UR6, RZ ;  /* 0x00000006f7f77c10 */ /* 0x000fe2000ff5e0ff */
[----:B0-----:R-:W4:Y:S04]  /*19f90*/  LDL.LU R244, [R1+0x818] ;  /* 0x0008180001f47983 */ /* 0x001f280000300800 */
[----:B------:R-:W-:Y:S04]  /*19fa0*/  STL [R1+0x870], R228 ;  /* 0x000870e401007387 */ /* 0x000fe80000100800 */
[----:B------:R-:W-:Y:S01]  /*19fb0*/  STL [R1+0x844], R233 ;  /* 0x000844e901007387 */ /* 0x000fe20000100800 */
[----:B------:R-:W-:-:S03]  /*19fc0*/  IADD3.X R237, R237, UR5, RZ, P3, !PT ;  /* 0x00000005eded7c10 */ /* 0x000fc60009ffe4ff */
[----:B------:R-:W-:Y:S01]  /*19fd0*/  STL [R1+0x868], R231 ;  /* 0x000868e701007387 */ /* 0x000fe20000100800 */
[----:B------:R-:W-:-:S03]  /*19fe0*/  IADD3 R252, P3, R252, UR6, RZ ;  /* 0x00000006fcfc7c10 */ /* 0x000fc6000ff7e0ff */
[----:B------:R0:W-:Y:S04]  /*19ff0*/  STL [R1+0x834], R247 ;  /* 0x000834f701007387 */ /* 0x0001e80000100800 */
[----:B------:R-:W-:Y:S01]  /*1a000*/  STL [R1+0x83c], R234 ;  /* 0x00083cea01007387 */ /* 0x000fe20000100800 */
[----:B------:R-:W-:Y:S02]  /*1a010*/  IADD3.X R250, R250, UR5, RZ, P4, !PT ;  /* 0x00000005fafa7c10 */ /* 0x000fe4000a7fe4ff */
[----:B------:R-:W-:Y:S01]  /*1a020*/  IADD3 R235, P4, R235, UR6, RZ ;  /* 0x00000006ebeb7c10 */ /* 0x000fe2000ff9e0ff */
[----:B0-----:R-:W4:Y:S04]  /*1a030*/  LDL.LU R247, [R1+0x7ec] ;  /* 0x0007ec0001f77983 */ /* 0x001f280000300800 */
[----:B------:R-:W-:Y:S04]  /*1a040*/  STL [R1+0x860], R232 ;  /* 0x000860e801007387 */ /* 0x000fe80000100800 */
[----:B------:R0:W-:Y:S04]  /*1a050*/  STL [R1+0x82c], R252 ;  /* 0x00082cfc01007387 */ /* 0x0001e80000100800 */
[----:B------:R-:W-:Y:S01]  /*1a060*/  STL [R1+0x858], R237 ;  /* 0x000858ed01007387 */ /* 0x000fe20000100800 */
[----:B------:R-:W-:-:S02]  /*1a070*/  IADD3.X R238, R238, UR5, RZ, P5, !PT ;  /* 0x00000005eeee7c10 */ /* 0x000fc4000affe4ff */
[----:B------:R-:W-:Y:S01]  /*1a080*/  IADD3 R236, P5, R236, UR6, RZ ;  /* 0x00000006ecec7c10 */ /* 0x000fe2000ffbe0ff */
[----:B0-----:R-:W4:Y:S04]  /*1a090*/  LDL.LU R252, [R1+0x810] ;  /* 0x0008100001fc7983 */ /* 0x001f280000300800 */
[----:B------:R0:W-:Y:S01]  /*1a0a0*/  STL [R1+0x850], R250 ;  /* 0x000850fa01007387 */ /* 0x0001e20000100800 */
[----:B------:R-:W-:Y:S02]  /*1a0b0*/  IADD3.X R245, R245, UR5, RZ, P6, !PT ;  /* 0x00000005f5f57c10 */ /* 0x000fe4000b7fe4ff */
[----:B------:R-:W-:Y:S01]  /*1a0c0*/  IADD3.X R248, R248, UR5, RZ, P1, !PT ;  /* 0x00000005f8f87c10 */ /* 0x000fe20008ffe4ff */
[----:B0-----:R-:W4:Y:S04]  /*1a0d0*/  LDL.LU R250, [R1+0x7e4] ;  /* 0x0007e40001fa7983 */ /* 0x001f280000300800 */
[----:B------:R-:W-:Y:S04]  /*1a0e0*/  STL [R1+0x824], R235 ;  /* 0x000824eb01007387 */ /* 0x000fe80000100800 */
[----:B------:R-:W-:Y:S04]  /*1a0f0*/  STL [R1+0x848], R238 ;  /* 0x000848ee01007387 */ /* 0x000fe80000100800 */
[----:B------:R-:W-:Y:S04]  /*1a100*/  STL [R1+0x81c], R236 ;  /* 0x00081cec01007387 */ /* 0x000fe80000100800 */
[----:B------:R0:W-:Y:S01]  /*1a110*/  STL [R1+0x838], R248 ;  /* 0x000838f801007387 */ /* 0x0001e20000100800 */
[----:B------:R-:W-:-:S03]  /*1a120*/  IADD3 R241, P6, R241, UR6, RZ ;  /* 0x00000006f1f17c10 */ /* 0x000fc6000ffde0ff */
[----:B------:R-:W-:Y:S01]  /*1a130*/  STL [R1+0x840], R245 ;  /* 0x000840f501007387 */ /* 0x000fe20000100800 */
[----:B------:R-:W-:-:S03]  /*1a140*/  IADD3 R246, P1, R246, UR6, RZ ;  /* 0x00000006f6f67c10 */ /* 0x000fc6000ff3e0ff */
[----:B0-----:R-:W4:Y:S04]  /*1a150*/  LDL.LU R248, [R1+0x808] ;  /* 0x0008080001f87983 */ /* 0x001f280000300800 */
[----:B------:R-:W-:Y:S01]  /*1a160*/  STL [R1+0x814], R241 ;  /* 0x000814f101007387 */ /* 0x000fe20000100800 */
[----:B------:R-:W-:-:S05]  /*1a170*/  IADD3.X R251, R251, UR5, RZ, P2, !PT ;  /* 0x00000005fbfb7c10 */ /* 0x000fca00097fe4ff */
[----:B------:R0:W-:Y:S04]  /*1a180*/  STL [R1+0x830], R251 ;  /* 0x000830fb01007387 */ /* 0x0001e80000100800 */
[----:B0-----:R-:W4:Y:S04]  /*1a190*/  LDL.LU R251, [R1+0x7dc] ;  /* 0x0007dc0001fb7983 */ /* 0x001f280000300800 */
[----:B------:R-:W-:Y:S01]  /*1a1a0*/  STL [R1+0x80c], R246 ;  /* 0x00080cf601007387 */ /* 0x000fe20000100800 */
[----:B--2---:R-:W-:-:S05]  /*1a1b0*/  IADD3 R239, P2, R239, UR6, RZ ;  /* 0x00000006efef7c10 */ /* 0x004fca000ff5e0ff */
[----:B------:R0:W-:Y:S01]  /*1a1c0*/  STL [R1+0x804], R239 ;  /* 0x000804ef01007387 */ /* 0x0001e20000100800 */
[----:B---3--:R-:W-:-:S03]  /*1a1d0*/  IADD3.X R240, R240, UR5, RZ, P3, !PT ;  /* 0x00000005f0f07c10 */ /* 0x008fc60009ffe4ff */
[----:B0-----:R-:W2:Y:S04]  /*1a1e0*/  LDL.LU R239, [R1+0x800] ;  /* 0x0008000001ef7983 */ /* 0x001ea80000300800 */
[----:B------:R0:W-:Y:S04]  /*1a1f0*/  STL [R1+0x828], R240 ;  /* 0x000828f001007387 */ /* 0x0001e80000100800 */
[----:B0-----:R-:W3:Y:S01]  /*1a200*/  LDL.LU R240, [R1+0x7d4] ;  /* 0x0007d40001f07983 */ /* 0x001ee20000300800 */
[----:B------:R-:W-:Y:S02]  /*1a210*/  IADD3.X R249, R249, UR5, RZ, P4, !PT ;  /* 0x00000005f9f97c10 */ /* 0x000fe4000a7fe4ff */
[----:B------:R-:W-:-:S02]  /*1a220*/  IADD3 R242, P3, R242, UR6, RZ ;  /* 0x00000006f2f27c10 */ /* 0x000fc4000ff7e0ff */
[----:B----4-:R-:W-:-:S05]  /*1a230*/  IADD3 R243, P4, R243, UR6, RZ ;  /* 0x00000006f3f37c10 */ /* 0x010fca000ff9e0ff */
[----:B------:R0:W-:Y:S04]  /*1a240*/  STL [R1+0x7f4], R243 ;  /* 0x0007f4f301007387 */ /* 0x0001e80000100800 */
[----:B------:R-:W-:Y:S01]  /*1a250*/  STL [R1+0x7fc], R242 ;  /* 0x0007fcf201007387 */ /* 0x000fe20000100800 */
[----:B------:R-:W-:-:S03]  /*1a260*/  IADD3.X R244, R244, UR5, RZ, P5, !PT ;  /* 0x00000005f4f47c10 */ /* 0x000fc6000affe4ff */
        /* <DEDUP_REMOVED lines=12> */
[----:B------:R0:W-:Y:S01]  /*1a330*/  STL [R1+0x7ec], R247 ;  /* 0x0007ecf701007387 */ /* 0x0001e20000100800 */
[----:B------:R-:W-:-:S03]  /*1a340*/  IADD3.X R252, R252, UR5, RZ, P6, !PT ;  /* 0x00000005fcfc7c10 */ /* 0x000fc6000b7fe4ff */
[----:B0-----:R-:W4:Y:S04]  /*1a350*/  LDL.LU R247, [R1+0x7ac] ;  /* 0x0007ac0001f77983 */ /* 0x001f280000300800 */
[----:B------:R-:W4:Y:S04]  /*1a360*/  LDL.LU R235, [R1+0x7d0] ;  /* 0x0007d00001eb7983 */ /* 0x000f280000300800 */
[----:B------:R-:W4:Y:S04]  /*1a370*/  LDL.LU R238, [R1+0x7a4] ;  /* 0x0007a40001ee7983 */ /* 0x000f280000300800 */
[----:B------:R-:W-:Y:S04]  /*1a380*/  STL [R1+0x810], R252 ;  /* 0x000810fc01007387 */ /* 0x000fe80000100800 */
[----:B------:R-:W4:Y:S01]  /*1a390*/  LDL.LU R236, [R1+0x7c8] ;  /* 0x0007c80001ec7983 */ /* 0x000f220000300800 */
[----:B------:R-:W-:-:S05]  /*1a3a0*/  IADD3 R250, P6, R250, UR6, RZ ;  /* 0x00000006fafa7c10 */ /* 0x000fca000ffde0ff */
[----:B------:R0:W-:Y:S04]  /*1a3b0*/  STL [R1+0x7e4], R250 ;  /* 0x0007e4fa01007387 */ /* 0x0001e80000100800 */
[----:B------:R-:W4:Y:S04]  /*1a3c0*/  LDL.LU R245, [R1+0x79c] ;  /* 0x00079c0001f57983 */ /* 0x000f280000300800 */
[----:B------:R-:W4:Y:S01]  /*1a3d0*/  LDL.LU R241, [R1+0x7c0] ;  /* 0x0007c00001f17983 */ /* 0x000f220000300800 */
[----:B------:R-:W-:-:S03]  /*1a3e0*/  IADD3.X R248, R248, UR5, RZ, P1, !PT ;  /* 0x00000005f8f87c10 */ /* 0x000fc60008ffe4ff */
[----:B0-----:R-:W4:Y:S04]  /*1a3f0*/  LDL.LU R250, [R1+0x794] ;  /* 0x0007940001fa7983 */ /* 0x001f280000300800 */
[----:B------:R-:W4:Y:S04]  /*1a400*/  LDL.LU R246, [R1+0x7b8] ;  /* 0x0007b80001f67983 */ /* 0x000f280000300800 */
[----:B------:R0:W-:Y:S04]  /*1a410*/  STL [R1+0x808], R248 ;  /* 0x000808f801007387 */ /* 0x0001e80000100800 */
[----:B0-----:R-:W4:Y:S01]  /*1a420*/  LDL.LU R248, [R1+0x78c] ;  /* 0x00078c0001f87983 */ /* 0x001f220000300800 */
[----:B------:R-:W-:-:S05]  /*1a430*/  IADD3 R251, P1, R251, UR6, RZ ;  /* 0x00000006fbfb7c10 */ /* 0x000fca000ff3e0ff */
[----:B------:R0:W-:Y:S04]  /*1a440*/  STL [R1+0x7dc], R251 ;  /* 0x0007dcfb01007387 */ /* 0x0001e80000100800 */
[----:B0-----:R-:W4:Y:S01]  /*1a450*/  LDL.LU R251, [R1+0x7b0] ;  /* 0x0007b00001fb7983 */ /* 0x001f220000300800 */
[----:B--2---:R-:W-:-:S05]  /*1a460*/  IADD3.X R239, R239, UR5, RZ, P2, !PT ;  /* 0x00000005efef7c10 */ /* 0x004fca00097fe4ff */
[----:B------:R0:W-:Y:S01]  /*1a470*/  STL [R1+0x800], R239 ;  /* 0x000800ef01007387 */ /* 0x0001e20000100800 */
[----:B---3--:R-:W-:-:S03]  /*1a480*/  IADD3 R240, P2, R240, UR6, RZ ;  /* 0x00000006f0f07c10 */ /* 0x008fc6000ff5e0ff */
[----:B0-----:R-:W2:Y:S04]  /*1a490*/  LDL.LU R239, [R1+0x784] ;  /* 0x0007840001ef7983 */ /* 0x001ea80000300800 */
[----:B------:R-:W3:Y:S04]  /*1a4a0*/  LDL.LU R242, [R1+0x7a8] ;  /* 0x0007a80001f27983 */ /* 0x000ee80000300800 */
[----:B------:R-:W3:Y:S04]  /*1a4b0*/  LDL.LU R252, [R1+0x77c] ;  /* 0x00077c0001fc7983 */ /* 0x000ee80000300800 */
[----:B------:R0:W-:Y:S04]  /*1a4c0*/  STL [R1+0x7d4], R240 ;  /* 0x0007d4f001007387 */ /* 0x0001e80000100800 */
[----:B0-----:R-:W3:Y:S01]  /*1a4d0*/  LDL.LU R240, [R1+0x7a0] ;  /* 0x0007a00001f07983 */ /* 0x001ee20000300800 */
[----:B----4-:R-:W-:-:S02]  /*1a4e0*/  IADD3.X R243, R243, UR5, RZ, P3, !PT ;  /* 0x00000005f3f37c10 */ /* 0x010fc40009ffe4ff */
[----:B------:R-:W-:Y:S02]  /*1a4f0*/  IADD3 R228, P3, R228, UR6, RZ ;  /* 0x00000006e4e47c10 */ /* 0x000fe4000ff7e0ff */
[----:B------:R-:W-:Y:S02]  /*1a500*/  IADD3.X R233, R233, UR5, RZ, P4, !PT ;  /* 0x00000005e9e97c10 */ /* 0x000fe4000a7fe4ff */
[----:B------:R-:W-:Y:S01]  /*1a510*/  IADD3 R231, P4, R231, UR6, RZ ;  /* 0x00000006e7e77c10 */ /* 0x000fe2000ff9e0ff */
[----:B------:R0:W-:Y:S01]  /*1a520*/  STL [R1+0x7f8], R243 ;  /* 0x0007f8f301007387 */ /* 0x0001e20000100800 */
        /* <DEDUP_REMOVED lines=17> */
[----:B------:R-:W-:Y:S02]  /*1a640*/  IADD3 R238, P2, R238, UR6, RZ ;  /* 0x00000006eeee7c10 */ /* 0x000fe4000ff5e0ff */
[----:B------:R-:W-:Y:S01]  /*1a650*/  IADD3.X R236, R236, UR5, RZ, P3, !PT ;  /* 0x00000005ecec7c10 */ /* 0x000fe20009ffe4ff */
[----:B0-----:R-:W4:Y:S04]  /*1a660*/  LDL.LU R249, [R1+0x76c] ;  /* 0x00076c0001f97983 */ /* 0x001f280000300800 */
[----:B------:R0:W-:Y:S01]  /*1a670*/  STL [R1+0x7ac], R247 ;  /* 0x0007acf701007387 */ /* 0x0001e20000100800 */
[----:B------:R-:W-:Y:S02]  /*1a680*/  IADD3.X R241, R241, UR5, RZ, P4, !PT ;  /* 0x00000005f1f17c10 */ /* 0x000fe4000a7fe4ff */
[----:B------:R-:W-:-:S02]  /*1a690*/  IADD3 R245, P3, R245, UR6, RZ ;  /* 0x00000006f5f57c10 */ /* 0x000fc4000ff7e0ff */
[----:B------:R-:W-:Y:S01]  /*1a6a0*/  IADD3 R250, P4, R250, UR6, RZ ;  /* 0x00000006fafa7c10 */ /* 0x000fe2000ff9e0ff */
[----:B0-----:R-:W4:Y:S04]  /*1a6b0*/  LDL.LU R247, [R1+0x790] ;  /* 0x0007900001f77983 */ /* 0x001f280000300800 */
[----:B------:R-:W-:Y:S04]  /*1a6c0*/  STL [R1+0x7d0], R235 ;  /* 0x0007d0eb01007387 */ /* 0x000fe80000100800 */
[----:B------:R-:W-:Y:S04]  /*1a6d0*/  STL [R1+0x7a4], R238 ;  /* 0x0007a4ee01007387 */ /* 0x000fe80000100800 */
[----:B------:R-:W-:Y:S01]  /*1a6e0*/  STL [R1+0x7c8], R236 ;  /* 0x0007c8ec01007387 */ /* 0x000fe20000100800 */
[----:B------:R-:W-:-:S03]  /*1a6f0*/  IADD3.X R246, R246, UR5, RZ, P5, !PT ;  /* 0x00000005f6f67c10 */ /* 0x000fc6000affe4ff */
[----:B------:R0:W-:Y:S04]  /*1a700*/  STL [R1+0x794], R250 ;  /* 0x000794fa01007387 */ /* 0x0001e80000100800 */
[----:B------:R-:W-:Y:S01]  /*1a710*/  STL [R1+0x79c], R245 ;  /* 0x00079cf501007387 */ /* 0x000fe20000100800 */
[----:B------:R-:W-:-:S03]  /*1a720*/  IADD3 R248, P5, R248, UR6, RZ ;  /* 0x00000006f8f87c10 */ /* 0x000fc6000ffbe0ff */
[----:B0-----:R-:W4:Y:S04]  /*1a730*/  LDL.LU R250, [R1+0x764] ;  /* 0x0007640001fa7983 */ /* 0x001f280000300800 */
[----:B------:R-:W-:Y:S04]  /*1a740*/  STL [R1+0x7c0], R241 ;  /* 0x0007c0f101007387 */ /* 0x000fe80000100800 */
[----:B------:R0:W-:Y:S04]  /*1a750*/  STL [R1+0x78c], R248 ;  /* 0x00078cf801007387 */ /* 0x0001e80000100800 */
[----:B0-----:R-:W4:Y:S04]  /*1a760*/  LDL.LU R248, [R1+0x788] ;  /* 0x0007880001f87983 */ /* 0x001f280000300800 */
[----:B------:R-:W-:Y:S01]  /*1a770*/  STL [R1+0x7b8], R246 ;  /* 0x0007b8f601007387 */ /* 0x000fe20000100800 */
[----:B------:R-:W-:-:S05]  /*1a780*/  IADD3.X R251, R251, UR5, RZ, P6, !PT ;  /* 0x00000005fbfb7c10 */ /* 0x000fca000b7fe4ff */
[----:B------:R0:W-:Y:S04]  /*1a790*/  STL [R1+0x7b0], R251 ;  /* 0x0007b0fb01007387 */ /* 0x0001e80000100800 */
[----:B0-----:R-:W4:Y:S01]  /*1a7a0*/  LDL.LU R251, [R1+0x75c] ;  /* 0x00075c0001fb7983 */ /* 0x001f220000300800 */
[----:B--2---:R-:W-:Y:S02]  /*1a7b0*/  IADD3 R239, P6, R239, UR6, RZ ;  /* 0x00000006efef7c10 */ /* 0x004fe4000ffde0ff */
[----:B---3--:R-:W-:-:S03]  /*1a7c0*/  IADD3.X R242, R242, UR5, RZ, P1, !PT ;  /* 0x00000005f2f27c10 */ /* 0x008fc60008ffe4ff */
[----:B------:R0:W-:Y:S01]  /*1a7d0*/  STL [R1+0x784], R239 ;  /* 0x000784ef01007387 */ /* 0x0001e20000100800 */
[----:B------:R-:W-:-:S03]  /*1a7e0*/  IADD3.X R240, R240, UR5, RZ, P2, !PT ;  /* 0x00000005f0f07c10 */ /* 0x000fc600097fe4ff */
[----:B0-----:R-:W2:Y:S04]  /*1a7f0*/  LDL.LU R239, [R1+0x780] ;  /* 0x0007800001ef7983 */ /* 0x001ea80000300800 */
[----:B------:R0:W-:Y:S04]  /*1a800*/  STL [R1+0x7a0], R240 ;  /* 0x0007a0f001007387 */ /* 0x0001e80000100800 */
[----:B------:R-:W-:Y:S04]  /*1a810*/  STL [R1+0x7a8], R242 ;  /* 0x0007a8f201007387 */ /* 0x000fe80000100800 */
[----:B0-----:R-:W3:Y:S01]  /*1a820*/  LDL.LU R240, [R1+0x754] ;  /* 0x0007540001f07983 */ /* 0x001ee20000300800 */
[----:B------:R-:W-:-:S05]  /*1a830*/  IADD3 R252, P1, R252, UR6, RZ ;  /* 0x00000006fcfc7c10 */ /* 0x000fca000ff3e0ff */
[----:B------:R-:W-:Y:S04]  /*1a840*/  STL [R1+0x77c], R252 ;  /* 0x00077cfc01007387 */ /* 0x000fe80000100800 */
[----:B------:R-:W3:Y:S04]  /*1a850*/  LDL.LU R228, [R1+0x778] ;  /* 0x0007780001e47983 */ /* 0x000ee80000300800 */
[----:B------:R-:W3:Y:S04]  /*1a860*/  LDL.LU R233, [R1+0x74c] ;  /* 0x00074c0001e97983 */ /* 0x000ee80000300800 */
[----:B------:R-:W3:Y:S01]  /*1a870*/  LDL.LU R231, [R1+0x770] ;  /* 0x0007700001e77983 */ /* 0x000ee20000300800 */
[----:B----4-:R-:W-:-:S05]  /*1a880*/  IADD3 R243, P2, R243, UR6, RZ ;  /* 0x00000006f3f37c10 */ /* 0x010fca000ff5e0ff */
        /* <DEDUP_REMOVED lines=17> */
[----:B------:R-:W4:Y:S01]  /*1a9a0*/  LDL.LU R241, [R1+0x71c] ;  /* 0x00071c0001f17983 */ /* 0x000f220000300800 */
[----:B------:R-:W-:-:S03]  /*1a9b0*/  IADD3 R250, P4, R250, UR6, RZ ;  /* 0x00000006fafa7c10 */ /* 0x000fc6000ff9e0ff */
[----:B0-----:R-:W4:Y:S04]  /*1a9c0*/  LDL.LU R247, [R1+0x740] ;  /* 0x0007400001f77983 */ /* 0x001f280000300800 */
[----:B------:R-:W4:Y:S04]  /*1a9d0*/  LDL.LU R246, [R1+0x714] ;  /* 0x0007140001f67983 */ /* 0x000f280000300800 */
[----:B------:R0:W-:Y:S01]  /*1a9e0*/  STL [R1+0x764], R250 ;  /* 0x000764fa01007387 */ /* 0x0001e20000100800 */
[----:B------:R-:W-:-:S03]  /*1a9f0*/  IADD3.X R248, R248, UR5, RZ, P5, !PT ;  /* 0x00000005f8f87c10 */ /* 0x000fc6000affe4ff */
[----:B0-----:R-:W4:Y:S04]  /*1aa00*/  LDL.LU R250, [R1+0x738] ;  /* 0x0007380001fa7983 */ /* 0x001f280000300800 */
[----:B------:R0:W-:Y:S04]  /*1aa10*/  STL [R1+0x788], R248 ;  /* 0x000788f801007387 */ /* 0x0001e80000100800 */
[----:B0-----:R-:W4:Y:S01]  /*1aa20*/  LDL.LU R248, [R1+0x70c] ;  /* 0x00070c0001f87983 */ /* 0x001f220000300800 */
[----:B------:R-:W-:-:S05]  /*1aa30*/  IADD3 R251, P5, R251, UR6, RZ ;  /* 0x00000006fbfb7c10 */ /* 0x000fca000ffbe0ff */
[----:B------:R0:W-:Y:S04]  /*1aa40*/  STL [R1+0x75c], R251 ;  /* 0x00075cfb01007387 */ /* 0x0001e80000100800 */
[----:B0-----:R-:W4:Y:S04]  /*1aa50*/  LDL.LU R251, [R1+0x730] ;  /* 0x0007300001fb7983 */ /* 0x001f280000300800 */
[----:B------:R-:W4:Y:S04]  /*1aa60*/  LDL.LU R242, [R1+0x704] ;  /* 0x0007040001f27983 */ /* 0x000f280000300800 */
[----:B------:R-:W4:Y:S01]  /*1aa70*/  LDL.LU R249, [R1+0x728] ;  /* 0x0007280001f97983 */ /* 0x000f220000300800 */
[----:B--2---:R-:W-:-:S05]  /*1aa80*/  IADD3.X R239, R239, UR5, RZ, P6, !PT ;  /* 0x00000005efef7c10 */ /* 0x004fca000b7fe4ff */
[----:B------:R0:W-:Y:S01]  /*1aa90*/  STL [R1+0x780], R239 ;  /* 0x000780ef01007387 */ /* 0x0001e20000100800 */
[----:B---3--:R-:W-:-:S03]  /*1aaa0*/  IADD3 R240, P6, R240, UR6, RZ ;  /* 0x00000006f0f07c10 */ /* 0x008fc6000ffde0ff */
[----:B0-----:R-:W2:Y:S04]  /*1aab0*/  LDL.LU R239, [R1+0x6fc] ;  /* 0x0006fc0001ef7983 */ /* 0x001ea80000300800 */
[----:B------:R0:W-:Y:S04]  /*1aac0*/  STL [R1+0x754], R240 ;  /* 0x000754f001007387 */ /* 0x0001e80000100800 */
[----:B0-----:R-:W3:Y:S01]  /*1aad0*/  LDL.LU R240, [R1+0x720] ;  /* 0x0007200001f07983 */ /* 0x001ee20000300800 */
[----:B------:R-:W-:Y:S02]  /*1aae0*/  IADD3.X R228, R228, UR5, RZ, P1, !PT ;  /* 0x00000005e4e47c10 */ /* 0x000fe40008ffe4ff */
[----:B------:R-:W-:-:S02]  /*1aaf0*/  IADD3 R233, P1, R233, UR6, RZ ;  /* 0x00000006e9e97c10 */ /* 0x000fc4000ff3e0ff */
[----:B------:R-:W-:Y:S01]  /*1ab00*/  IADD3.X R231, R231, UR5, RZ, P2, !PT ;  /* 0x00000005e7e77c10 */ /* 0x000fe200097fe4ff */
[----:B------:R-:W-:Y:S04]  /*1ab10*/  STL [R1+0x778], R228 ;  /* 0x000778e401007387 */ /* 0x000fe80000100800 */
[----:B------:R-:W-:Y:S04]  /*1ab20*/  STL [R1+0x74c], R233 ;  /* 0x00074ce901007387 */ /* 0x000fe80000100800 */
[----:B------:R-:W-:Y:S01]  /*1ab30*/  STL [R1+0x770], R231 ;  /* 0x000770e701007387 */ /* 0x000fe20000100800 */
[----:B----4-:R-:W-:-:S02]  /*1ab40*/  IADD3.X R232, R232, UR5, RZ, P3, !PT ;  /* 0x00000005e8e87c10 */ /* 0x010fc40009ffe4ff */
[----:B------:R-:W-:Y:S02]  /*1ab50*/  IADD3 R234, P2, R234, UR6, RZ ;  /* 0x00000006eaea7c10 */ /* 0x000fe4000ff5e0ff */
[----:B------:R-:W-:Y:S02]  /*1ab60*/  IADD3 R243, P3, R243, UR6, RZ ;  /* 0x00000006f3f37c10 */ /* 0x000fe4000ff7e0ff */
[----:B------:R-:W-:Y:S02]  /*1ab70*/  IADD3.X R237, R237, UR5, RZ, P4, !PT ;  /* 0x00000005eded7c10 */ /* 0x000fe4000a7fe4ff */
[----:B------:R-:W-:Y:S01]  /*1ab80*/  IADD3 R252, P4, R252, UR6, RZ ;  /* 0x00000006fcfc7c10 */ /* 0x000fe2000ff9e0ff */
[----:B------:R0:W-:Y:S04]  /*1ab90*/  STL [R1+0x73c], R243 ;  /* 0x00073cf301007387 */ /* 0x0001e80000100800 */
[----:B------:R-:W-:Y:S01]  /*1aba0*/  STL [R1+0x744], R234 ;  /* 0x000744ea01007387 */ /* 0x000fe20000100800 */
[----:B------:R-:W-:-:S03]  /*1abb0*/  IADD3.X R244, R244, UR5, RZ, P5, !PT ;  /* 0x00000005f4f47c10 */ /* 0x000fc6000affe4ff */
[----:B0-----:R-:W4:Y:S04]  /*1abc0*/  LDL.LU R243, [R1+0x6f4] ;  /* 0x0006f40001f37983 */ /* 0x001f280000300800 */
[----:B------:R-:W-:Y:S04]  /*1abd0*/  STL [R1+0x768], R232 ;  /* 0x000768e801007387 */ /* 0x000fe80000100800 */
[----:B------:R0:W-:Y:S01]  /*1abe0*/  STL [R1+0x734], R252 ;  /* 0x000734fc01007387 */ /* 0x0001e20000100800 */
[----:B------:R-:W-:-:S03]  /*1abf0*/  IADD3 R235, P5, R235, UR6, RZ ;  /* 0x00000006ebeb7c10 */ /* 0x000fc6000ffbe0ff */
[----:B------:R-:W-:Y:S01]  /*1ac00*/  STL [R1+0x760], R237 ;  /* 0x000760ed01007387 */ /* 0x000fe20000100800 */
[----:B------:R-:W-:Y:S02]  /*1ac10*/  IADD3.X R238, R238, UR5, RZ, P6, !PT ;  /* 0x00000005eeee7c10 */ /* 0x000fe4000b7fe4ff */
[----:B------:R-:W-:Y:S01]  /*1ac20*/  IADD3 R236, P6, R236, UR6, RZ ;  /* 0x00000006ecec7c10 */ /* 0x000fe2000ffde0ff */
[----:B0-----:R-:W4:Y:S04]  /*1ac30*/  LDL.LU R252, [R1+0x718] ;  /* 0x0007180001fc7983 */ /* 0x001f280000300800 */
[----:B------:R0:W-:Y:S01]  /*1ac40*/  STL [R1+0x758], R244 ;  /* 0x000758f401007387 */ /* 0x0001e20000100800 */
[----:B------:R-:W-:Y:S02]  /*1ac50*/  IADD3.X R245, R245, UR5, RZ, P1, !PT ;  /* 0x00000005f5f57c10 */ /* 0x000fe40008ffe4ff */
[----:B------:R-:W-:-:S02]  /*1ac60*/  IADD3 R241, P1, R241, UR6, RZ ;  /* 0x00000006f1f17c10 */ /* 0x000fc4000ff3e0ff */
[----:B------:R-:W-:Y:S01]  /*1ac70*/  IADD3.X R247, R247, UR5, RZ, P2, !PT ;  /* 0x00000005f7f77c10 */ /* 0x000fe200097fe4ff */
[----:B0-----:R-:W4:Y:S04]  /*1ac80*/  LDL.LU R244, [R1+0x6ec] ;  /* 0x0006ec0001f47983 */ /* 0x001f280000300800 */
[----:B------:R-:W-:Y:S04]  /*1ac90*/  STL [R1+0x72c], R235 ;  /* 0x00072ceb01007387 */ /* 0x000fe80000100800 */
[----:B------:R-:W-:Y:S04]  /*1aca0*/  STL [R1+0x750], R238 ;  /* 0x000750ee01007387 */ /* 0x000fe80000100800 */
[----:B------:R-:W-:Y:S04]  /*1acb0*/  STL [R1+0x724], R236 ;  /* 0x000724ec01007387 */ /* 0x000fe80000100800 */
[----:B------:R0:W-:Y:S04]  /*1acc0*/  STL [R1+0x740], R247 ;  /* 0x000740f701007387 */ /* 0x0001e80000100800 */
[----:B------:R-:W-:Y:S01]  /*1acd0*/  STL [R1+0x748], R245 ;  /* 0x000748f501007387 */ /* 0x000fe20000100800 */
[----:B------:R-:W-:-:S02]  /*1ace0*/  IADD3 R246, P2, R246, UR6, RZ ;  /* 0x00000006f6f67c10 */ /* 0x000fc4000ff5e0ff */
[----:B------:R-:W-:Y:S01]  /*1acf0*/  IADD3.X R250, R250, UR5, RZ, P3, !PT ;  /* 0x00000005fafa7c10 */ /* 0x000fe20009ffe4ff */
[----:B0-----:R-:W4:Y:S04]  /*1ad00*/  LDL.LU R247, [R1+0x710] ;  /* 0x0007100001f77983 */ /* 0x001f280000300800 */
[----:B------:R-:W-:Y:S04]  /*1ad10*/  STL [R1+0x71c], R241 ;  /* 0x00071cf101007387 */ /* 0x000fe80000100800 */
[----:B------:R0:W-:Y:S01]  /*1ad20*/  STL [R1+0x738], R250 ;  /* 0x000738fa01007387 */ /* 0x0001e20000100800 */
[----:B------:R-:W-:-:S03]  /*1ad30*/  IADD3 R248, P3, R248, UR6, RZ ;  /* 0x00000006f8f87c10 */ /* 0x000fc6000ff7e0ff */
[----:B0-----:R-:W4:Y:S04]  /*1ad40*/  LDL.LU R250, [R1+0x6e4] ;  /* 0x0006e40001fa7983 */ /* 0x001f280000300800 */
[----:B------:R-:W-:Y:S04]  /*1ad50*/  STL [R1+0x714], R246 ;  /* 0x000714f601007387 */ /* 0x000fe80000100800 */
[----:B------:R0:W-:Y:S04]  /*1ad60*/  STL [R1+0x70c], R248 ;  /* 0x00070cf801007387 */ /* 0x0001e80000100800 */
[----:B0-----:R-:W4:Y:S01]  /*1ad70*/  LDL.LU R248, [R1+0x708] ;  /* 0x0007080001f87983 */ /* 0x001f220000300800 */
[----:B------:R-:W-:-:S02]  /*1ad80*/  IADD3.X R251, R251, UR5, RZ, P4, !PT ;  /* 0x00000005fbfb7c10 */ /* 0x000fc4000a7fe4ff */
[----:B------:R-:W-:Y:S02]  /*1ad90*/  IADD3.X R249, R249, UR5, RZ, P5, !PT ;  /* 0x00000005f9f97c10 */ /* 0x000fe4000affe4ff */
[----:B------:R-:W-:Y:S01]  /*1ada0*/  IADD3 R242, P4, R242, UR6, RZ ;  /* 0x00000006f2f27c10 */ /* 0x000fe2000ff9e0ff */
[----:B------:R0:W-:Y:S04]  /*1adb0*/  STL [R1+0x730], R251 ;  /* 0x000730fb01007387 */ /* 0x0001e80000100800 */
[----:B0-----:R-:W4:Y:S01]  /*1adc0*/  LDL.LU R251, [R1+0x6dc] ;  /* 0x0006dc0001fb7983 */ /* 0x001f220000300800 */
[----:B--2---:R-:W-:-:S05]  /*1add0*/  IADD3 R239, P5, R239, UR6, RZ ;  /* 0x00000006efef7c10 */ /* 0x004fca000ffbe0ff */
[----:B------:R0:W-:Y:S04]  /*1ade0*/  STL [R1+0x6fc], R239 ;  /* 0x0006fcef01007387 */ /* 0x0001e80000100800 */
[----:B------:R-:W-:Y:S01]  /*1adf0*/  STL [R1+0x704], R242 ;  /* 0x000704f201007387 */ /* 0x000fe20000100800 */
[----:B---3--:R-:W-:-:S03]  /*1ae00*/  IADD3.X R240, R240, UR5, RZ, P6, !PT ;  /* 0x00000005f0f07c10 */ /* 0x008fc6000b7fe4ff */
[----:B0-----:R-:W2:Y:S04]  /*1ae10*/  LDL.LU R239, [R1+0x700] ;  /* 0x0007000001ef7983 */ /* 0x001ea80000300800 */
[----:B------:R-:W-:Y:S04]  /*1ae20*/  STL [R1+0x728], R249 ;  /* 0x000728f901007387 */ /* 0x000fe80000100800 */
[----:B------:R-:W3:Y:S04]  /*1ae30*/  LDL.LU R228, [R1+0x6d4] ;  /* 0x0006d40001e47983 */ /* 0x000ee80000300800 */
[----:B------:R-:W3:Y:S04]  /*1ae40*/  LDL.LU R233, [R1+0x6f8] ;  /* 0x0006f80001e97983 */ /* 0x000ee80000300800 */
[----:B------:R-:W3:Y:S04]  /*1ae50*/  LDL.LU R231, [R1+0x6cc] ;  /* 0x0006cc0001e77983 */ /* 0x000ee80000300800 */
[----:B------:R0:W-:Y:S04]  /*1ae60*/  STL [R1+0x720], R240 ;  /* 0x000720f001007387 */ /* 0x0001e80000100800 */
[----:B------:R-:W3:Y:S04]  /*1ae70*/  LDL.LU R234, [R1+0x6f0] ;  /* 0x0006f00001ea7983 */ /* 0x000ee80000300800 */
[----:B------:R-:W3:Y:S04]  /*1ae80*/  LDL.LU R232, [R1+0x6c4] ;  /* 0x0006c40001e87983 */ /* 0x000ee80000300800 */
[----:B0-----:R-:W3:Y:S04]  /*1ae90*/  LDL.LU R240, [R1+0x6e8] ;  /* 0x0006e80001f07983 */ /* 0x001ee80000300800 */
[----:B------:R-:W3:Y:S04]  /*1aea0*/  LDL.LU R237, [R1+0x6bc] ;  /* 0x0006bc0001ed7983 */ /* 0x000ee80000300800 */
[----:B------:R-:W3:Y:S01]  /*1aeb0*/  LDL.LU R249, [R1+0x6e0] ;  /* 0x0006e00001f97983 */ /* 0x000ee20000300800 */
[----:B----4-:R-:W-:-:S05]  /*1aec0*/  IADD3 R243, P6, R243, UR6, RZ ;  /* 0x00000006f3f37c10 */ /* 0x010fca000ffde0ff */
        /* <DEDUP_REMOVED lines=14> */
[----:B------:R0:W-:Y:S01]  /*1afb0*/  STL [R1+0x710], R247 ;  /* 0x000710f701007387 */ /* 0x0001e20000100800 */
[----:B------:R-:W-:-:S03]  /*1afc0*/  IADD3 R250, P2, R250, UR6, RZ ;  /* 0x00000006fafa7c10 */ /* 0x000fc6000ff5e0ff */
[----:B0-----:R-:W4:Y:S04]  /*1afd0*/  LDL.LU R247, [R1+0x694] ;  /* 0x0006940001f77983 */ /* 0x001f280000300800 */
[----:B------:R0:W-:Y:S01]  /*1afe0*/  STL [R1+0x6e4], R250 ;  /* 0x0006e4fa01007387 */ /* 0x0001e20000100800 */
[----:B------:R-:W-:-:S03]  /*1aff0*/  IADD3.X R248, R248, UR5, RZ, P3, !PT ;  /* 0x00000005f8f87c10 */ /* 0x000fc60009ffe4ff */
[----:B0-----:R-:W4:Y:S04]  /*1b000*/  LDL.LU R250, [R1+0x6b8] ;  /* 0x0006b80001fa7983 */ /* 0x001f280000300800 */
[----:B------:R0:W-:Y:S04]  /*1b010*/  STL [R1+0x708], R248 ;  /* 0x000708f801007387 */ /* 0x0001e80000100800 */
[----:B0-----:R-:W4:Y:S04]  /*1b020*/  LDL.LU R248, [R1+0x68c] ;  /* 0x00068c0001f87983 */ /* 0x001f280000300800 */
[----:B------:R-:W4:Y:S04]  /*1b030*/  LDL.LU R242, [R1+0x6b0] ;  /* 0x0006b00001f27983 */ /* 0x000f280000300800 */
[----:B------:R-:W4:Y:S01]  /*1b040*/  LDL.LU R252, [R1+0x684] ;  /* 0x0006840001fc7983 */ /* 0x000f220000300800 */
[----:B------:R-:W-:-:S05]  /*1b050*/  IADD3 R251, P3, R251, UR6, RZ ;  /* 0x00000006fbfb7c10 */ /* 0x000fca000ff7e0ff */
[----:B------:R0:W-:Y:S04]  /*1b060*/  STL [R1+0x6dc], R251 ;  /* 0x0006dcfb01007387 */ /* 0x0001e80000100800 */
[----:B0-----:R-:W4:Y:S01]  /*1b070*/  LDL.LU R251, [R1+0x6a8] ;  /* 0x0006a80001fb7983 */ /* 0x001f220000300800 */
[----:B--2---:R-:W-:Y:S02]  /*1b080*/  IADD3.X R239, R239, UR5, RZ, P4, !PT ;  /* 0x00000005efef7c10 */ /* 0x004fe4000a7fe4ff */
[----:B---3--:R-:W-:Y:S02]  /*1b090*/  IADD3 R228, P4, R228, UR6, RZ ;  /* 0x00000006e4e47c10 */ /* 0x008fe4000ff9e0ff */
[----:B------:R-:W-:Y:S01]  /*1b0a0*/  IADD3.X R233, R233, UR5, RZ, P5, !PT ;  /* 0x00000005e9e97c10 */ /* 0x000fe2000affe4ff */
[----:B------:R0:W-:Y:S01]  /*1b0b0*/  STL [R1+0x700], R239 ;  /* 0x000700ef01007387 */ /* 0x0001e20000100800 */
[----:B------:R-:W-:-:S02]  /*1b0c0*/  IADD3 R231, P5, R231, UR6, RZ ;  /* 0x00000006e7e77c10 */ /* 0x000fc4000ffbe0ff */
[----:B------:R-:W-:Y:S01]  /*1b0d0*/  IADD3.X R234, R234, UR5, RZ, P6, !PT ;  /* 0x00000005eaea7c10 */ /* 0x000fe2000b7fe4ff */
[----:B0-----:R-:W2:Y:S01]  /*1b0e0*/  LDL.LU R239, [R1+0x67c] ;  /* 0x00067c0001ef7983 */ /* 0x001ea20000300800 */
[----:B------:R-:W-:-:S03]  /*1b0f0*/  IADD3.X R240, R240, UR5, RZ, P1, !PT ;  /* 0x00000005f0f07c10 */ /* 0x000fc60008ffe4ff */
[----:B------:R-:W-:Y:S04]  /*1b100*/  STL [R1+0x6d4], R228 ;  /* 0x0006d4e401007387 */ /* 0x000fe80000100800 */
[----:B------:R-:W-:Y:S04]  /*1b110*/  STL [R1+0x6f8], R233 ;  /* 0x0006f8e901007387 */ /* 0x000fe80000100800 */
[----:B------:R-:W-:Y:S04]  /*1b120*/  STL [R1+0x6cc], R231 ;  /* 0x0006cce701007387 */ /* 0x000fe80000100800 */
[----:B------:R0:W-:Y:S04]  /*1b130*/  STL [R1+0x6e8], R240 ;  /* 0x0006e8f001007387 */ /* 0x0001e80000100800 */
[----:B------:R-:W-:Y:S04]  /*1b140*/  STL [R1+0x6f0], R234 ;  /* 0x0006f0ea01007387 */ /* 0x000fe80000100800 */
[----:B0-----:R-:W3:Y:S01]  /*1b150*/  LDL.LU R240, [R1+0x6a0] ;  /* 0x0006a00001f07983 */ /* 0x001ee20000300800 */
[----:B------:R-:W-:-:S02]  /*1b160*/  IADD3 R232, P6, R232, UR6, RZ ;  /* 0x00000006e8e87c10 */ /* 0x000fc4000ffde0ff */
[----:B------:R-:W-:Y:S02]  /*1b170*/  IADD3.X R249, R249, UR5, RZ, P2, !PT ;  /* 0x00000005f9f97c10 */ /* 0x000fe400097fe4ff */
[----:B------:R-:W-:Y:S01]  /*1b180*/  IADD3 R237, P1, R237, UR6, RZ ;  /* 0x00000006eded7c10 */ /* 0x000fe2000ff3e0ff */
[----:B------:R-:W-:Y:S04]  /*1b190*/  STL [R1+0x6c4], R232 ;  /* 0x0006c4e801007387 */ /* 0x000fe80000100800 */
[----:B------:R0:W-:Y:S04]  /*1b1a0*/  STL [R1+0x6e0], R249 ;  /* 0x0006e0f901007387 */ /* 0x0001e80000100800 */
[----:B------:R-:W-:Y:S04]  /*1b1b0*/  STL [R1+0x6bc], R237 ;  /* 0x0006bced01007387 */ /* 0x000fe80000100800 */
[----:B0-----:R-:W3:Y:S01]  /*1b1c0*/  LDL.LU R249, [R1+0x674] ;  /* 0x0006740001f97983 */ /* 0x001ee20000300800 */
[----:B----4-:R-:W-:-:S02]  /*1b1d0*/  IADD3 R243, P2, R243, UR6, RZ ;  /* 0x00000006f3f37c10 */ /* 0x010fc4000ff5e0ff */
[----:B------:R-:W-:Y:S02]  /*1b1e0*/  IADD3.X R235, R235, UR5, RZ, P3, !PT ;  /* 0x00000005ebeb7c10 */ /* 0x000fe40009ffe4ff */
[----:B------:R-:W-:Y:S02]  /*1b1f0*/  IADD3 R238, P3, R238, UR6, RZ ;  /* 0x00000006eeee7c10 */ /* 0x000fe4000ff7e0ff */
[----:B------:R-:W-:Y:S01]  /*1b200*/  IADD3.X R236, R236, UR5, RZ, P4, !PT ;  /* 0x00000005ecec7c10 */ /* 0x000fe2000a7fe4ff */
[----:B------:R0:W-:Y:S04]  /*1b210*/  STL [R1+0x6b4], R243 ;  /* 0x0006b4f301007387 */ /* 0x0001e80000100800 */
[----:B0-----:R-:W4:Y:S01]  /*1b220*/  LDL.LU R243, [R1+0x698] ;  /* 0x0006980001f37983 */ /* 0x001f220000300800 */
[----:B------:R-:W-:-:S02]  /*1b230*/  IADD3.X R241, R241, UR5, RZ, P5, !PT ;  /* 0x00000005f1f17c10 */ /* 0x000fc4000affe4ff */
[----:B------:R-:W-:Y:S01]  /*1b240*/  IADD3 R245, P4, R245, UR6, RZ ;  /* 0x00000006f5f57c10 */ /* 0x000fe2000ff9e0ff */
[----:B------:R-:W-:Y:S04]  /*1b250*/  STL [R1+0x6d8], R235 ;  /* 0x0006d8eb01007387 */ /* 0x000fe80000100800 */
[----:B------:R-:W-:Y:S04]  /*1b260*/  STL [R1+0x6ac], R238 ;  /* 0x0006acee01007387 */ /* 0x000fe80000100800 */
[----:B------:R-:W-:Y:S01]  /*1b270*/  STL [R1+0x6d0], R236 ;  /* 0x0006d0ec01007387 */ /* 0x000fe20000100800 */
[----:B------:R-:W-:-:S02]  /*1b280*/  IADD3 R244, P5, R244, UR6, RZ ;  /* 0x00000006f4f47c10 */ /* 0x000fc4000ffbe0ff */
[----:B------:R-:W-:-:S03]  /*1b290*/  IADD3.X R246, R246, UR5, RZ, P6, !PT ;  /* 0x00000005f6f67c10 */ /* 0x000fc6000b7fe4ff */
[----:B------:R0:W-:Y:S04]  /*1b2a0*/  STL [R1+0x69c], R244 ;  /* 0x00069cf401007387 */ /* 0x0001e80000100800 */
[----:B------:R-:W-:Y:S01]  /*1b2b0*/  STL [R1+0x6a4], R245 ;  /* 0x0006a4f501007387 */ /* 0x000fe20000100800 */
[----:B------:R-:W-:-:S03]  /*1b2c0*/  IADD3 R247, P6, R247, UR6, RZ ;  /* 0x00000006f7f77c10 */ /* 0x000fc6000ffde0ff */
[----:B0-----:R-:W4:Y:S04]  /*1b2d0*/  LDL.LU R244, [R1+0x66c] ;  /* 0x00066c0001f47983 */ /* 0x001f280000300800 */
[----:B------:R-:W-:Y:S04]  /*1b2e0*/  STL [R1+0x6c8], R241 ;  /* 0x0006c8f101007387 */ /* 0x000fe80000100800 */
[----:B------:R0:W-:Y:S01]  /*1b2f0*/  STL [R1+0x694], R247 ;  /* 0x000694f701007387 */ /* 0x0001e20000100800 */
[----:B------:R-:W-:-:S03]  /*1b300*/  IADD3.X R250, R250, UR5, RZ, P1, !PT ;  /* 0x00000005fafa7c10 */ /* 0x000fc60008ffe4ff */
[----:B0-----:R-:W4:Y:S04]  /*1b310*/  LDL.LU R247, [R1+0x690] ;  /* 0x0006900001f77983 */ /* 0x001f280000300800 */
[----:B------:R-:W-:Y:S04]  /*1b320*/  STL [R1+0x6c0], R246 ;  /* 0x0006c0f601007387 */ /* 0x000fe80000100800 */
[----:B------:R0:W-:Y:S01]  /*1b330*/  STL [R1+0x6b8], R250 ;  /* 0x0006b8fa01007387 */ /* 0x0001e20000100800 */
[----:B------:R-:W-:-:S03]  /*1b340*/  IADD3 R248, P1, R248, UR6, RZ ;  /* 0x00000006f8f87c10 */ /* 0x000fc6000ff3e0ff */
[----:B0-----:R-:W4:Y:S04]  /*1b350*/  LDL.LU R250, [R1+0x664] ;  /* 0x0006640001fa7983 */ /* 0x001f280000300800 */
[----:B------:R0:W-:Y:S01]  /*1b360*/  STL [R1+0x68c], R248 ;  /* 0x00068cf801007387 */ /* 0x0001e20000100800 */
[----:B------:R-:W-:Y:S02]  /*1b370*/  IADD3.X R242, R242, UR5, RZ, P2, !PT ;  /* 0x00000005f2f27c10 */ /* 0x000fe400097fe4ff */
[----:B------:R-:W-:Y:S01]  /*1b380*/  IADD3 R252, P2, R252, UR6, RZ ;  /* 0x00000006fcfc7c10 */ /* 0x000fe2000ff5e0ff */
[----:B0-----:R-:W4:Y:S01]  /*1b390*/  LDL.LU R248, [R1+0x688] ;  /* 0x0006880001f87983 */ /* 0x001f220000300800 */
[----:B------:R-:W-:-:S05]  /*1b3a0*/  IADD3.X R251, R251, UR5, RZ, P3, !PT ;  /* 0x00000005fbfb7c10 */ /* 0x000fca0009ffe4ff */
[----:B------:R0:W-:Y:S04]  /*1b3b0*/  STL [R1+0x6a8], R251 ;  /* 0x0006a8fb01007387 */ /* 0x0001e80000100800 */
[----:B------:R-:W-:Y:S04]  /*1b3c0*/  STL [R1+0x6b0], R242 ;  /* 0x0006b0f201007387 */ /* 0x000fe80000100800 */
[----:B0-----:R-:W4:Y:S04]  /*1b3d0*/  LDL.LU R251, [R1+0x65c] ;  /* 0x00065c0001fb7983 */ /* 0x001f280000300800 */
[----:B------:R-:W-:Y:S04]  /*1b3e0*/  STL [R1+0x684], R252 ;  /* 0x000684fc01007387 */ /* 0x000fe80000100800 */
[----:B------:R-:W4:Y:S04]  /*1b3f0*/  LDL.LU R228, [R1+0x680] ;  /* 0x0006800001e47983 */ /* 0x000f280000300800 */
[----:B------:R-:W4:Y:S04]  /*1b400*/  LDL.LU R233, [R1+0x654] ;  /* 0x0006540001e97983 */ /* 0x000f280000300800 */
[----:B------:R-:W4:Y:S01]  /*1b410*/  LDL.LU R231, [R1+0x678] ;  /* 0x0006780001e77983 */ /* 0x000f220000300800 */
[----:B--2---:R-:W-:-:S05]  /*1b420*/  IADD3 R239, P3, R239, UR6, RZ ;  /* 0x00000006efef7c10 */ /* 0x004fca000ff7e0ff */
[----:B------:R0:W-:Y:S04]  /*1b430*/  STL [R1+0x67c], R239 ;  /* 0x00067cef01007387 */ /* 0x0001e80000100800 */
[----:B------:R-:W2:Y:S04]  /*1b440*/  LDL.LU R234, [R1+0x64c] ;  /* 0x00064c0001ea7983 */ /* 0x000ea80000300800 */
[----:B------:R-:W2:Y:S04]  /*1b450*/  LDL.LU R232, [R1+0x670] ;  /* 0x0006700001e87983 */ /* 0x000ea80000300800 */
[----:B0-----:R-:W2:Y:S01]  /*1b460*/  LDL.LU R239, [R1+0x644] ;  /* 0x0006440001ef7983 */ /* 0x001ea20000300800 */
[----:B---3--:R-:W-:-:S03]  /*1b470*/  IADD3.X R240, R240, UR5, RZ, P4, !PT ;  /* 0x00000005f0f07c10 */ /* 0x008fc6000a7fe4ff */
[----:B------:R-:W3:Y:S04]  /*1b480*/  LDL.LU R237, [R1+0x668] ;  /* 0x0006680001ed7983 */ /* 0x000ee80000300800 */
[----:B------:R-:W3:Y:S04]  /*1b490*/  LDL.LU R252, [R1+0x63c] ;  /* 0x00063c0001fc7983 */ /* 0x000ee80000300800 */
[----:B------:R0:W-:Y:S04]  /*1b4a0*/  STL [R1+0x6a0], R240 ;  /* 0x0006a0f001007387 */ /* 0x0001e80000100800 */
[----:B0-----:R-:W3:Y:S01]  /*1b4b0*/  LDL.LU R240, [R1+0x660] ;  /* 0x0006600001f07983 */ /* 0x001ee20000300800 */
[----:B------:R-:W-:-:S03]  /*1b4c0*/  IADD3 R249, P4, R249, UR6, RZ ;  /* 0x00000006f9f97c10 */ /* 0x000fc6000ff9e0ff */
[----:B------:R-:W3:Y:S04]  /*1b4d0*/  LDL.LU R235, [R1+0x634] ;  /* 0x0006340001eb7983 */ /* 0x000ee80000300800 */
[----:B------:R-:W3:Y:S04]  /*1b4e0*/  LDL.LU R238, [R1+0x658] ;  /* 0x0006580001ee7983 */ /* 0x000ee80000300800 */
[----:B------:R-:W-:Y:S04]  /*1b4f0*/  STL [R1+0x674], R249 ;  /* 0x000674f901007387 */ /* 0x000fe80000100800 */
[----:B------:R-:W3:Y:S01]  /*1b500*/  LDL.LU R236, [R1+0x62c] ;  /* 0x00062c0001ec7983 */ /* 0x000ee20000300800 */
[----:B----4-:R-:W-:-:S05]  /*1b510*/  IADD3.X R243, R243, UR5, RZ, P5, !PT ;  /* 0x00000005f3f37c10 */ /* 0x010fca000affe4ff */
[----:B------:R0:W-:Y:S04]  /*1b520*/  STL [R1+0x698], R243 ;  /* 0x000698f301007387 */ /* 0x0001e80000100800 */
[----:B------:R-:W4:Y:S04]  /*1b530*/  LDL.LU R245, [R1+0x650] ;  /* 0x0006500001f57983 */ /* 0x000f280000300800 */
[----:B------:R-:W4:Y:S04]  /*1b540*/  LDL.LU R241, [R1+0x624] ;  /* 0x0006240001f17983 */ /* 0x000f280000300800 */
[----:B0-----:R-:W4:Y:S04]  /*1b550*/  LDL.LU R243, [R1+0x648] ;  /* 0x0006480001f37983 */ /* 0x001f280000300800 */
[----:B------:R-:W4:Y:S01]  /*1b560*/  LDL.LU R246, [R1+0x61c] ;  /* 0x00061c0001f67983 */ /* 0x000f220000300800 */
[----:B------:R-:W-:-:S05]  /*1b570*/  IADD3 R244, P5, R244, UR6, RZ ;  /* 0x00000006f4f47c10 */ /* 0x000fca000ffbe0ff */
[----:B------:R0:W-:Y:S01]  /*1b580*/  STL [R1+0x66c], R244 ;  /* 0x00066cf401007387 */ /* 0x0001e20000100800 */
[----:B------:R-:W-:-:S03]  /*1b590*/  IADD3.X R247, R247, UR5, RZ, P6, !PT ;  /* 0x00000005f7f77c10 */ /* 0x000fc6000b7fe4ff */
[----:B0-----:R-:W4:Y:S04]  /*1b5a0*/  LDL.LU R244, [R1+0x640] ;  /* 0x0006400001f47983 */ /* 0x001f280000300800 */
[----:B------:R0:W-:Y:S01]  /*1b5b0*/  STL [R1+0x690], R247 ;  /* 0x000690f701007387 */ /* 0x0001e20000100800 */
[----:B------:R-:W-:-:S03]  /*1b5c0*/  IADD3 R250, P6, R250, UR6, RZ ;  /* 0x00000006fafa7c10 */ /* 0x000fc6000ffde0ff */
[----:B0-----:R-:W4:Y:S04]  /*1b5d0*/  LDL.LU R247, [R1+0xc28] ;  /* 0x000c280001f77983 */ /* 0x001f280000300800 */
[----:B------:R0:W-:Y:S01]  /*1b5e0*/  STL [R1+0x664], R250 ;  /* 0x000664fa01007387 */ /* 0x0001e20000100800 */
[----:B------:R-:W-:-:S03]  /*1b5f0*/  IADD3.X R248, R248, UR5, RZ, P1, !PT ;  /* 0x00000005f8f87c10 */ /* 0x000fc60008ffe4ff */
[----:B0-----:R-:W4:Y:S04]  /*1b600*/  LDL.LU R250, [R1+0x638] ;  /* 0x0006380001fa7983 */ /* 0x001f280000300800 */
[----:B------:R-:W4:Y:S04]  /*1b610*/  LDL.LU R242, [R1+0xc24] ;  /* 0x000c240001f27983 */ /* 0x000f280000300800 */
[----:B------:R-:W4:Y:S04]  /*1b620*/  LDL.LU R249, [R1+0x630] ;  /* 0x0006300001f97983 */ /* 0x000f280000300800 */
[----:B------:R0:W-:Y:S04]  /*1b630*/  STL [R1+0x688], R248 ;  /* 0x000688f801007387 */ /* 0x0001e80000100800 */
[----:B0-----:R-:W4:Y:S01]  /*1b640*/  LDL.LU R248, [R1+0xc20] ;  /* 0x000c200001f87983 */ /* 0x001f220000300800 */
[----:B------:R-:W-:-:S02]  /*1b650*/  IADD3 R251, P1, R251, UR6, RZ ;  /* 0x00000006fbfb7c10 */ /* 0x000fc4000ff3e0ff */
[----:B------:R-:W-:Y:S02]  /*1b660*/  IADD3.X R228, R228, UR5, RZ, P2, !PT ;  /* 0x00000005e4e47c10 */ /* 0x000fe400097fe4ff */
[----:B------:R-:W-:Y:S01]  /*1b670*/  IADD3 R233, P2, R233, UR6, RZ ;  /* 0x00000006e9e97c10 */ /* 0x000fe2000ff5e0ff */
[----:B------:R0:W-:Y:S01]  /*1b680*/  STL [R1+0x65c], R251 ;  /* 0x00065cfb01007387 */ /* 0x0001e20000100800 */
[----:B------:R-:W-:-:S03]  /*1b690*/  IADD3.X R231, R231, UR5, RZ, P3, !PT ;  /* 0x00000005e7e77c10 */ /* 0x000fc60009ffe4ff */
[----:B0-----:R-:W4:Y:S04]  /*1b6a0*/  LDL.LU R251, [R1+0x628] ;  /* 0x0006280001fb7983 */ /* 0x001f280000300800 */
[----:B------:R-:W-:Y:S04]  /*1b6b0*/  STL [R1+0x680], R228 ;  /* 0x000680e401007387 */ /* 0x000fe80000100800 */
[----:B------:R-:W-:Y:S04]  /*1b6c0*/  STL [R1+0x654], R233 ;  /* 0x000654e901007387 */ /* 0x000fe80000100800 */
[----:B------:R-:W-:Y:S01]  /*1b6d0*/  STL [R1+0x678], R231 ;  /* 0x000678e701007387 */ /* 0x000fe20000100800 */
[----:B--2---:R-:W-:-:S02]  /*1b6e0*/  IADD3.X R232, R232, UR5, RZ, P4, !PT ;  /* 0x00000005e8e87c10 */ /* 0x004fc4000a7fe4ff */
[----:B------:R-:W-:Y:S02]  /*1b6f0*/  IADD3 R234, P3, R234, UR6, RZ ;  /* 0x00000006eaea7c10 */ /* 0x000fe4000ff7e0ff */
[----:B------:R-:W-:Y:S02]  /*1b700*/  IADD3 R239, P4, R239, UR6, RZ ;  /* 0x00000006efef7c10 */ /* 0x000fe4000ff9e0ff */
[----:B---3--:R-:W-:Y:S02]  /*1b710*/  IADD3.X R237, R237, UR5, RZ, P5, !PT ;  /* 0x00000005eded7c10 */ /* 0x008fe4000affe4ff */
[----:B------:R-:W-:Y:S01]  /*1b720*/  IADD3 R252, P5, R252, UR6, RZ ;  /* 0x00000006fcfc7c10 */ /* 0x000fe2000ffbe0ff */
[----:B------:R0:W-:Y:S04]  /*1b730*/  STL [R1+0x644], R239 ;  /* 0x000644ef01007387 */ /* 0x0001e80000100800 */
[----:B------:R-:W-:Y:S04]  /*1b740*/  STL [R1+0x64c], R234 ;  /* 0x00064cea01007387 */ /* 0x000fe80000100800 */
[----:B0-----:R-:W2:Y:S01]  /*1b750*/  LDL.LU R239, [R1+0xc18] ;  /* 0x000c180001ef7983 */ /* 0x001ea20000300800 */
[----:B------:R-:W-:-:S03]  /*1b760*/  IADD3.X R240, R240, UR5, RZ, P6, !PT ;  /* 0x00000005f0f07c10 */ /* 0x000fc6000b7fe4ff */
[----:B------:R-:W-:Y:S04]  /*1b770*/  STL [R1+0x670], R232 ;  /* 0x000670e801007387 */ /* 0x000fe80000100800 */
[----:B------:R0:W-:Y:S04]  /*1b780*/  STL [R1+0x63c], R252 ;  /* 0x00063cfc01007387 */ /* 0x0001e80000100800 */
[----:B------:R-:W-:Y:S04]  /*1b790*/  STL [R1+0x668], R237 ;  /* 0x000668ed01007387 */ /* 0x000fe80000100800 */
[----:B0-----:R-:W3:Y:S04]  /*1b7a0*/  LDL.LU R252, [R1+0x620] ;  /* 0x0006200001fc7983 */ /* 0x001ee80000300800 */
[----:B------:R0:W-:Y:S04]  /*1b7b0*/  STL [R1+0x660], R240 ;  /* 0x000660f001007387 */ /* 0x0001e80000100800 */
[----:B0-----:R-:W3:Y:S01]  /*1b7c0*/  LDL.LU R240, [R1+0xc10] ;  /* 0x000c100001f07983 */ /* 0x001ee20000300800 */
[----:B------:R-:W-:-:S02]  /*1b7d0*/  IADD3 R235, P6, R235, UR6, RZ ;  /* 0x00000006ebeb7c10 */ /* 0x000fc4000ffde0ff */
[----:B------:R-:W-:Y:S02]  /*1b7e0*/  IADD3.X R238, R238, UR5, RZ, P1, !PT ;  /* 0x00000005eeee7c10 */ /* 0x000fe40008ffe4ff */
[----:B------:R-:W-:Y:S01]  /*1b7f0*/  IADD3 R236, P1, R236, UR6, RZ ;  /* 0x00000006ecec7c10 */ /* 0x000fe2000ff3e0ff */
[----:B------:R-:W-:Y:S04]  /*1b800*/  STL [R1+0x634], R235 ;  /* 0x000634eb01007387 */ /* 0x000fe80000100800 */
[----:B------:R-:W-:Y:S04]  /*1b810*/  STL [R1+0x658], R238 ;  /* 0x000658ee01007387 */ /* 0x000fe80000100800 */
[----:B------:R-:W-:Y:S01]  /*1b820*/  STL [R1+0x62c], R236 ;  /* 0x00062cec01007387 */ /* 0x000fe20000100800 */
[----:B----4-:R-:W-:-:S02]  /*1b830*/  IADD3.X R245, R245, UR5, RZ, P2, !PT ;  /* 0x00000005f5f57c10 */ /* 0x010fc400097fe4ff */
[----:B------:R-:W-:Y:S02]  /*1b840*/  IADD3 R241, P2, R241, UR6, RZ ;  /* 0x00000006f1f17c10 */ /* 0x000fe4000ff5e0ff */
[----:B------:R-:W-:Y:S02]  /*1b850*/  IADD3.X R243, R243, UR5, RZ, P3, !PT ;  /* 0x00000005f3f37c10 */ /* 0x000fe40009ffe4ff */
[----:B------:R-:W-:-:S03]  /*1b860*/  IADD3 R246, P3, R246, UR6, RZ ;  /* 0x00000006f6f67c10 */ /* 0x000fc6000ff7e0ff */
[----:B------:R0:W-:Y:S04]  /*1b870*/  STL [R1+0x648], R243 ;  /* 0x000648f301007387 */ /* 0x0001e80000100800 */
[----:B------:R-:W-:Y:S04]  /*1b880*/  STL [R1+0x650], R245 ;  /* 0x000650f501007387 */ /* 0x000fe80000100800 */
[----:B0-----:R-:W4:Y:S04]  /*1b890*/  LDL.LU R243, [R1+0x618] ;  /* 0x0006180001f37983 */ /* 0x001f280000300800 */
[----:B------:R-:W-:Y:S01]  /*1b8a0*/  STL [R1+0x624], R241 ;  /* 0x000624f101007387 */ /* 0x000fe20000100800 */
[----:B------:R-:W-:-:S05]  /*1b8b0*/  IADD3.X R244, R244, UR5, RZ, P4, !PT ;  /* 0x00000005f4f47c10 */ /* 0x000fca000a7fe4ff */
[----:B------:R0:W-:Y:S01]  /*1b8c0*/  STL [R1+0x640], R244 ;  /* 0x000640f401007387 */ /* 0x0001e20000100800 */
[----:B------:R-:W-:-:S03]  /*1b8d0*/  IADD3 R247, P4, R247, UR6, RZ ;  /* 0x00000006f7f77c10 */ /* 0x000fc6000ff9e0ff */
[----:B0-----:R-:W4:Y:S04]  /*1b8e0*/  LDL.LU R244, [R1+0xc08] ;  /* 0x000c080001f47983 */ /* 0x001f280000300800 */
[----:B------:R-:W-:Y:S04]  /*1b8f0*/  STL [R1+0x61c], R246 ;  /* 0x00061cf601007387 */ /* 0x000fe80000100800 */
[----:B------:R0:W-:Y:S01]  /*1b900*/  STL [R1+0xc28], R247 ;  /* 0x000c28f701007387 */ /* 0x0001e20000100800 */
[----:B------:R-:W-:-:S03]  /*1b910*/  IADD3.X R250, R250, UR5, RZ, P5, !PT ;  /* 0x00000005fafa7c10 */ /* 0x000fc6000affe4ff */
[----:B0-----:R-:W4:Y:S01]  /*1b920*/  LDL.LU R247, [R1+0x614] ;  /* 0x0006140001f77983 */ /* 0x001f220000300800 */
[----:B------:R-:W-:Y:S02]  /*1b930*/  IADD3.X R249, R249, UR5, RZ, P6, !PT ;  /* 0x00000005f9f97c10 */ /* 0x000fe4000b7fe4ff */
[----:B------:R-:W-:Y:S01]  /*1b940*/  IADD3 R242, P5, R242, UR6, RZ ;  /* 0x00000006f2f27c10 */ /* 0x000fe2000ffbe0ff */
[----:B------:R0:W-:Y:S01]  /*1b950*/  STL [R1+0x638], R250 ;  /* 0x000638fa01007387 */ /* 0x0001e20000100800 */
[----:B------:R-:W-:-:S03]  /*1b960*/  IADD3 R248, P6, R248, UR6, RZ ;  /* 0x00000006f8f87c10 */ /* 0x000fc6000ffde0ff */
[----:B0-----:R-:W4:Y:S04]  /*1b970*/  LDL.LU R250, [R1+0xc00] ;  /* 0x000c000001fa7983 */ /* 0x001f280000300800 */
[----:B------:R0:W-:Y:S04]  /*1b980*/  STL [R1+0xc20], R248 ;  /* 0x000c20f801007387 */ /* 0x0001e80000100800 */
[----:B------:R-:W-:Y:S04]  /*1b990*/  STL [R1+0xc24], R242 ;  /* 0x000c24f201007387 */ /* 0x000fe80000100800 */
[----:B0-----:R-:W4:Y:S04]  /*1b9a0*/  LDL.LU R248, [R1+0x610] ;  /* 0x0006100001f87983 */ /* 0x001f280000300800 */
[----:B------:R-:W-:Y:S04]  /*1b9b0*/  STL [R1+0x630], R249 ;  /* 0x000630f901007387 */ /* 0x000fe80000100800 */
[----:B------:R-:W4:Y:S04]  /*1b9c0*/  LDL.LU R228, [R1+0xbf8] ;  /* 0x000bf80001e47983 */ /* 0x000f280000300800 */
[----:B------:R-:W4:Y:S04]  /*1b9d0*/  LDL.LU R233, [R1+0xc1c] ;  /* 0x000c1c0001e97983 */ /* 0x000f280000300800 */
[----:B------:R-:W4:Y:S01]  /*1b9e0*/  LDL.LU R231, [R1+0xbf0] ;  /* 0x000bf00001e77983 */ /* 0x000f220000300800 */
[----:B------:R-:W-:-:S05]  /*1b9f0*/  IADD3.X R251, R251, UR5, RZ, P1, !PT ;  /* 0x00000005fbfb7c10 */ /* 0x000fca0008ffe4ff */
[----:B------:R0:W-:Y:S04]  /*1ba00*/  STL [R1+0x628], R251 ;  /* 0x000628fb01007387 */ /* 0x0001e80000100800 */
[----:B------:R-:W4:Y:S04]  /*1ba10*/  LDL.LU R234, [R1+0xc14] ;  /* 0x000c140001ea7983 */ /* 0x000f280000300800 */
[----:B------:R-:W4:Y:S04]  /*1ba20*/  LDL.LU R232, [R1+0xbe8] ;  /* 0x000be80001e87983 */ /* 0x000f280000300800 */
[----:B0-----:R-:W4:Y:S04]  /*1ba30*/  LDL.LU R251, [R1+0xc0c] ;  /* 0x000c0c0001fb7983 */ /* 0x001f280000300800 */
[----:B------:R-:W4:Y:S04]  /*1ba40*/  LDL.LU R237, [R1+0xbe0] ;  /* 0x000be00001ed7983 */ /* 0x000f280000300800 */
[----:B------:R-:W4:Y:S01]  /*1ba50*/  LDL.LU R249, [R1+0xc04] ;  /* 0x000c040001f97983 */ /* 0x000f220000300800 */
[----:B--2---:R-:W-:-:S05]  /*1ba60*/  IADD3 R239, P1, R239, UR6, RZ ;  /* 0x00000006efef7c10 */ /* 0x004fca000ff3e0ff */
[----:B------:R0:W-:Y:S01]  /*1ba70*/  STL [R1+0xc18], R239 ;  /* 0x000c18ef01007387 */ /* 0x0001e20000100800 */
[----:B---3--:R-:W-:-:S03]  /*1ba80*/  IADD3.X R252, R252, UR5, RZ, P2, !PT ;  /* 0x00000005fcfc7c10 */ /* 0x008fc600097fe4ff */
[----:B0-----:R-:W2:Y:S04]  /*1ba90*/  LDL.LU R239, [R1+0xbd8] ;  /* 0x000bd80001ef7983 */ /* 0x001ea80000300800 */
[----:B------:R-:W3:Y:S04]  /*1baa0*/  LDL.LU R235, [R1+0xbfc] ;  /* 0x000bfc0001eb7983 */ /* 0x000ee80000300800 */
[----:B------:R-:W3:Y:S04]  /*1bab0*/  LDL.LU R238, [R1+0xbd0] ;  /* 0x000bd00001ee7983 */ /* 0x000ee80000300800 */
[----:B------:R-:W-:Y:S04]  /*1bac0*/  STL [R1+0x620], R252 ;  /* 0x000620fc01007387 */ /* 0x000fe80000100800 */
[----:B------:R-:W3:Y:S01]  /*1bad0*/  LDL.LU R236, [R1+0xbf4] ;  /* 0x000bf40001ec7983 */ /* 0x000ee20000300800 */
[----:B------:R-:W-:-:S05]  /*1bae0*/  IADD3 R240, P2, R240, UR6, RZ ;  /* 0x00000006f0f07c10 */ /* 0x000fca000ff5e0ff */
[----:B------:R0:W-:Y:S04]  /*1baf0*/  STL [R1+0xc10], R240 ;  /* 0x000c10f001007387 */ /* 0x0001e80000100800 */
[----:B------:R-:W3:Y:S04]  /*1bb00*/  LDL.LU R245, [R1+0xbc8] ;  /* 0x000bc80001f57983 */ /* 0x000ee80000300800 */
[----:B------:R-:W3:Y:S04]  /*1bb10*/  LDL.LU R241, [R1+0xbec] ;  /* 0x000bec0001f17983 */ /* 0x000ee80000300800 */
[----:B0-----:R-:W3:Y:S04]  /*1bb20*/  LDL.LU R240, [R1+0xbc0] ;  /* 0x000bc00001f07983 */ /* 0x001ee80000300800 */
[----:B------:R-:W3:Y:S01]  /*1bb30*/  LDL.LU R246, [R1+0xbe4] ;  /* 0x000be40001f67983 */ /* 0x000ee20000300800 */
[----:B----4-:R-:W-:-:S05]  /*1bb40*/  IADD3.X R243, R243, UR5, RZ, P3, !PT ;  /* 0x00000005f3f37c10 */ /* 0x010fca0009ffe4ff */
[----:B------:R0:W-:Y:S04]  /*1bb50*/  STL [R1+0x618], R243 ;  /* 0x000618f301007387 */ /* 0x0001e80000100800 */
[----:B0-----:R-:W4:Y:S01]  /*1bb60*/  LDL.LU R243, [R1+0xbb8] ;  /* 0x000bb80001f37983 */ /* 0x001f220000300800 */
[----:B------:R-:W-:-:S05]  /*1bb70*/  IADD3 R244, P3, R244, UR6, RZ ;  /* 0x00000006f4f47c10 */ /* 0x000fca000ff7e0ff */
[----:B------:R0:W-:Y:S01]  /*1bb80*/  STL [R1+0xc08], R244 ;  /* 0x000c08f401007387 */ /* 0x0001e20000100800 */
[----:B------:R-:W-:-:S03]  /*1bb90*/  IADD3.X R247, R247, UR5, RZ, P4, !PT ;  /* 0x00000005f7f77c10 */ /* 0x000fc6000a7fe4ff */
[----:B0-----:R-:W4:Y:S04]  /*1bba0*/  LDL.LU R244, [R1+0xbdc] ;  /* 0x000bdc0001f47983 */ /* 0x001f280000300800 */
[----:B------:R0:W-:Y:S01]  /*1bbb0*/  STL [R1+0x614], R247 ;  /* 0x000614f701007387 */ /* 0x0001e20000100800 */
[----:B------:R-:W-:-:S03]  /*1bbc0*/  IADD3 R250, P4, R250, UR6, RZ ;  /* 0x00000006fafa7c10 */ /* 0x000fc6000ff9e0ff */
[----:B0-----:R-:W4:Y:S04]  /*1bbd0*/  LDL.LU R247, [R1+0xbb0] ;  /* 0x000bb00001f77983 */ /* 0x001f280000300800 */
[----:B------:R-:W4:Y:S04]  /*1bbe0*/  LDL.LU R242, [R1+0xbd4] ;  /* 0x000bd40001f27983 */ /* 0x000f280000300800 */
[----:B------:R-:W4:Y:S04]  /*1bbf0*/  LDL.LU R252, [R1+0xba8] ;  /* 0x000ba80001fc7983 */ /* 0x000f280000300800 */
[----:B------:R0:W-:Y:S01]  /*1bc00*/  STL [R1+0xc00], R250 ;  /* 0x000c00fa01007387 */ /* 0x0001e20000100800 */
[----:B------:R-:W-:-:S03]  /*1bc10*/  IADD3.X R248, R248, UR5, RZ, P5, !PT ;  /* 0x00000005f8f87c10 */ /* 0x000fc6000affe4ff */
[----:B0-----:R-:W4:Y:S01]  /*1bc20*/  LDL.LU R250, [R1+0xbcc] ;  /* 0x000bcc0001fa7983 */ /* 0x001f220000300800 */
[----:B------:R-:W-:Y:S02]  /*1bc30*/  IADD3 R228, P5, R228, UR6, RZ ;  /* 0x00000006e4e47c10 */ /* 0x000fe4000ffbe0ff */
[----:B------:R-:W-:Y:S01]  /*1bc40*/  IADD3.X R233, R233, UR5, RZ, P6, !PT ;  /* 0x00000005e9e97c10 */ /* 0x000fe2000b7fe4ff */
[----:B------:R0:W-:Y:S01]  /*1bc50*/  STL [R1+0x610], R248 ;  /* 0x000610f801007387 */ /* 0x0001e20000100800 */
[----:B------:R-:W-:-:S03]  /*1bc60*/  IADD3 R231, P6, R231, UR6, RZ ;  /* 0x00000006e7e77c10 */ /* 0x000fc6000ffde0ff */
[----:B0-----:R-:W4:Y:S04]  /*1bc70*/  LDL.LU R248, [R1+0xba0] ;  /* 0x000ba00001f87983 */ /* 0x001f280000300800 */
[----:B------:R-:W-:Y:S04]  /*1bc80*/  STL [R1+0xbf8], R228 ;  /* 0x000bf8e401007387 */ /* 0x000fe80000100800 */
[----:B------:R-:W-:Y:S04]  /*1bc90*/  STL [R1+0xc1c], R233 ;  /* 0x000c1ce901007387 */ /* 0x000fe80000100800 */
[----:B------:R-:W-:Y:S01]  /*1bca0*/  STL [R1+0xbf0], R231 ;  /* 0x000bf0e701007387 */ /* 0x000fe20000100800 */
[----:B------:R-:W-:-:S02]  /*1bcb0*/  IADD3.X R234, R234, UR5, RZ, P1, !PT ;  /* 0x00000005eaea7c10 */ /* 0x000fc40008ffe4ff */
[----:B------:R-:W-:Y:S02]  /*1bcc0*/  IADD3 R232, P1, R232, UR6, RZ ;  /* 0x00000006e8e87c10 */ /* 0x000fe4000ff3e0ff */
[----:B------:R-:W-:Y:S02]  /*1bcd0*/  IADD3.X R251, R251, UR5, RZ, P2, !PT ;  /* 0x00000005fbfb7c10 */ /* 0x000fe400097fe4ff */
[----:B------:R-:W-:Y:S02]  /*1bce0*/  IADD3 R237, P2, R237, UR6, RZ ;  /* 0x00000006eded7c10 */ /* 0x000fe4000ff5e0ff */
[----:B------:R-:W-:Y:S01]  /*1bcf0*/  IADD3.X R249, R249, UR5, RZ, P3, !PT ;  /* 0x00000005f9f97c10 */ /* 0x000fe20009ffe4ff */
[----:B------:R0:W-:Y:S04]  /*1bd00*/  STL [R1+0xc0c], R251 ;  /* 0x000c0cfb01007387 */ /* 0x0001e80000100800 */
[----:B------:R-:W-:Y:S04]  /*1bd10*/  STL [R1+0xc14], R234 ;  /* 0x000c14ea01007387 */ /* 0x000fe80000100800 */
[----:B0-----:R-:W4:Y:S04]  /*1bd20*/  LDL.LU R251, [R1+0xbc4] ;  /* 0x000bc40001fb7983 */ /* 0x001f280000300800 */
[----:B------:R-:W-:Y:S04]  /*1bd30*/  STL [R1+0xbe8], R232 ;  /* 0x000be8e801007387 */ /* 0x000fe80000100800 */
[----:B------:R0:W-:Y:S04]  /*1bd40*/  STL [R1+0xc04], R249 ;  /* 0x000c04f901007387 */ /* 0x0001e80000100800 */
[----:B------:R-:W-:Y:S04]  /*1bd50*/  STL [R1+0xbe0], R237 ;  /* 0x000be0ed01007387 */ /* 0x000fe80000100800 */
[----:B0-----:R-:W4:Y:S01]  /*1bd60*/  LDL.LU R249, [R1+0xb98] ;  /* 0x000b980001f97983 */ /* 0x001f220000300800 */
[----:B--2---:R-:W-:-:S02]  /*1bd70*/  IADD3 R239, P3, R239, UR6, RZ ;  /* 0x00000006efef7c10 */ /* 0x004fc4000ff7e0ff */
[----:B---3--:R-:W-:Y:S02]  /*1bd80*/  IADD3.X R235, R235, UR5, RZ, P4, !PT ;  /* 0x00000005ebeb7c10 */ /* 0x008fe4000a7fe4ff */
[----:B------:R-:W-:Y:S01]  /*1bd90*/  IADD3 R238, P4, R238, UR6, RZ ;  /* 0x00000006eeee7c10 */ /* 0x000fe2000ff9e0ff */
[----:B------:R0:W-:Y:S01]  /*1bda0*/  STL [R1+0xbd8], R239 ;  /* 0x000bd8ef01007387 */ /* 0x0001e20000100800 */
[----:B------:R-:W-:-:S03]  /*1bdb0*/  IADD3.X R236, R236, UR5, RZ, P5, !PT ;  /* 0x00000005ecec7c10 */ /* 0x000fc6000affe4ff */
[----:B0-----:R-:W2:Y:S01]  /*1bdc0*/  LDL.LU R239, [R1+0xbbc] ;  /* 0x000bbc0001ef7983 */ /* 0x001ea20000300800 */
[----:B------:R-:W-:Y:S02]  /*1bdd0*/  IADD3.X R241, R241, UR5, RZ, P6, !PT ;  /* 0x00000005f1f17c10 */ /* 0x000fe4000b7fe4ff */
[----:B------:R-:W-:Y:S01]  /*1bde0*/  IADD3 R245, P5, R245, UR6, RZ ;  /* 0x00000006f5f57c10 */ /* 0x000fe2000ffbe0ff */
[----:B------:R-:W-:Y:S04]  /*1bdf0*/  STL [R1+0xbfc], R235 ;  /* 0x000bfceb01007387 */ /* 0x000fe80000100800 */
[----:B------:R-:W-:Y:S04]  /*1be00*/  STL [R1+0xbd0], R238 ;  /* 0x000bd0ee01007387 */ /* 0x000fe80000100800 */
[----:B------:R-:W-:Y:S01]  /*1be10*/  STL [R1+0xbf4], R236 ;  /* 0x000bf4ec01007387 */ /* 0x000fe20000100800 */
[----:B------:R-:W-:-:S05]  /*1be20*/  IADD3 R240, P6, R240, UR6, RZ ;  /* 0x00000006f0f07c10 */ /* 0x000fca000ffde0ff */
[----:B------:R0:W-:Y:S04]  /*1be30*/  STL [R1+0xbc0], R240 ;  /* 0x000bc0f001007387 */ /* 0x0001e80000100800 */
[----:B------:R-:W-:Y:S04]  /*1be40*/  STL [R1+0xbc8], R245 ;  /* 0x000bc8f501007387 */ /* 0x000fe80000100800 */
[----:B0-----:R-:W3:Y:S01]  /*1be50*/  LDL.LU R240, [R1+0xb90] ;  /* 0x000b900001f07983 */ /* 0x001ee20000300800 */
[----:B------:R-:W-:-:S03]  /*1be60*/  IADD3.X R246, R246, UR5, RZ, P1, !PT ;  /* 0x00000005f6f67c10 */ /* 0x000fc60008ffe4ff */
[----:B------:R-:W-:Y:S01]  /*1be70*/  STL [R1+0xbec], R241 ;  /* 0x000becf101007387 */ /* 0x000fe20000100800 */
[----:B----4-:R-:W-:-:S05]  /*1be80*/  IADD3 R243, P1, R243, UR6, RZ ;  /* 0x00000006f3f37c10 */ /* 0x010fca000ff3e0ff */
[----:B------:R0:W-:Y:S04]  /*1be90*/  STL [R1+0xbb8], R243 ;  /* 0x000bb8f301007387 */ /* 0x0001e80000100800 */
[----:B0-----:R-:W4:Y:S04]  /*1bea0*/  LDL.LU R243, [R1+0xbb4] ;  /* 0x000bb40001f37983 */ /* 0x001f280000300800 */
[----:B------:R-:W-:Y:S01]  /*1beb0*/  STL [R1+0xbe4], R246 ;  /* 0x000be4f601007387 */ /* 0x000fe20000100800 */
[----:B------:R-:W-:-:S05]  /*1bec0*/  IADD3.X R244, R244, UR5, RZ, P2, !PT ;  /* 0x00000005f4f47c10 */ /* 0x000fca00097fe4ff */
[----:B------:R0:W-:Y:S01]  /*1bed0*/  STL [R1+0xbdc], R244 ;  /* 0x000bdcf401007387 */ /* 0x0001e20000100800 */
[----:B------:R-:W-:-:S03]  /*1bee0*/  IADD3 R247, P2, R247, UR6, RZ ;  /* 0x00000006f7f77c10 */ /* 0x000fc6000ff5e0ff */
[----:B0-----:R-:W4:Y:S01]  /*1bef0*/  LDL.LU R244, [R1+0xb88] ;  /* 0x000b880001f47983 */ /* 0x001f220000300800 */
        /* <DEDUP_REMOVED lines=15> */
[----:B------:R-:W4:Y:S04]  /*1bff0*/  LDL.LU R232, [R1+0xb94] ;  /* 0x000b940001e87983 */ /* 0x000f280000300800 */
[----:B0-----:R-:W4:Y:S04]  /*1c000*/  LDL.LU R248, [R1+0xb68] ;  /* 0x000b680001f87983 */ /* 0x001f280000300800 */
[----:B------:R-:W4:Y:S04]  /*1c010*/  LDL.LU R237, [R1+0xb8c] ;  /* 0x000b8c0001ed7983 */ /* 0x000f280000300800 */
[----:B------:R-:W4:Y:S01]  /*1c020*/  LDL.LU R252, [R1+0xb60] ;  /* 0x000b600001fc7983 */ /* 0x000f220000300800 */
[----:B------:R-:W-:-:S05]  /*1c030*/  IADD3.X R251, R251, UR5, RZ, P5, !PT ;  /* 0x00000005fbfb7c10 */ /* 0x000fca000affe4ff */
[----:B------:R0:W-:Y:S01]  /*1c040*/  STL [R1+0xbc4], R251 ;  /* 0x000bc4fb01007387 */ /* 0x0001e20000100800 */
[----:B------:R-:W-:-:S03]  /*1c050*/  IADD3 R249, P5, R249, UR6, RZ ;  /* 0x00000006f9f97c10 */ /* 0x000fc6000ffbe0ff */
[----:B0-----:R-:W4:Y:S04]  /*1c060*/  LDL.LU R251, [R1+0xb84] ;  /* 0x000b840001fb7983 */ /* 0x001f280000300800 */
[----:B------:R-:W4:Y:S04]  /*1c070*/  LDL.LU R235, [R1+0xb58] ;  /* 0x000b580001eb7983 */ /* 0x000f280000300800 */
[----:B------:R-:W4:Y:S04]  /*1c080*/  LDL.LU R238, [R1+0xb7c] ;  /* 0x000b7c0001ee7983 */ /* 0x000f280000300800 */
[----:B------:R-:W-:Y:S04]  /*1c090*/  STL [R1+0xb98], R249 ;  /* 0x000b98f901007387 */ /* 0x000fe80000100800 */
[----:B------:R-:W4:Y:S01]  /*1c0a0*/  LDL.LU R236, [R1+0xb50] ;  /* 0x000b500001ec7983 */ /* 0x000f220000300800 */
[----:B--2---:R-:W-:-:S05]  /*1c0b0*/  IADD3.X R239, R239, UR5, RZ, P6, !PT ;  /* 0x00000005efef7c10 */ /* 0x004fca000b7fe4ff */
[----:B------:R0:W-:Y:S04]  /*1c0c0*/  STL [R1+0xbbc], R239 ;  /* 0x000bbcef01007387 */ /* 0x0001e80000100800 */
[----:B------:R-:W2:Y:S04]  /*1c0d0*/  LDL.LU R245, [R1+0xb74] ;  /* 0x000b740001f57983 */ /* 0x000ea80000300800 */
[----:B------:R-:W2:Y:S04]  /*1c0e0*/  LDL.LU R241, [R1+0xb48] ;  /* 0x000b480001f17983 */ /* 0x000ea80000300800 */
[----:B0-----:R-:W2:Y:S04]  /*1c0f0*/  LDL.LU R239, [R1+0xb6c] ;  /* 0x000b6c0001ef7983 */ /* 0x001ea80000300800 */
[----:B------:R-:W2:Y:S01]  /*1c100*/  LDL.LU R246, [R1+0xb40] ;  /* 0x000b400001f67983 */ /* 0x000ea20000300800 */
[----:B---3--:R-:W-:-:S05]  /*1c110*/  IADD3 R240, P6, R240, UR6, RZ ;  /* 0x00000006f0f07c10 */ /* 0x008fca000ffde0ff */
[----:B------:R0:W-:Y:S04]  /*1c120*/  STL [R1+0xb90], R240 ;  /* 0x000b90f001007387 */ /* 0x0001e80000100800 */
[----:B0-----:R-:W3:Y:S01]  /*1c130*/  LDL.LU R240, [R1+0xb64] ;  /* 0x000b640001f07983 */ /* 0x001ee20000300800 */
[----:B----4-:R-:W-:-:S05]  /*1c140*/  IADD3.X R243, R243, UR5, RZ, P1, !PT ;  /* 0x00000005f3f37c10 */ /* 0x010fca0008ffe4ff */
[----:B------:R0:W-:Y:S04]  /*1c150*/  STL [R1+0xbb4], R243 ;  /* 0x000bb4f301007387 */ /* 0x0001e80000100800 */
[----:B0-----:R-:W4:Y:S01]  /*1c160*/  LDL.LU R243, [R1+0xb38] ;  /* 0x000b380001f37983 */ /* 0x001f220000300800 */
[----:B------:R-:W-:-:S05]  /*1c170*/  IADD3 R244, P1, R244, UR6, RZ ;  /* 0x00000006f4f47c10 */ /* 0x000fca000ff3e0ff */
[----:B------:R0:W-:Y:S01]  /*1c180*/  STL [R1+0xb88], R244 ;  /* 0x000b88f401007387 */ /* 0x0001e20000100800 */
[----:B------:R-:W-:-:S03]  /*1c190*/  IADD3.X R247, R247, UR5, RZ, P2, !PT ;  /* 0x00000005f7f77c10 */ /* 0x000fc600097fe4ff */
[----:B0-----:R-:W4:Y:S04]  /*1c1a0*/  LDL.LU R244, [R1+0xb5c] ;  /* 0x000b5c0001f47983 */ /* 0x001f280000300800 */
[----:B------:R-:W4:Y:S04]  /*1c1b0*/  LDL.LU R242, [R1+0xb30] ;  /* 0x000b300001f27983 */ /* 0x000f280000300800 */
[----:B------:R-:W4:Y:S04]  /*1c1c0*/  LDL.LU R249, [R1+0xb54] ;  /* 0x000b540001f97983 */ /* 0x000f280000300800 */
[----:B------:R0:W-:Y:S01]  /*1c1d0*/  STL [R1+0xbac], R247 ;  /* 0x000bacf701007387 */ /* 0x0001e20000100800 */
[----:B------:R-:W-:-:S03]  /*1c1e0*/  IADD3 R250, P2, R250, UR6, RZ ;  /* 0x00000006fafa7c10 */ /* 0x000fc6000ff5e0ff */
[----:B0-----:R-:W4:Y:S01]  /*1c1f0*/  LDL.LU R247, [R1+0xb28] ;  /* 0x000b280001f77983 */ /* 0x001f220000300800 */
[----:B------:R-:W-:Y:S02]  /*1c200*/  IADD3.X R228, R228, UR5, RZ, P3, !PT ;  /* 0x00000005e4e47c10 */ /* 0x000fe40009ffe4ff */
[----:B------:R-:W-:Y:S02]  /*1c210*/  IADD3 R233, P3, R233, UR6, RZ ;  /* 0x00000006e9e97c10 */ /* 0x000fe4000ff7e0ff */
[----:B------:R-:W-:Y:S01]  /*1c220*/  IADD3.X R231, R231, UR5, RZ, P4, !PT ;  /* 0x00000005e7e77c10 */ /* 0x000fe2000a7fe4ff */
[----:B------:R0:W-:Y:S01]  /*1c230*/  STL [R1+0xb80], R250 ;  /* 0x000b80fa01007387 */ /* 0x0001e20000100800 */
        /* <DEDUP_REMOVED lines=10> */
[----:B------:R-:W-:Y:S04]  /*1c2e0*/  STL [R1+0xb70], R234 ;  /* 0x000b70ea01007387 */ /* 0x000fe80000100800 */
[----:B0-----:R-:W4:Y:S04]  /*1c2f0*/  LDL.LU R248, [R1+0xb20] ;  /* 0x000b200001f87983 */ /* 0x001f280000300800 */
[----:B------:R-:W-:Y:S04]  /*1c300*/  STL [R1+0xb94], R232 ;  /* 0x000b94e801007387 */ /* 0x000fe80000100800 */
[----:B------:R0:W-:Y:S04]  /*1c310*/  STL [R1+0xb60], R252 ;  /* 0x000b60fc01007387 */ /* 0x0001e80000100800 */
[----:B------:R-:W-:Y:S04]  /*1c320*/  STL [R1+0xb8c], R237 ;  /* 0x000b8ced01007387 */ /* 0x000fe80000100800 */
[----:B0-----:R-:W4:Y:S01]  /*1c330*/  LDL.LU R252, [R1+0xb44] ;  /* 0x000b440001fc7983 */ /* 0x001f220000300800 */
[----:B------:R-:W-:-:S02]  /*1c340*/  IADD3.X R251, R251, UR5, RZ, P1, !PT ;  /* 0x00000005fbfb7c10 */ /* 0x000fc40008ffe4ff */
[----:B------:R-:W-:Y:S02]  /*1c350*/  IADD3 R235, P1, R235, UR6, RZ ;  /* 0x00000006ebeb7c10 */ /* 0x000fe4000ff3e0ff */
[----:B------:R-:W-:Y:S02]  /*1c360*/  IADD3.X R238, R238, UR5, RZ, P2, !PT ;  /* 0x00000005eeee7c10 */ /* 0x000fe400097fe4ff */
[----:B------:R-:W-:Y:S01]  /*1c370*/  IADD3 R236, P2, R236, UR6, RZ ;  /* 0x00000006ecec7c10 */ /* 0x000fe2000ff5e0ff */
[----:B------:R0:W-:Y:S04]  /*1c380*/  STL [R1+0xb84], R251 ;  /* 0x000b84fb01007387 */ /* 0x0001e80000100800 */
[----:B0-----:R-:W4:Y:S04]  /*1c390*/  LDL.LU R251, [R1+0xb18] ;  /* 0x000b180001fb7983 */ /* 0x001f280000300800 */
[----:B------:R-:W-:Y:S04]  /*1c3a0*/  STL [R1+0xb58], R235 ;  /* 0x000b58eb01007387 */ /* 0x000fe80000100800 */
[----:B------:R-:W-:Y:S04]  /*1c3b0*/  STL [R1+0xb7c], R238 ;  /* 0x000b7cee01007387 */ /* 0x000fe80000100800 */
[----:B------:R-:W-:Y:S01]  /*1c3c0*/  STL [R1+0xb50], R236 ;  /* 0x000b50ec01007387 */ /* 0x000fe20000100800 */
[----:B--2---:R-:W-:-:S02]  /*1c3d0*/  IADD3.X R245, R245, UR5, RZ, P3, !PT ;  /* 0x00000005f5f57c10 */ /* 0x004fc40009ffe4ff */
[----:B------:R-:W-:Y:S02]  /*1c3e0*/  IADD3 R241, P3, R241, UR6, RZ ;  /* 0x00000006f1f17c10 */ /* 0x000fe4000ff7e0ff */
[----:B------:R-:W-:-:S05]  /*1c3f0*/  IADD3.X R239, R239, UR5, RZ, P4, !PT ;  /* 0x00000005efef7c10 */ /* 0x000fca000a7fe4ff */
[----:B------:R0:W-:Y:S04]  /*1c400*/  STL [R1+0xb6c], R239 ;  /* 0x000b6cef01007387 */ /* 0x0001e80000100800 */
[----:B------:R-:W-:Y:S04]  /*1c410*/  STL [R1+0xb74], R245 ;  /* 0x000b74f501007387 */ /* 0x000fe80000100800 */
[----:B0-----:R-:W2:Y:S04]  /*1c420*/  LDL.LU R239, [R1+0xb3c] ;  /* 0x000b3c0001ef7983 */ /* 0x001ea80000300800 */
[----:B------:R-:W-:Y:S01]  /*1c430*/  STL [R1+0xb48], R241 ;  /* 0x000b48f101007387 */ /* 0x000fe20000100800 */
[----:B---3--:R-:W-:-:S05]  /*1c440*/  IADD3.X R240, R240, UR5, RZ, P5, !PT ;  /* 0x00000005f0f07c10 */ /* 0x008fca000affe4ff */
[----:B------:R0:W-:Y:S04]  /*1c450*/  STL [R1+0xb64], R240 ;  /* 0x000b64f001007387 */ /* 0x0001e80000100800 */
[----:B0-----:R-:W3:Y:S01]  /*1c460*/  LDL.LU R240, [R1+0xb10] ;  /* 0x000b100001f07983 */ /* 0x001ee20000300800 */
[----:B------:R-:W-:-:S05]  /*1c470*/  IADD3 R246, P4, R246, UR6, RZ ;  /* 0x00000006f6f67c10 */ /* 0x000fca000ff9e0ff */
[----:B------:R-:W-:Y:S01]  /*1c480*/  STL [R1+0xb40], R246 ;  /* 0x000b40f601007387 */ /* 0x000fe20000100800 */
[----:B----4-:R-:W-:-:S05]  /*1c490*/  IADD3 R243, P5, R243, UR6, RZ ;  /* 0x00000006f3f37c10 */ /* 0x010fca000ffbe0ff */
[----:B------:R0:W-:Y:S04]  /*1c4a0*/  STL [R1+0xb38], R243 ;  /* 0x000b38f301007387 */ /* 0x0001e80000100800 */
[----:B0-----:R-:W4:Y:S01]  /*1c4b0*/  LDL.LU R243, [R1+0xb34] ;  /* 0x000b340001f37983 */ /* 0x001f220000300800 */
[----:B------:R-:W-:Y:S02]  /*1c4c0*/  IADD3.X R244, R244, UR5, RZ, P6, !PT ;  /* 0x00000005f4f47c10 */ /* 0x000fe4000b7fe4ff */
[----:B------:R-:W-:Y:S02]  /*1c4d0*/  IADD3.X R249, R249, UR5, RZ, P1, !PT ;  /* 0x00000005f9f97c10 */ /* 0x000fe40008ffe4ff */
[----:B------:R-:W-:Y:S01]  /*1c4e0*/  IADD3 R242, P6, R242, UR6, RZ ;  /* 0x00000006f2f27c10 */ /* 0x000fe2000ffde0ff */
[----:B------:R0:W-:Y:S01]  /*1c4f0*/  STL [R1+0xb5c], R244 ;  /* 0x000b5cf401007387 */ /* 0x0001e20000100800 */
[----:B------:R-:W-:-:S03]  /*1c500*/  IADD3 R247, P1, R247, UR6, RZ ;  /* 0x00000006f7f77c10 */ /* 0x000fc6000ff3e0ff */
[----:B0-----:R-:W4:Y:S04]  /*1c510*/  LDL.LU R244, [R1+0xb08] ;  /* 0x000b080001f47983 */ /* 0x001f280000300800 */
[----:B------:R0:W-:Y:S04]  /*1c520*/  STL [R1+0xb28], R247 ;  /* 0x000b28f701007387 */ /* 0x0001e80000100800 */
[----:B------:R-:W-:Y:S04]  /*1c530*/  STL [R1+0xb30], R242 ;  /* 0x000b30f201007387 */ /* 0x000fe80000100800 */
[----:B0-----:R-:W4:Y:S01]  /*1c540*/  LDL.LU R247, [R1+0xb2c] ;  /* 0x000b2c0001f77983 */ /* 0x001f220000300800 */
[----:B------:R-:W-:-:S03]  /*1c550*/  IADD3.X R250, R250, UR5, RZ, P2, !PT ;  /* 0x00000005fafa7c10 */ /* 0x000fc600097fe4ff */
[----:B------:R0:W-:Y:S04]  /*1c560*/  STL [R1+0xb54], R249 ;  /* 0x000b54f901007387 */ /* 0x0001e80000100800 */
[----:B------:R-:W4:Y:S04]  /*1c570*/  LDL.LU R233, [R1+0xb00] ;  /* 0x000b000001e97983 */ /* 0x000f280000300800 */
[----:B------:R-:W4:Y:S04]  /*1c580*/  LDL.LU R231, [R1+0xb24] ;  /* 0x000b240001e77983 */ /* 0x000f280000300800 */
[----:B------:R-:W4:Y:S04]  /*1c590*/  LDL.LU R234, [R1+0xaf8] ;  /* 0x000af80001ea7983 */ /* 0x000f280000300800 */
[----:B------:R1:W-:Y:S04]  /*1c5a0*/  STL [R1+0xb4c], R250 ;  /* 0x000b4cfa01007387 */ /* 0x0003e80000100800 */
[----:B0-----:R-:W4:Y:S01]  /*1c5b0*/  LDL.LU R249, [R1+0xb1c] ;  /* 0x000b1c0001f97983 */ /* 0x001f220000300800 */
[----:B------:R-:W-:-:S03]  /*1c5c0*/  IADD3 R248, P2, R248, UR6, RZ ;  /* 0x00000006f8f87c10 */ /* 0x000fc6000ff5e0ff */
[----:B-1----:R-:W4:Y:S04]  /*1c5d0*/  LDL.LU R250, [R1+0xaf0] ;  /* 0x000af00001fa7983 */ /* 0x002f280000300800 */
        /* <DEDUP_REMOVED lines=16> */
[----:B------:R0:W-:Y:S04]  /*1c6e0*/  STL [R1+0xb3c], R239 ;  /* 0x000b3cef01007387 */ /* 0x0001e80000100800 */
[----:B0-----:R-:W2:Y:S01]  /*1c6f0*/  LDL.LU R239, [R1+0xaec] ;  /* 0x000aec0001ef7983 */ /* 0x001ea20000300800 */
[----:B---3--:R-:W-:-:S05]  /*1c700*/  IADD3 R240, P4, R240, UR6, RZ ;  /* 0x00000006f0f07c10 */ /* 0x008fca000ff9e0ff */
[----:B------:R0:W-:Y:S04]  /*1c710*/  STL [R1+0xb10], R240 ;  /* 0x000b10f001007387 */ /* 0x0001e80000100800 */
[----:B0-----:R-:W3:Y:S01]  /*1c720*/  LDL.LU R240, [R1+0xac0] ;  /* 0x000ac00001f07983 */ /* 0x001ee20000300800 */
[----:B----4-:R-:W-:-:S05]  /*1c730*/  IADD3.X R243, R243, UR5, RZ, P5, !PT ;  /* 0x00000005f3f37c10 */ /* 0x010fca000affe4ff */
[----:B------:R0:W-:Y:S04]  /*1c740*/  STL [R1+0xb34], R243 ;  /* 0x000b34f301007387 */ /* 0x0001e80000100800 */
[----:B0-----:R-:W4:Y:S04]  /*1c750*/  LDL.LU R243, [R1+0xae4] ;  /* 0x000ae40001f37983 */ /* 0x001f280000300800 */
[----:B------:R-:W4:Y:S04]  /*1c760*/  LDL.LU R246, [R1+0xab8] ;  /* 0x000ab80001f67983 */ /* 0x000f280000300800 */
[----:B------:R-:W4:Y:S01]  /*1c770*/  LDL.LU R252, [R1+0xadc] ;  /* 0x000adc0001fc7983 */ /* 0x000f220000300800 */
[----:B------:R-:W-:-:S05]  /*1c780*/  IADD3 R244, P5, R244, UR6, RZ ;  /* 0x00000006f4f47c10 */ /* 0x000fca000ffbe0ff */
[----:B------:R0:W-:Y:S01]  /*1c790*/  STL [R1+0xb08], R244 ;  /* 0x000b08f401007387 */ /* 0x0001e20000100800 */
[----:B------:R-:W-:-:S03]  /*1c7a0*/  IADD3.X R247, R247, UR5, RZ, P6, !PT ;  /* 0x00000005f7f77c10 */ /* 0x000fc6000b7fe4ff */
[----:B0-----:R-:W4:Y:S01]  /*1c7b0*/  LDL.LU R244, [R1+0xab0] ;  /* 0x000ab00001f47983 */ /* 0x001f220000300800 */
[----:B------:R-:W-:Y:S02]  /*1c7c0*/  IADD3 R233, P6, R233, UR6, RZ ;  /* 0x00000006e9e97c10 */ /* 0x000fe4000ffde0ff */
[----:B------:R-:W-:Y:S01]  /*1c7d0*/  IADD3.X R231, R231, UR5, RZ, P1, !PT ;  /* 0x00000005e7e77c10 */ /* 0x000fe20008ffe4ff */
[----:B------:R0:W-:Y:S01]  /*1c7e0*/  STL [R1+0xb2c], R247 ;  /* 0x000b2cf701007387 */ /* 0x0001e20000100800 */
[----:B------:R-:W-:Y:S02]  /*1c7f0*/  IADD3 R234, P1, R234, UR6, RZ ;  /* 0x00000006eaea7c10 */ /* 0x000fe4000ff3e0ff */
[----:B------:R-:W-:Y:S01]  /*1c800*/  IADD3.X R249, R249, UR5, RZ, P2, !PT ;  /* 0x00000005f9f97c10 */ /* 0x000fe200097fe4ff */
[----:B0-----:R-:W4:Y:S04]  /*1c810*/  LDL.LU R247, [R1+0xad4] ;  /* 0x000ad40001f77983 */ /* 0x001f280000300800 */
[----:B------:R-:W-:Y:S01]  /*1c820*/  STL [R1+0xb00], R233 ;  /* 0x000b00e901007387 */ /* 0x000fe20000100800 */
[----:B------:R-:W-:-:S03]  /*1c830*/  IADD3 R250, P2, R250, UR6, RZ ;  /* 0x00000006fafa7c10 */ /* 0x000fc6000ff5e0ff */
[----:B------:R-:W-:Y:S04]  /*1c840*/  STL [R1+0xb24], R231 ;  /* 0x000b24e701007387 */ /* 0x000fe80000100800 */
[----:B------:R0:W-:Y:S01]  /*1c850*/  STL [R1+0xb1c], R249 ;  /* 0x000b1cf901007387 */ /* 0x0001e20000100800 */
[----:B------:R-:W-:-:S03]  /*1c860*/  IADD3.X R232, R232, UR5, RZ, P3, !PT ;  /* 0x00000005e8e87c10 */ /* 0x000fc60009ffe4ff */
[----:B------:R-:W-:Y:S01]  /*1c870*/  STL [R1+0xaf8], R234 ;  /* 0x000af8ea01007387 */ /* 0x000fe20000100800 */
[----:B------:R-:W-:-:S03]  /*1c880*/  IADD3 R242, P3, R242, UR6, RZ ;  /* 0x00000006f2f27c10 */ /* 0x000fc6000ff7e0ff */
[----:B0-----:R-:W4:Y:S04]  /*1c890*/  LDL.LU R249, [R1+0xaa8] ;  /* 0x000aa80001f97983 */ /* 0x001f280000300800 */
[----:B------:R0:W-:Y:S01]  /*1c8a0*/  STL [R1+0xaf0], R250 ;  /* 0x000af0fa01007387 */ /* 0x0001e20000100800 */
[----:B------:R-:W-:Y:S02]  /*1c8b0*/  IADD3.X R248, R248, UR5, RZ, P4, !PT ;  /* 0x00000005f8f87c10 */ /* 0x000fe4000a7fe4ff */
[----:B------:R-:W-:Y:S02]  /*1c8c0*/  IADD3 R237, P4, R237, UR6, RZ ;  /* 0x00000006eded7c10 */ /* 0x000fe4000ff9e0ff */
[----:B------:R-:W-:Y:S02]  /*1c8d0*/  IADD3.X R235, R235, UR5, RZ, P5, !PT ;  /* 0x00000005ebeb7c10 */ /* 0x000fe4000affe4ff */
[----:B------:R-:W-:Y:S01]  /*1c8e0*/  IADD3 R238, P5, R238, UR6, RZ ;  /* 0x00000006eeee7c10 */ /* 0x000fe2000ffbe0ff */
[----:B0-----:R-:W4:Y:S04]  /*1c8f0*/  LDL.LU R250, [R1+0xacc] ;  /* 0x000acc0001fa7983 */ /* 0x001f280000300800 */
[----:B------:R0:W-:Y:S04]  /*1c900*/  STL [R1+0xae8], R242 ;  /* 0x000ae8f201007387 */ /* 0x0001e80000100800 */
[----:B------:R-:W-:Y:S04]  /*1c910*/  STL [R1+0xb14], R232 ;  /* 0x000b14e801007387 */ /* 0x000fe80000100800 */
[----:B0-----:R-:W4:Y:S04]  /*1c920*/  LDL.LU R242, [R1+0xaa0] ;  /* 0x000aa00001f27983 */ /* 0x001f280000300800 */
[----:B------:R0:W-:Y:S04]  /*1c930*/  STL [R1+0xb0c], R248 ;  /* 0x000b0cf801007387 */ /* 0x0001e80000100800 */
[----:B0-----:R-:W4:Y:S04]  /*1c940*/  LDL.LU R248, [R1+0xac4] ;  /* 0x000ac40001f87983 */ /* 0x001f280000300800 */
[----:B------:R-:W-:Y:S04]  /*1c950*/  STL [R1+0xae0], R237 ;  /* 0x000ae0ed01007387 */ /* 0x000fe80000100800 */
[----:B------:R-:W-:Y:S04]  /*1c960*/  STL [R1+0xb04], R235 ;  /* 0x000b04eb01007387 */ /* 0x000fe80000100800 */
[----:B------:R-:W-:Y:S01]  /*1c970*/  STL [R1+0xad8], R238 ;  /* 0x000ad8ee01007387 */ /* 0x000fe20000100800 */
[----:B------:R-:W-:-:S02]  /*1c980*/  IADD3.X R236, R236, UR5, RZ, P6, !PT ;  /* 0x00000005ecec7c10 */ /* 0x000fc4000b7fe4ff */
[----:B------:R-:W-:Y:S02]  /*1c990*/  IADD3 R245, P6, R245, UR6, RZ ;  /* 0x00000006f5f57c10 */ /* 0x000fe4000ffde0ff */
[----:B------:R-:W-:-:S05]  /*1c9a0*/  IADD3.X R251, R251, UR5, RZ, P1, !PT ;  /* 0x00000005fbfb7c10 */ /* 0x000fca0008ffe4ff */
[----:B------:R0:W-:Y:S04]  /*1c9b0*/  STL [R1+0xaf4], R251 ;  /* 0x000af4fb01007387 */ /* 0x0001e80000100800 */
[----:B------:R-:W-:Y:S01]  /*1c9c0*/  STL [R1+0xafc], R236 ;  /* 0x000afcec01007387 */ /* 0x000fe20000100800 */
[----:B------:R-:W-:-:S03]  /*1c9d0*/  IADD3 R241, P1, R241, UR6, RZ ;  /* 0x00000006f1f17c10 */ /* 0x000fc6000ff3e0ff */
[----:B0-----:R-:W4:Y:S04]  /*1c9e0*/  LDL.LU R251, [R1+0xa98] ;  /* 0x000a980001fb7983 */ /* 0x001f280000300800 */
[----:B------:R-:W-:Y:S01]  /*1c9f0*/  STL [R1+0xad0], R245 ;  /* 0x000ad0f501007387 */ /* 0x000fe20000100800 */
[----:B--2---:R-:W-:-:S05]  /*1ca00*/  IADD3.X R239, R239, UR5, RZ, P2, !PT ;  /* 0x00000005efef7c10 */ /* 0x004fca00097fe4ff */
[----:B------:R0:W-:Y:S04]  /*1ca10*/  STL [R1+0xaec], R239 ;  /* 0x000aecef01007387 */ /* 0x0001e80000100800 */
[----:B0-----:R-:W2:Y:S04]  /*1ca20*/  LDL.LU R239, [R1+0xabc] ;  /* 0x000abc0001ef7983 */ /* 0x001ea80000300800 */
[----:B------:R-:W-:Y:S01]  /*1ca30*/  STL [R1+0xac8], R241 ;  /* 0x000ac8f101007387 */ /* 0x000fe20000100800 */
[----:B---3--:R-:W-:-:S05]  /*1ca40*/  IADD3 R240, P2, R240, UR6, RZ ;  /* 0x00000006f0f07c10 */ /* 0x008fca000ff5e0ff */
[----:B------:R0:W-:Y:S04]  /*1ca50*/  STL [R1+0xac0], R240 ;  /* 0x000ac0f001007387 */ /* 0x0001e80000100800 */
[----:B0-----:R-:W3:Y:S01]  /*1ca60*/  LDL.LU R240, [R1+0xa90] ;  /* 0x000a900001f07983 */ /* 0x001ee20000300800 */
[----:B----4-:R-:W-:Y:S02]  /*1ca70*/  IADD3.X R243, R243, UR5, RZ, P3, !PT ;  /* 0x00000005f3f37c10 */ /* 0x010fe40009ffe4ff */
[----:B------:R-:W-:Y:S02]  /*1ca80*/  IADD3.X R252, R252, UR5, RZ, P4, !PT ;  /* 0x00000005fcfc7c10 */ /* 0x000fe4000a7fe4ff */
[----:B------:R-:W-:Y:S01]  /*1ca90*/  IADD3 R246, P3, R246, UR6, RZ ;  /* 0x00000006f6f67c10 */ /* 0x000fe2000ff7e0ff */
[----:B------:R0:W-:Y:S04]  /*1caa0*/  STL [R1+0xae4], R243 ;  /* 0x000ae4f301007387 */ /* 0x0001e80000100800 */
[----:B0-----:R-:W4:Y:S01]  /*1cab0*/  LDL.LU R243, [R1+0xab4] ;  /* 0x000ab40001f37983 */ /* 0x001f220000300800 */
[----:B------:R-:W-:-:S05]  /*1cac0*/  IADD3 R244, P4, R244, UR6, RZ ;  /* 0x00000006f4f47c10 */ /* 0x000fca000ff9e0ff */
[----:B------:R0:W-:Y:S04]  /*1cad0*/  STL [R1+0xab0], R244 ;  /* 0x000ab0f401007387 */ /* 0x0001e80000100800 */
[----:B------:R-:W-:Y:S01]  /*1cae0*/  STL [R1+0xab8], R246 ;  /* 0x000ab8f601007387 */ /* 0x000fe20000100800 */
[----:B------:R-:W-:-:S03]  /*1caf0*/  IADD3.X R247, R247, UR5, RZ, P5, !PT ;  /* 0x00000005f7f77c10 */ /* 0x000fc6000affe4ff */
[----:B0-----:R-:W4:Y:S04]  /*1cb00*/  LDL.LU R244, [R1+0xa88] ;  /* 0x000a880001f47983 */ /* 0x001f280000300800 */
        /* <DEDUP_REMOVED lines=29> */
[----:B------:R0:W-:Y:S04]  /*1cce0*/  STL [R1+0xabc], R239 ;  /* 0x000abcef01007387 */ /* 0x0001e80000100800 */
[----:B0-----:R-:W2:Y:S01]  /*1ccf0*/  LDL.LU R239, [R1+0xa6c] ;  /* 0x000a6c0001ef7983 */ /* 0x001ea20000300800 */
[----:B---3--:R-:W-:-:S05]  /*1cd00*/  IADD3 R240, P2, R240, UR6, RZ ;  /* 0x00000006f0f07c10 */ /* 0x008fca000ff5e0ff */
[----:B------:R0:W-:Y:S04]  /*1cd10*/  STL [R1+0xa90], R240 ;  /* 0x000a90f001007387 */ /* 0x0001e80000100800 */
[----:B0-----:R-:W3:Y:S04]  /*1cd20*/  LDL.LU R240, [R1+0xa40] ;  /* 0x000a400001f07983 */ /* 0x001ee80000300800 */
[----:B------:R-:W3:Y:S04]  /*1cd30*/  LDL.LU R246, [R1+0xa64] ;  /* 0x000a640001f67983 */ /* 0x000ee80000300800 */
[----:B------:R-:W3:Y:S01]  /*1cd40*/  LDL.LU R242, [R1+0xa38] ;  /* 0x000a380001f27983 */ /* 0x000ee20000300800 */
[----:B----4-:R-:W-:-:S05]  /*1cd50*/  IADD3.X R243, R243, UR5, RZ, P3, !PT ;  /* 0x00000005f3f37c10 */ /* 0x010fca0009ffe4ff */
[----:B------:R0:W-:Y:S04]  /*1cd60*/  STL [R1+0xab4], R243 ;  /* 0x000ab4f301007387 */ /* 0x0001e80000100800 */
[----:B0-----:R-:W4:Y:S01]  /*1cd70*/  LDL.LU R243, [R1+0xa5c] ;  /* 0x000a5c0001f37983 */ /* 0x001f220000300800 */
[----:B------:R-:W-:Y:S02]  /*1cd80*/  IADD3 R244, P3, R244, UR6, RZ ;  /* 0x00000006f4f47c10 */ /* 0x000fe4000ff7e0ff */
[----:B------:R-:W-:Y:S02]  /*1cd90*/  IADD3.X R233, R233, UR5, RZ, P4, !PT ;  /* 0x00000005e9e97c10 */ /* 0x000fe4000a7fe4ff */
[----:B------:R-:W-:Y:S02]  /*1cda0*/  IADD3 R231, P4, R231, UR6, RZ ;  /* 0x00000006e7e77c10 */ /* 0x000fe4000ff9e0ff */
[----:B------:R-:W-:Y:S01]  /*1cdb0*/  IADD3.X R234, R234, UR5, RZ, P5, !PT ;  /* 0x00000005eaea7c10 */ /* 0x000fe2000affe4ff */
[----:B------:R0:W-:Y:S01]  /*1cdc0*/  STL [R1+0xa88], R244 ;  /* 0x000a88f401007387 */ /* 0x0001e20000100800 */
[----:B------:R-:W-:-:S03]  /*1cdd0*/  IADD3 R252, P5, R252, UR6, RZ ;  /* 0x00000006fcfc7c10 */ /* 0x000fc6000ffbe0ff */
[----:B0-----:R-:W4:Y:S04]  /*1cde0*/  LDL.LU R244, [R1+0xa30] ;  /* 0x000a300001f47983 */ /* 0x001f280000300800 */
[----:B------:R-:W-:Y:S01]  /*1cdf0*/  STL [R1+0xaac], R233 ;  /* 0x000aace901007387 */ /* 0x000fe20000100800 */
[----:B------:R-:W-:-:S03]  /*1ce00*/  IADD3.X R247, R247, UR5, RZ, P6, !PT ;  /* 0x00000005f7f77c10 */ /* 0x000fc6000b7fe4ff */
[----:B------:R-:W-:Y:S04]  /*1ce10*/  STL [R1+0xa80], R231 ;  /* 0x000a80e701007387 */ /* 0x000fe80000100800 */
[----:B------:R0:W-:Y:S04]  /*1ce20*/  STL [R1+0xa78], R252 ;  /* 0x000a78fc01007387 */ /* 0x0001e80000100800 */
[----:B------:R-:W-:Y:S01]  /*1ce30*/  STL [R1+0xaa4], R234 ;  /* 0x000aa4ea01007387 */ /* 0x000fe20000100800 */
[----:B------:R-:W-:Y:S02]  /*1ce40*/  IADD3 R232, P6, R232, UR6, RZ ;  /* 0x00000006e8e87c10 */ /* 0x000fe4000ffde0ff */
[----:B------:R-:W-:Y:S01]  /*1ce50*/  IADD3.X R249, R249, UR5, RZ, P1, !PT ;  /* 0x00000005f9f97c10 */ /* 0x000fe20008ffe4ff */
[----:B0-----:R-:W4:Y:S04]  /*1ce60*/  LDL.LU R252, [R1+0xa54] ;  /* 0x000a540001fc7983 */ /* 0x001f280000300800 */
[----:B------:R0:W-:Y:S01]  /*1ce70*/  STL [R1+0xa9c], R247 ;  /* 0x000a9cf701007387 */ /* 0x0001e20000100800 */
[----:B------:R-:W-:-:S03]  /*1ce80*/  IADD3 R250, P1, R250, UR6, RZ ;  /* 0x00000006fafa7c10 */ /* 0x000fc6000ff3e0ff */
[----:B0-----:R-:W4:Y:S04]  /*1ce90*/  LDL.LU R247, [R1+0xa28] ;  /* 0x000a280001f77983 */ /* 0x001f280000300800 */
[----:B------:R0:W-:Y:S01]  /*1cea0*/  STL [R1+0xa94], R249 ;  /* 0x000a94f901007387 */ /* 0x0001e20000100800 */
[----:B------:R-:W-:-:S03]  /*1ceb0*/  IADD3.X R237, R237, UR5, RZ, P2, !PT ;  /* 0x00000005eded7c10 */ /* 0x000fc600097fe4ff */
[----:B------:R-:W-:Y:S01]  /*1cec0*/  STL [R1+0xa70], R232 ;  /* 0x000a70e801007387 */ /* 0x000fe20000100800 */
        /* <DEDUP_REMOVED lines=9> */
[----:B------:R-:W-:Y:S01]  /*1cf60*/  STL [R1+0xa60], R235 ;  /* 0x000a60eb01007387 */ /* 0x000fe20000100800 */
[----:B------:R-:W-:-:S03]  /*1cf70*/  IADD3.X R241, R241, UR5, RZ, P5, !PT ;  /* 0x00000005f1f17c10 */ /* 0x000fc6000affe4ff */
[----:B------:R-:W-:Y:S04]  /*1cf80*/  STL [R1+0xa84], R238 ;  /* 0x000a84ee01007387 */ /* 0x000fe80000100800 */
[----:B------:R0:W-:Y:S04]  /*1cf90*/  STL [R1+0xa50], R248 ;  /* 0x000a50f801007387 */ /* 0x0001e80000100800 */
[----:B------:R-:W-:Y:S04]  /*1cfa0*/  STL [R1+0xa58], R236 ;  /* 0x000a58ec01007387 */ /* 0x000fe80000100800 */
[----:B0-----:R-:W4:Y:S04]  /*1cfb0*/  LDL.LU R248, [R1+0xa44] ;  /* 0x000a440001f87983 */ /* 0x001f280000300800 */
[----:B------:R-:W-:Y:S01]  /*1cfc0*/  STL [R1+0xa7c], R245 ;  /* 0x000a7cf501007387 */ /* 0x000fe20000100800 */
[----:B------:R-:W-:-:S05]  /*1cfd0*/  IADD3 R251, P5, R251, UR6, RZ ;  /* 0x00000006fbfb7c10 */ /* 0x000fca000ffbe0ff */
[----:B------:R0:W-:Y:S04]  /*1cfe0*/  STL [R1+0xa48], R251 ;  /* 0x000a48fb01007387 */ /* 0x0001e80000100800 */
[----:B0-----:R-:W4:Y:S04]  /*1cff0*/  LDL.LU R251, [R1+0xa18] ;  /* 0x000a180001fb7983 */ /* 0x001f280000300800 */
[----:B------:R-:W-:Y:S01]  /*1d000*/  STL [R1+0xa74], R241 ;  /* 0x000a74f101007387 */ /* 0x000fe20000100800 */
[----:B--2---:R-:W-:-:S05]  /*1d010*/  IADD3.X R239, R239, UR5, RZ, P6, !PT ;  /* 0x00000005efef7c10 */ /* 0x004fca000b7fe4ff */
[----:B------:R0:W-:Y:S04]  /*1d020*/  STL [R1+0xa6c], R239 ;  /* 0x000a6cef01007387 */ /* 0x0001e80000100800 */
[----:B0-----:R-:W2:Y:S01]  /*1d030*/  LDL.LU R239, [R1+0xa3c] ;  /* 0x000a3c0001ef7983 */ /* 0x001ea20000300800 */
[----:B---3--:R-:W-:-:S05]  /*1d040*/  IADD3 R240, P6, R240, UR6, RZ ;  /* 0x00000006f0f07c10 */ /* 0x008fca000ffde0ff */
[----:B------:R0:W-:Y:S04]  /*1d050*/  STL [R1+0xa40], R240 ;  /* 0x000a40f001007387 */ /* 0x0001e80000100800 */
[----:B0-----:R-:W3:Y:S01]  /*1d060*/  LDL.LU R240, [R1+0xa10] ;  /* 0x000a100001f07983 */ /* 0x001ee20000300800 */
[----:B------:R-:W-:Y:S02]  /*1d070*/  IADD3.X R246, R246, UR5, RZ, P1, !PT ;  /* 0x00000005f6f67c10 */ /* 0x000fe40008ffe4ff */
[----:B------:R-:W-:Y:S02]  /*1d080*/  IADD3 R242, P1, R242, UR6, RZ ;  /* 0x00000006f2f27c10 */ /* 0x000fe4000ff3e0ff */
[----:B----4-:R-:W-:-:S05]  /*1d090*/  IADD3.X R243, R243, UR5, RZ, P2, !PT ;  /* 0x00000005f3f37c10 */ /* 0x010fca00097fe4ff */
[----:B------:R0:W-:Y:S04]  /*1d0a0*/  STL [R1+0xa5c], R243 ;  /* 0x000a5cf301007387 */ /* 0x0001e80000100800 */
[----:B------:R-:W-:Y:S04]  /*1d0b0*/  STL [R1+0xa64], R246 ;  /* 0x000a64f601007387 */ /* 0x000fe80000100800 */
[----:B0-----:R-:W4:Y:S04]  /*1d0c0*/  LDL.LU R243, [R1+0xa34] ;  /* 0x000a340001f37983 */ /* 0x001f280000300800 */
[----:B------:R-:W-:Y:S04]  /*1d0d0*/  STL [R1+0xa38], R242 ;  /* 0x000a38f201007387 */ /* 0x000fe80000100800 */
[----:B------:R-:W4:Y:S04]  /*1d0e0*/  LDL.LU R233, [R1+0xa08] ;  /* 0x000a080001e97983 */ /* 0x000f280000300800 */
[----:B------:R-:W4:Y:S04]  /*1d0f0*/  LDL.LU R231, [R1+0xa2c] ;  /* 0x000a2c0001e77983 */ /* 0x000f280000300800 */
[----:B------:R-:W4:Y:S01]  /*1d100*/  LDL.LU R234, [R1+0xa00] ;  /* 0x000a000001ea7983 */ /* 0x000f220000300800 */
[----:B------:R-:W-:-:S05]  /*1d110*/  IADD3 R244, P2, R244, UR6, RZ ;  /* 0x00000006f4f47c10 */ /* 0x000fca000ff5e0ff */
[----:B------:R0:W-:Y:S04]  /*1d120*/  STL [R1+0xa30], R244 ;  /* 0x000a30f401007387 */ /* 0x0001e80000100800 */
[----:B------:R-:W4:Y:S01]  /*1d130*/  LDL.LU R232, [R1+0xa24] ;  /* 0x000a240001e87983 */ /* 0x000f220000300800 */
[----:B------:R-:W-:-:S03]  /*1d140*/  IADD3.X R252, R252, UR5, RZ, P3, !PT ;  /* 0x00000005fcfc7c10 */ /* 0x000fc60009ffe4ff */
[----:B0-----:R-:W4:Y:S04]  /*1d150*/  LDL.LU R244, [R1+0x9f8] ;  /* 0x0009f80001f47983 */ /* 0x001f280000300800 */
[----:B------:R-:W4:Y:S04]  /*1d160*/  LDL.LU R237, [R1+0xa1c] ;  /* 0x000a1c0001ed7983 */ /* 0x000f280000300800 */
[----:B------:R-:W4:Y:S04]  /*1d170*/  LDL.LU R235, [R1+0x9f0] ;  /* 0x0009f00001eb7983 */ /* 0x000f280000300800 */
[----:B------:R-:W-:Y:S01]  /*1d180*/  STL [R1+0xa54], R252 ;  /* 0x000a54fc01007387 */ /* 0x000fe20000100800 */
[----:B------:R-:W-:-:S05]  /*1d190*/  IADD3 R247, P3, R247, UR6, RZ ;  /* 0x00000006f7f77c10 */ /* 0x000fca000ff7e0ff */
        /* <DEDUP_REMOVED lines=20> */
[----:B------:R0:W-:Y:S04]  /*1d2e0*/  STL [R1+0xa3c], R239 ;  /* 0x000a3cef01007387 */ /* 0x0001e80000100800 */
[----:B0-----:R-:W2:Y:S04]  /*1d2f0*/  LDL.LU R239, [R1+0x9ec] ;  /* 0x0009ec0001ef7983 */ /* 0x001ea80000300800 */
[----:B------:R-:W2:Y:S04]  /*1d300*/  LDL.LU R252, [R1+0x9c0] ;  /* 0x0009c00001fc7983 */ /* 0x000ea80000300800 */
[----:B------:R-:W2:Y:S01]  /*1d310*/  LDL.LU R249, [R1+0x9e4] ;  /* 0x0009e40001f97983 */ /* 0x000ea20000300800 */
[----:B---3--:R-:W-:-:S05]  /*1d320*/  IADD3 R240, P6, R240, UR6, RZ ;  /* 0x00000006f0f07c10 */ /* 0x008fca000ffde0ff */
[----:B------:R0:W-:Y:S04]  /*1d330*/  STL [R1+0xa10], R240 ;  /* 0x000a10f001007387 */ /* 0x0001e80000100800 */
[----:B0-----:R-:W3:Y:S01]  /*1d340*/  LDL.LU R240, [R1+0x9b8] ;  /* 0x0009b80001f07983 */ /* 0x001ee20000300800 */
[----:B----4-:R-:W-:Y:S02]  /*1d350*/  IADD3.X R243, R243, UR5, RZ, P1, !PT ;  /* 0x00000005f3f37c10 */ /* 0x010fe40008ffe4ff */
[----:B------:R-:W-:Y:S02]  /*1d360*/  IADD3 R233, P1, R233, UR6, RZ ;  /* 0x00000006e9e97c10 */ /* 0x000fe4000ff3e0ff */
[----:B------:R-:W-:Y:S01]  /*1d370*/  IADD3.X R231, R231, UR5, RZ, P2, !PT ;  /* 0x00000005e7e77c10 */ /* 0x000fe200097fe4ff */
[----:B------:R0:W-:Y:S01]  /*1d380*/  STL [R1+0xa34], R243 ;  /* 0x000a34f301007387 */ /* 0x0001e20000100800 */
[----:B------:R-:W-:-:S02]  /*1d390*/  IADD3 R234, P2, R234, UR6, RZ ;  /* 0x00000006eaea7c10 */ /* 0x000fc4000ff5e0ff */
[----:B------:R-:W-:Y:S01]  /*1d3a0*/  IADD3.X R232, R232, UR5, RZ, P3, !PT ;  /* 0x00000005e8e87c10 */ /* 0x000fe20009ffe4ff */
[----:B0-----:R-:W4:Y:S04]  /*1d3b0*/  LDL.LU R243, [R1+0x9dc] ;  /* 0x0009dc0001f37983 */ /* 0x001f280000300800 */
[----:B------:R-:W-:Y:S04]  /*1d3c0*/  STL [R1+0xa08], R233 ;  /* 0x000a08e901007387 */ /* 0x000fe80000100800 */
[----:B------:R-:W-:Y:S01]  /*1d3d0*/  STL [R1+0xa2c], R231 ;  /* 0x000a2ce701007387 */ /* 0x000fe20000100800 */
[----:B------:R-:W-:-:S02]  /*1d3e0*/  IADD3 R244, P3, R244, UR6, RZ ;  /* 0x00000006f4f47c10 */ /* 0x000fc4000ff7e0ff */
[----:B------:R-:W-:Y:S02]  /*1d3f0*/  IADD3.X R237, R237, UR5, RZ, P4, !PT ;  /* 0x00000005eded7c10 */ /* 0x000fe4000a7fe4ff */
[----:B------:R-:W-:Y:S01]  /*1d400*/  IADD3 R235, P4, R235, UR6, RZ ;  /* 0x00000006ebeb7c10 */ /* 0x000fe2000ff9e0ff */
[----:B------:R0:W-:Y:S04]  /*1d410*/  STL [R1+0x9f8], R244 ;  /* 0x0009f8f401007387 */ /* 0x0001e80000100800 */
[----:B------:R-:W-:Y:S04]  /*1d420*/  STL [R1+0xa00], R234 ;  /* 0x000a00ea01007387 */ /* 0x000fe80000100800 */
[----:B0-----:R-:W4:Y:S04]  /*1d430*/  LDL.LU R244, [R1+0x9b0] ;  /* 0x0009b00001f47983 */ /* 0x001f280000300800 */
[----:B------:R-:W-:Y:S01]  /*1d440*/  STL [R1+0xa24], R232 ;  /* 0x000a24e801007387 */ /* 0x000fe20000100800 */
[----:B------:R-:W-:-:S02]  /*1d450*/  IADD3.X R247, R247, UR5, RZ, P5, !PT ;  /* 0x00000005f7f77c10 */ /* 0x000fc4000affe4ff */
        /* <DEDUP_REMOVED lines=8> */
[----:B------:R-:W-:Y:S01]  /*1d4e0*/  STL [R1+0x9e8], R238 ;  /* 0x0009e8ee01007387 */ /* 0x000fe20000100800 */
[----:B------:R-:W-:-:S03]  /*1d4f0*/  IADD3 R246, P1, R246, UR6, RZ ;  /* 0x00000006f6f67c10 */ /* 0x000fc6000ff3e0ff */
[----:B------:R-:W-:Y:S01]  /*1d500*/  STL [R1+0xa0c], R236 ;  /* 0x000a0cec01007387 */ /* 0x000fe20000100800 */
[----:B------:R-:W-:-:S03]  /*1d510*/  IADD3.X R250, R250, UR5, RZ, P2, !PT ;  /* 0x00000005fafa7c10 */ /* 0x000fc600097fe4ff */
[----:B------:R-:W-:Y:S01]  /*1d520*/  STL [R1+0x9e0], R245 ;  /* 0x0009e0f501007387 */ /* 0x000fe20000100800 */
[----:B------:R-:W-:-:S03]  /*1d530*/  IADD3 R242, P2, R242, UR6, RZ ;  /* 0x00000006f2f27c10 */ /* 0x000fc6000ff5e0ff */
[----:B------:R0:W-:Y:S04]  /*1d540*/  STL [R1+0x9fc], R250 ;  /* 0x0009fcfa01007387 */ /* 0x0001e80000100800 */
[----:B------:R-:W-:Y:S01]  /*1d550*/  STL [R1+0xa04], R241 ;  /* 0x000a04f101007387 */ /* 0x000fe20000100800 */
[----:B------:R-:W-:-:S03]  /*1d560*/  IADD3.X R248, R248, UR5, RZ, P3, !PT ;  /* 0x00000005f8f87c10 */ /* 0x000fc60009ffe4ff */
[----:B0-----:R-:W4:Y:S04]  /*1d570*/  LDL.LU R250, [R1+0x9a8] ;  /* 0x0009a80001fa7983 */ /* 0x001f280000300800 */
[----:B------:R-:W-:Y:S04]  /*1d580*/  STL [R1+0x9d8], R246 ;  /* 0x0009d8f601007387 */ /* 0x000fe80000100800 */
[----:B------:R0:W-:Y:S04]  /*1d590*/  STL [R1+0x9f4], R248 ;  /* 0x0009f4f801007387 */ /* 0x0001e80000100800 */
[----:B0-----:R-:W4:Y:S04]  /*1d5a0*/  LDL.LU R248, [R1+0x9cc] ;  /* 0x0009cc0001f87983 */ /* 0x001f280000300800 */
[----:B------:R-:W-:Y:S01]  /*1d5b0*/  STL [R1+0x9d0], R242 ;  /* 0x0009d0f201007387 */ /* 0x000fe20000100800 */
[----:B------:R-:W-:-:S05]  /*1d5c0*/  IADD3 R251, P3, R251, UR6, RZ ;  /* 0x00000006fbfb7c10 */ /* 0x000fca000ff7e0ff */
[----:B------:R0:W-:Y:S04]  /*1d5d0*/  STL [R1+0x9c8], R251 ;  /* 0x0009c8fb01007387 */ /* 0x0001e80000100800 */
[----:B0-----:R-:W4:Y:S01]  /*1d5e0*/  LDL.LU R251, [R1+0x9a0] ;  /* 0x0009a00001fb7983 */ /* 0x001f220000300800 */
[----:B--2---:R-:W-:Y:S02]  /*1d5f0*/  IADD3.X R239, R239, UR5, RZ, P4, !PT ;  /* 0x00000005efef7c10 */ /* 0x004fe4000a7fe4ff */
[----:B------:R-:W-:Y:S02]  /*1d600*/  IADD3.X R249, R249, UR5, RZ, P5, !PT ;  /* 0x00000005f9f97c10 */ /* 0x000fe4000affe4ff */
[----:B------:R-:W-:Y:S01]  /*1d610*/  IADD3 R252, P4, R252, UR6, RZ ;  /* 0x00000006fcfc7c10 */ /* 0x000fe2000ff9e0ff */
[----:B------:R0:W-:Y:S04]  /*1d620*/  STL [R1+0x9ec], R239 ;  /* 0x0009ecef01007387 */ /* 0x0001e80000100800 */
[----:B0-----:R-:W2:Y:S01]  /*1d630*/  LDL.LU R239, [R1+0x9c4] ;  /* 0x0009c40001ef7983 */ /* 0x001ea20000300800 */
[----:B---3--:R-:W-:-:S05]  /*1d640*/  IADD3 R240, P5, R240, UR6, RZ ;  /* 0x00000006f0f07c10 */ /* 0x008fca000ffbe0ff */
[----:B------:R0:W-:Y:S04]  /*1d650*/  STL [R1+0x9b8], R240 ;  /* 0x0009b8f001007387 */ /* 0x0001e80000100800 */
[----:B------:R-:W-:Y:S04]  /*1d660*/  STL [R1+0x9c0], R252 ;  /* 0x0009c0fc01007387 */ /* 0x000fe80000100800 */
[----:B0-----:R-:W3:Y:S04]  /*1d670*/  LDL.LU R240, [R1+0x998] ;  /* 0x0009980001f07983 */ /* 0x001ee80000300800 */
[----:B------:R-:W-:Y:S04]  /*1d680*/  STL [R1+0x9e4], R249 ;  /* 0x0009e4f901007387 */ /* 0x000fe80000100800 */
[----:B------:R-:W3:Y:S04]  /*1d690*/  LDL.LU R230, [R1+0x9bc] ;  /* 0x0009bc0001e67983 */ /* 0x000ee80000300800 */
[----:B------:R-:W3:Y:S04]  /*1d6a0*/  LDL.LU R228, [R1+0x990] ;  /* 0x0009900001e47983 */ /* 0x000ee80000300800 */
[----:B------:R-:W3:Y:S01]  /*1d6b0*/  LDL.LU R233, [R1+0x9b4] ;  /* 0x0009b40001e97983 */ /* 0x000ee20000300800 */
[----:B----4-:R-:W-:-:S05]  /*1d6c0*/  IADD3.X R243, R243, UR5, RZ, P6, !PT ;  /* 0x00000005f3f37c10 */ /* 0x010fca000b7fe4ff */
[----:B------:R0:W-:Y:S04]  /*1d6d0*/  STL [R1+0x9dc], R243 ;  /* 0x0009dcf301007387 */ /* 0x0001e80000100800 */
[----:B------:R-:W4:Y:S04]  /*1d6e0*/  LDL.LU R231, [R1+0x988] ;  /* 0x0009880001e77983 */ /* 0x000f280000300800 */
[----:B------:R-:W4:Y:S04]  /*1d6f0*/  LDL.LU R234, [R1+0x9ac] ;  /* 0x0009ac0001ea7983 */ /* 0x000f280000300800 */
[----:B0-----:R-:W4:Y:S04]  /*1d700*/  LDL.LU R243, [R1+0x980] ;  /* 0x0009800001f37983 */ /* 0x001f280000300800 */
[----:B------:R-:W4:Y:S04]  /*1d710*/  LDL.LU R232, [R1+0x9a4] ;  /* 0x0009a40001e87983 */ /* 0x000f280000300800 */
[----:B------:R-:W4:Y:S01]  /*1d720*/  LDL.LU R237, [R1+0x978] ;  /* 0x0009780001ed7983 */ /* 0x000f220000300800 */
[----:B------:R-:W-:-:S05]  /*1d730*/  IADD3 R244, P6, R244, UR6, RZ ;  /* 0x00000006f4f47c10 */ /* 0x000fca000ffde0ff */
[----:B------:R0:W-:Y:S04]  /*1d740*/  STL [R1+0x9b0], R244 ;  /* 0x0009b0f401007387 */ /* 0x0001e80000100800 */
[----:B0-----:R-:W4:Y:S04]  /*1d750*/  LDL.LU R244, [R1+0x99c] ;  /* 0x00099c0001f47983 */ /* 0x001f280000300800 */
[----:B------:R-:W4:Y:S04]  /*1d760*/  LDL.LU R235, [R1+0x970] ;  /* 0x0009700001eb7983 */ /* 0x000f280000300800 */
[----:B------:R-:W4:Y:S04]  /*1d770*/  LDL.LU R238, [R1+0x994] ;  /* 0x0009940001ee7983 */ /* 0x000f280000300800 */
[----:B------:R-:W4:Y:S01]  /*1d780*/  LDL.LU R236, [R1+0x968] ;  /* 0x0009680001ec7983 */ /* 0x000f220000300800 */
[----:B------:R-:W-:-:S05]  /*1d790*/  IADD3.X R247, R247, UR5, RZ, P1, !PT ;  /* 0x00000005f7f77c10 */ /* 0x000fca0008ffe4ff */
[----:B------:R0:W-:Y:S04]  /*1d7a0*/  STL [R1+0x9d4], R247 ;  /* 0x0009d4f701007387 */ /* 0x0001e80000100800 */
[----:B------:R-:W4:Y:S04]  /*1d7b0*/  LDL.LU R245, [R1+0x98c] ;  /* 0x00098c0001f57983 */ /* 0x000f280000300800 */
        /* <DEDUP_REMOVED lines=41> */
[----:B------:R-:W-:Y:S04]  /*1da50*/  STL [R1+0x9a4], R232 ;  /* 0x0009a4e801007387 */ /* 0x000fe80000100800 */
[----:B0-----:R-:W4:Y:S01]  /*1da60*/  LDL.LU R244, [R1+0x930] ;  /* 0x0009300001f47983 */ /* 0x001f220000300800 */
[----:B------:R-:W-:-:S03]  /*1da70*/  IADD3.X R245, R245, UR5, RZ, P4, !PT ;  /* 0x00000005f5f57c10 */ /* 0x000fc6000a7fe4ff */
[----:B------:R-:W-:Y:S01]  /*1da80*/  STL [R1+0x978], R237 ;  /* 0x000978ed01007387 */ /* 0x000fe20000100800 */
[----:B------:R-:W-:-:S03]  /*1da90*/  IADD3.X R246, R246, UR5, RZ, P5, !PT ;  /* 0x00000005f6f67c10 */ /* 0x000fc6000affe4ff */
[----:B------:R-:W-:Y:S01]  /*1daa0*/  STL [R1+0x970], R235 ;  /* 0x000970eb01007387 */ /* 0x000fe20000100800 */
[----:B------:R-:W-:-:S03]  /*1dab0*/  IADD3 R241, P4, R241, UR6, RZ ;  /* 0x00000006f1f17c10 */ /* 0x000fc6000ff9e0ff */
[----:B------:R-:W-:Y:S04]  /*1dac0*/  STL [R1+0x994], R238 ;  /* 0x000994ee01007387 */ /* 0x000fe80000100800 */
[----:B------:R-:W-:Y:S01]  /*1dad0*/  STL [R1+0x968], R236 ;  /* 0x000968ec01007387 */ /* 0x000fe20000100800 */
[----:B------:R-:W-:Y:S02]  /*1dae0*/  IADD3 R247, P5, R247, UR6, RZ ;  /* 0x00000006f7f77c10 */ /* 0x000fe4000ffbe0ff */
[----:B------:R-:W-:Y:S01]  /*1daf0*/  IADD3.X R242, R242, UR5, RZ, P6, !PT ;  /* 0x00000005f2f27c10 */ /* 0x000fe2000b7fe4ff */
[----:B------:R-:W-:Y:S04]  /*1db00*/  STL [R1+0x98c], R245 ;  /* 0x00098cf501007387 */ /* 0x000fe80000100800 */
[----:B------:R0:W-:Y:S04]  /*1db10*/  STL [R1+0x958], R247 ;  /* 0x000958f701007387 */ /* 0x0001e80000100800 */
[----:B------:R-:W-:Y:S04]  /*1db20*/  STL [R1+0x960], R241 ;  /* 0x000960f101007387 */ /* 0x000fe80000100800 */
[----:B0-----:R-:W4:Y:S04]  /*1db30*/  LDL.LU R247, [R1+0x954] ;  /* 0x0009540001f77983 */ /* 0x001f280000300800 */
[----:B------:R-:W-:Y:S01]  /*1db40*/  STL [R1+0x984], R246 ;  /* 0x000984f601007387 */ /* 0x000fe20000100800 */
[----:B------:R-:W-:-:S05]  /*1db50*/  IADD3 R250, P6, R250, UR6, RZ ;  /* 0x00000006fafa7c10 */ /* 0x000fca000ffde0ff */
[----:B------:R0:W-:Y:S01]  /*1db60*/  STL [R1+0x950], R250 ;  /* 0x000950fa01007387 */ /* 0x0001e20000100800 */
[----:B------:R-:W-:-:S03]  /*1db70*/  IADD3.X R248, R248, UR5, RZ, P1, !PT ;  /* 0x00000005f8f87c10 */ /* 0x000fc60008ffe4ff */
[----:B0-----:R-:W4:Y:S04]  /*1db80*/  LDL.LU R250, [R1+0x928] ;  /* 0x0009280001fa7983 */ /* 0x001f280000300800 */
[----:B------:R-:W-:Y:S04]  /*1db90*/  STL [R1+0x97c], R242 ;  /* 0x00097cf201007387 */ /* 0x000fe80000100800 */
[----:B------:R0:W-:Y:S04]  /*1dba0*/  STL [R1+0x974], R248 ;  /* 0x000974f801007387 */ /* 0x0001e80000100800 */
[----:B0-----:R-:W4:Y:S01]  /*1dbb0*/  LDL.LU R248, [R1+0x94c] ;  /* 0x00094c0001f87983 */ /* 0x001f220000300800 */
[----:B------:R-:W-:-:S02]  /*1dbc0*/  IADD3 R251, P1, R251, UR6, RZ ;  /* 0x00000006fbfb7c10 */ /* 0x000fc4000ff3e0ff */
[----:B------:R-:W-:Y:S02]  /*1dbd0*/  IADD3.X R252, R252, UR5, RZ, P2, !PT ;  /* 0x00000005fcfc7c10 */ /* 0x000fe400097fe4ff */
[----:B------:R-:W-:Y:S01]  /*1dbe0*/  IADD3 R249, P2, R249, UR6, RZ ;  /* 0x00000006f9f97c10 */ /* 0x000fe2000ff5e0ff */
[----:B------:R0:W-:Y:S04]  /*1dbf0*/  STL [R1+0x948], R251 ;  /* 0x000948fb01007387 */ /* 0x0001e80000100800 */
[----:B0-----:R-:W4:Y:S01]  /*1dc00*/  LDL.LU R251, [R1+0x608] ;  /* 0x0006080001fb7983 */ /* 0x001f220000300800 */
[----:B--2---:R-:W-:-:S05]  /*1dc10*/  IADD3.X R239, R239, UR5, RZ, P3, !PT ;  /* 0x00000005efef7c10 */ /* 0x004fca0009ffe4ff */
[----:B------:R0:W-:Y:S04]  /*1dc20*/  STL [R1+0x964], R239 ;  /* 0x000964ef01007387 */ /* 0x0001e80000100800 */
[----:B------:R-:W-:Y:S04]  /*1dc30*/  STL [R1+0x96c], R252 ;  /* 0x00096cfc01007387 */ /* 0x000fe80000100800 */
[----:B0-----:R-:W2:Y:S04]  /*1dc40*/  LDL.LU R239, [R1+0x944] ;  /* 0x0009440001ef7983 */ /* 0x001ea80000300800 */
[----:B------:R-:W-:Y:S04]  /*1dc50*/  STL [R1+0x940], R249 ;  /* 0x000940f901007387 */ /* 0x000fe80000100800 */
[----:B------:R-:W2:Y:S04]  /*1dc60*/  LDL.LU R230, [R1+0x600] ;  /* 0x0006000001e67983 */ /* 0x000ea80000300800 */
[----:B------:R-:W2:Y:S04]  /*1dc70*/  LDL.LU R228, [R1+0x93c] ;  /* 0x00093c0001e47983 */ /* 0x000ea80000300800 */
[----:B------:R-:W2:Y:S01]  /*1dc80*/  LDL.LU R233, [R1+0x5f8] ;  /* 0x0005f80001e97983 */ /* 0x000ea20000300800 */
[----:B---3--:R-:W-:-:S05]  /*1dc90*/  IADD3 R240, P3, R240, UR6, RZ ;  /* 0x00000006f0f07c10 */ /* 0x008fca000ff7e0ff */
[----:B------:R0:W-:Y:S04]  /*1dca0*/  STL [R1+0x938], R240 ;  /* 0x000938f001007387 */ /* 0x0001e80000100800 */
[----:B------:R-:W3:Y:S04]  /*1dcb0*/  LDL.LU R231, [R1+0x934] ;  /* 0x0009340001e77983 */ /* 0x000ee80000300800 */
[----:B------:R-:W3:Y:S04]  /*1dcc0*/  LDL.LU R234, [R1+0x5f0] ;  /* 0x0005f00001ea7983 */ /* 0x000ee80000300800 */
[----:B0-----:R-:W3:Y:S04]  /*1dcd0*/  LDL.LU R240, [R1+0x92c] ;  /* 0x00092c0001f07983 */ /* 0x001ee80000300800 */
[----:B------:R-:W3:Y:S04]  /*1dce0*/  LDL.LU R232, [R1+0x5e8] ;  /* 0x0005e80001e87983 */ /* 0x000ee80000300800 */
[----:B------:R-:W3:Y:S01]  /*1dcf0*/  LDL.LU R237, [R1+0x60c] ;  /* 0x00060c0001ed7983 */ /* 0x000ee20000300800 */
[----:B----4-:R-:W-:-:S05]  /*1dd00*/  IADD3.X R243, R243, UR5, RZ, P4, !PT ;  /* 0x00000005f3f37c10 */ /* 0x010fca000a7fe4ff */
[----:B------:R0:W-:Y:S04]  /*1dd10*/  STL [R1+0x95c], R243 ;  /* 0x00095cf301007387 */ /* 0x0001e80000100800 */
[----:B0-----:R-:W4:Y:S04]  /*1dd20*/  LDL.LU R243, [R1+0x5e0] ;  /* 0x0005e00001f37983 */ /* 0x001f280000300800 */
[----:B------:R-:W4:Y:S04]  /*1dd30*/  LDL.LU R235, [R1+0x604] ;  /* 0x0006040001eb7983 */ /* 0x000f280000300800 */
[----:B------:R-:W4:Y:S04]  /*1dd40*/  LDL.LU R238, [R1+0x5d8] ;  /* 0x0005d80001ee7983 */ /* 0x000f280000300800 */
[----:B------:R-:W4:Y:S01]  /*1dd50*/  LDL.LU R236, [R1+0x5fc] ;  /* 0x0005fc0001ec7983 */ /* 0x000f220000300800 */
[----:B------:R-:W-:-:S05]  /*1dd60*/  IADD3 R244, P4, R244, UR6, RZ ;  /* 0x00000006f4f47c10 */ /* 0x000fca000ff9e0ff */
[----:B------:R0:W-:Y:S04]  /*1dd70*/  STL [R1+0x930], R244 ;  /* 0x000930f401007387 */ /* 0x0001e80000100800 */
[----:B------:R-:W4:Y:S04]  /*1dd80*/  LDL.LU R245, [R1+0x5d0] ;  /* 0x0005d00001f57983 */ /* 0x000f280000300800 */
[----:B------:R-:W4:Y:S04]  /*1dd90*/  LDL.LU R241, [R1+0x5f4] ;  /* 0x0005f40001f17983 */ /* 0x000f280000300800 */
[----:B------:R-:W4:Y:S04]  /*1dda0*/  LDL.LU R246, [R1+0x5c8] ;  /* 0x0005c80001f67983 */ /* 0x000f280000300800 */
[----:B0-----:R-:W4:Y:S04]  /*1ddb0*/  LDL.LU R244, [R1+0x5ec] ;  /* 0x0005ec0001f47983 */ /* 0x001f280000300800 */
[----:B------:R-:W4:Y:S01]  /*1ddc0*/  LDL.LU R242, [R1+0x5c0] ;  /* 0x0005c00001f27983 */ /* 0x000f220000300800 */
[----:B------:R-:W-:-:S05]  /*1ddd0*/  IADD3.X R247, R247, UR5, RZ, P5, !PT ;  /* 0x00000005f7f77c10 */ /* 0x000fca000affe4ff */
[----:B------:R0:W-:Y:S04]  /*1dde0*/  STL [R1+0x954], R247 ;  /* 0x000954f701007387 */ /* 0x0001e80000100800 */
[----:B0-----:R-:W4:Y:S01]  /*1ddf0*/  LDL.LU R247, [R1+0x5e4] ;  /* 0x0005e40001f77983 */ /* 0x001f220000300800 */
[----:B------:R-:W-:-:S05]  /*1de00*/  IADD3 R250, P5, R250, UR6, RZ ;  /* 0x00000006fafa7c10 */ /* 0x000fca000ffbe0ff */
        /* <DEDUP_REMOVED lines=11> */
[----:B------:R-:W-:Y:S02]  /*1dec0*/  IADD3 R230, P1, R230, UR6, RZ ;  /* 0x00000006e6e67c10 */ /* 0x000fe4000ff3e0ff */
[----:B------:R-:W-:Y:S02]  /*1ded0*/  IADD3.X R228, R228, UR5, RZ, P2, !PT ;  /* 0x00000005e4e47c10 */ /* 0x000fe400097fe4ff */
[----:B------:R-:W-:Y:S01]  /*1dee0*/  IADD3 R233, P2, R233, UR6, RZ ;  /* 0x00000006e9e97c10 */ /* 0x000fe2000ff5e0ff */
[----:B------:R0:W-:Y:S04]  /*1def0*/  STL [R1+0x944], R239 ;  /* 0x000944ef01007387 */ /* 0x0001e80000100800 */
[----:B0-----:R-:W2:Y:S01]  /*1df00*/  LDL.LU R239, [R1+0x5cc] ;  /* 0x0005cc0001ef7983 */ /* 0x001ea20000300800 */
[----:B---3--:R-:W-:-:S03]  /*1df10*/  IADD3.X R231, R231, UR5, RZ, P3, !PT ;  /* 0x00000005e7e77c10 */ /* 0x008fc60009ffe4ff */
[----:B------:R-:W-:Y:S04]  /*1df20*/  STL [R1+0x600], R230 ;  /* 0x000600e601007387 */ /* 0x000fe80000100800 */
[----:B------:R-:W-:Y:S04]  /*1df30*/  STL [R1+0x93c], R228 ;  /* 0x00093ce401007387 */ /* 0x000fe80000100800 */
[----:B------:R-:W-:Y:S01]  /*1df40*/  STL [R1+0x5f8], R233 ;  /* 0x0005f8e901007387 */ /* 0x000fe20000100800 */
[----:B------:R-:W-:-:S05]  /*1df50*/  IADD3.X R240, R240, UR5, RZ, P4, !PT ;  /* 0x00000005f0f07c10 */ /* 0x000fca000a7fe4ff */
[----:B------:R0:W-:Y:S04]  /*1df60*/  STL [R1+0x92c], R240 ;  /* 0x00092cf001007387 */ /* 0x0001e80000100800 */
[----:B------:R-:W-:Y:S04]  /*1df70*/  STL [R1+0x934], R231 ;  /* 0x000934e701007387 */ /* 0x000fe80000100800 */
[----:B0-----:R-:W3:Y:S01]  /*1df80*/  LDL.LU R240, [R1+0x5a0] ;  /* 0x0005a00001f07983 */ /* 0x001ee20000300800 */
[----:B------:R-:W-:Y:S02]  /*1df90*/  IADD3 R234, P3, R234, UR6, RZ ;  /* 0x00000006eaea7c10 */ /* 0x000fe4000ff7e0ff */
[----:B------:R-:W-:-:S02]  /*1dfa0*/  IADD3.X R237, R237, UR5, RZ, P5, !PT ;  /* 0x00000005eded7c10 */ /* 0x000fc4000affe4ff */
[----:B------:R-:W-:Y:S01]  /*1dfb0*/  IADD3 R232, P4, R232, UR6, RZ ;  /* 0x00000006e8e87c10 */ /* 0x000fe2000ff9e0ff */
[----:B------:R-:W-:Y:S01]  /*1dfc0*/  STL [R1+0x5f0], R234 ;  /* 0x0005f0ea01007387 */ /* 0x000fe20000100800 */
[----:B----4-:R-:W-:Y:S02]  /*1dfd0*/  IADD3 R243, P5, R243, UR6, RZ ;  /* 0x00000006f3f37c10 */ /* 0x010fe4000ffbe0ff */
[----:B------:R-:W-:Y:S02]  /*1dfe0*/  IADD3.X R235, R235, UR5, RZ, P6, !PT ;  /* 0x00000005ebeb7c10 */ /* 0x000fe4000b7fe4ff */
[----:B------:R-:W-:Y:S02]  /*1dff0*/  IADD3 R238, P6, R238, UR6, RZ ;  /* 0x00000006eeee7c10 */ /* 0x000fe4000ffde0ff */
[----:B------:R-:W-:Y:S01]  /*1e000*/  IADD3.X R236, R236, UR5, RZ, P1, !PT ;  /* 0x00000005ecec7c10 */ /* 0x000fe20008ffe4ff */
[----:B------:R0:W-:Y:S04]  /*1e010*/  STL [R1+0x5e0], R243 ;  /* 0x0005e0f301007387 */ /* 0x0001e80000100800 */
[----:B------:R-:W-:Y:S01]  /*1e020*/  STL [R1+0x5e8], R232 ;  /* 0x0005e8e801007387 */ /* 0x000fe20000100800 */
[----:B------:R-:W-:-:S03]  /*1e030*/  IADD3 R245, P1, R245, UR6, RZ ;  /* 0x00000006f5f57c10 */ /* 0x000fc6000ff3e0ff */
[----:B0-----:R-:W4:Y:S04]  /*1e040*/  LDL.LU R243, [R1+0x5c4] ;  /* 0x0005c40001f37983 */ /* 0x001f280000300800 */
[----:B------:R-:W-:Y:S04]  /*1e050*/  STL [R1+0x60c], R237 ;  /* 0x00060ced01007387 */ /* 0x000fe80000100800 */
[----:B------:R-:W-:Y:S01]  /*1e060*/  STL [R1+0x604], R235 ;  /* 0x000604eb01007387 */ /* 0x000fe20000100800 */
[----:B------:R-:W-:-:S03]  /*1e070*/  IADD3.X R241, R241, UR5, RZ, P2, !PT ;  /* 0x00000005f1f17c10 */ /* 0x000fc600097fe4ff */
[----:B------:R-:W-:Y:S04]  /*1e080*/  STL [R1+0x5d8], R238 ;  /* 0x0005d8ee01007387 */ /* 0x000fe80000100800 */
[----:B------:R-:W-:Y:S01]  /*1e090*/  STL [R1+0x5fc], R236 ;  /* 0x0005fcec01007387 */ /* 0x000fe20000100800 */
[----:B------:R-:W-:Y:S02]  /*1e0a0*/  IADD3.X R244, R244, UR5, RZ, P3, !PT ;  /* 0x00000005f4f47c10 */ /* 0x000fe40009ffe4ff */
[----:B------:R-:W-:Y:S01]  /*1e0b0*/  IADD3 R246, P2, R246, UR6, RZ ;  /* 0x00000006f6f67c10 */ /* 0x000fe2000ff5e0ff */
[----:B------:R-:W-:Y:S04]  /*1e0c0*/  STL [R1+0x5d0], R245 ;  /* 0x0005d0f501007387 */ /* 0x000fe80000100800 */
[----:B------:R0:W-:Y:S04]  /*1e0d0*/  STL [R1+0x5ec], R244 ;  /* 0x0005ecf401007387 */ /* 0x0001e80000100800 */
        /* <DEDUP_REMOVED lines=8> */
[----:B------:R-:W-:-:S05]  /*1e160*/  IADD3 R250, P4, R250, UR6, RZ ;  /* 0x00000006fafa7c10 */ /* 0x000fca000ff9e0ff */
[----:B------:R0:W-:Y:S01]  /*1e170*/  STL [R1+0x5b8], R250 ;  /* 0x0005b8fa01007387 */ /* 0x0001e20000100800 */
[----:B------:R-:W-:-:S03]  /*1e180*/  IADD3.X R248, R248, UR5, RZ, P5, !PT ;  /* 0x00000005f8f87c10 */ /* 0x000fc6000affe4ff */
[----:B0-----:R-:W4:Y:S01]  /*1e190*/  LDL.LU R250, [R1+0x590] ;  /* 0x0005900001fa7983 */ /* 0x001f220000300800 */
[----:B------:R-:W-:Y:S02]  /*1e1a0*/  IADD3 R252, P5, R252, UR6, RZ ;  /* 0x00000006fcfc7c10 */ /* 0x000fe4000ffbe0ff */
[----:B------:R-:W-:Y:S01]  /*1e1b0*/  IADD3.X R249, R249, UR5, RZ, P6, !PT ;  /* 0x00000005f9f97c10 */ /* 0x000fe2000b7fe4ff */
[----:B------:R0:W-:Y:S04]  /*1e1c0*/  STL [R1+0x5dc], R248 ;  /* 0x0005dcf801007387 */ /* 0x0001e80000100800 */
[----:B0-----:R-:W4:Y:S04]  /*1e1d0*/  LDL.LU R248, [R1+0x5b4] ;  /* 0x0005b40001f87983 */ /* 0x001f280000300800 */
[----:B------:R-:W-:Y:S04]  /*1e1e0*/  STL [R1+0x5b0], R252 ;  /* 0x0005b0fc01007387 */ /* 0x000fe80000100800 */
[----:B------:R-:W-:Y:S04]  /*1e1f0*/  STL [R1+0x5d4], R249 ;  /* 0x0005d4f901007387 */ /* 0x000fe80000100800 */
[----:B------:R-:W4:Y:S01]  /*1e200*/  LDL.LU R227, [R1+0x588] ;  /* 0x0005880001e37983 */ /* 0x000f220000300800 */
[----:B------:R-:W-:-:S05]  /*1e210*/  IADD3 R251, P6, R251, UR6, RZ ;  /* 0x00000006fbfb7c10 */ /* 0x000fca000ffde0ff */
[----:B------:R-:W-:Y:S04]  /*1e220*/  STL [R1+0x5a8], R251 ;  /* 0x0005a8fb01007387 */ /* 0x000fe80000100800 */
[----:B------:R-:W4:Y:S04]  /*1e230*/  LDL.LU R230, [R1+0x5ac] ;  /* 0x0005ac0001e67983 */ /* 0x000f280000300800 */
[----:B------:R-:W4:Y:S01]  /*1e240*/  LDL.LU R228, [R1+0x580] ;  /* 0x0005800001e47983 */ /* 0x000f220000300800 */
[----:B--2---:R-:W-:-:S05]  /*1e250*/  IADD3.X R239, R239, UR5, RZ, P1, !PT ;  /* 0x00000005efef7c10 */ /* 0x004fca0008ffe4ff */
[----:B------:R0:W-:Y:S04]  /*1e260*/  STL [R1+0x5cc], R239 ;  /* 0x0005ccef01007387 */ /* 0x0001e80000100800 */
[----:B------:R-:W2:Y:S04]  /*1e270*/  LDL.LU R233, [R1+0x5a4] ;  /* 0x0005a40001e97983 */ /* 0x000ea80000300800 */
[----:B------:R-:W2:Y:S04]  /*1e280*/  LDL.LU R231, [R1+0x578] ;  /* 0x0005780001e77983 */ /* 0x000ea80000300800 */
[----:B0-----:R-:W2:Y:S04]  /*1e290*/  LDL.LU R239, [R1+0x59c] ;  /* 0x00059c0001ef7983 */ /* 0x001ea80000300800 */
[----:B------:R-:W2:Y:S04]  /*1e2a0*/  LDL.LU R234, [R1+0x570] ;  /* 0x0005700001ea7983 */ /* 0x000ea80000300800 */
[----:B------:R-:W2:Y:S01]  /*1e2b0*/  LDL.LU R232, [R1+0x594] ;  /* 0x0005940001e87983 */ /* 0x000ea20000300800 */
[----:B---3--:R-:W-:-:S05]  /*1e2c0*/  IADD3 R240, P1, R240, UR6, RZ ;  /* 0x00000006f0f07c10 */ /* 0x008fca000ff3e0ff */
[----:B------:R0:W-:Y:S04]  /*1e2d0*/  STL [R1+0x5a0], R240 ;  /* 0x0005a0f001007387 */ /* 0x0001e80000100800 */
[----:B0-----:R-:W3:Y:S04]  /*1e2e0*/  LDL.LU R240, [R1+0x568] ;  /* 0x0005680001f07983 */ /* 0x001ee80000300800 */
[----:B------:R-:W3:Y:S04]  /*1e2f0*/  LDL.LU R237, [R1+0x58c] ;  /* 0x00058c0001ed7983 */ /* 0x000ee80000300800 */
[----:B------:R-:W3:Y:S04]  /*1e300*/  LDL.LU R235, [R1+0x560] ;  /* 0x0005600001eb7983 */ /* 0x000ee80000300800 */
[----:B------:R-:W3:Y:S01]  /*1e310*/  LDL.LU R238, [R1+0x584] ;  /* 0x0005840001ee7983 */ /* 0x000ee20000300800 */
[----:B----4-:R-:W-:-:S05]  /*1e320*/  IADD3.X R243, R243, UR5, RZ, P2, !PT ;  /* 0x00000005f3f37c10 */ /* 0x010fca00097fe4ff */
[----:B------:R0:W-:Y:S04]  /*1e330*/  STL [R1+0x5c4], R243 ;  /* 0x0005c4f301007387 */ /* 0x0001e80000100800 */
[----:B------:R-:W4:Y:S04]  /*1e340*/  LDL.LU R236, [R1+0x558] ;  /* 0x0005580001ec7983 */ /* 0x000f280000300800 */
[----:B------:R-:W4:Y:S04]  /*1e350*/  LDL.LU R245, [R1+0x57c] ;  /* 0x00057c0001f57983 */ /* 0x000f280000300800 */
[----:B------:R-:W4:Y:S04]  /*1e360*/  LDL.LU R241, [R1+0x550] ;  /* 0x0005500001f17983 */ /* 0x000f280000300800 */
[----:B0-----:R-:W4:Y:S04]  /*1e370*/  LDL.LU R243, [R1+0x574] ;  /* 0x0005740001f37983 */ /* 0x001f280000300800 */
[----:B------:R-:W4:Y:S01]  /*1e380*/  LDL.LU R246, [R1+0x548] ;  /* 0x0005480001f67983 */ /* 0x000f220000300800 */
[----:B------:R-:W-:-:S05]  /*1e390*/  IADD3 R244, P2, R244, UR6, RZ ;  /* 0x00000006f4f47c10 */ /* 0x000fca000ff5e0ff */
[----:B------:R0:W-:Y:S04]  /*1e3a0*/  STL [R1+0x598], R244 ;  /* 0x000598f401007387 */ /* 0x0001e80000100800 */
[----:B0-----:R-:W4:Y:S01]  /*1e3b0*/  LDL.LU R244, [R1+0x56c] ;  /* 0x00056c0001f47983 */ /* 0x001f220000300800 */
[----:B------:R-:W-:-:S05]  /*1e3c0*/  IADD3.X R247, R247, UR5, RZ, P3, !PT ;  /* 0x00000005f7f77c10 */ /* 0x000fca0009ffe4ff */
        /* <DEDUP_REMOVED lines=8> */
[----:B------:R-:W4:Y:S01]  /*1e450*/  LDL.LU R249, [R1+0x530] ;  /* 0x0005300001f97983 */ /* 0x000f220000300800 */
[----:B------:R-:W-:-:S03]  /*1e460*/  IADD3 R227, P4, R227, UR6, RZ ;  /* 0x00000006e3e37c10 */ /* 0x000fc6000ff9e0ff */
[----:B------:R0:W-:Y:S04]  /*1e470*/  STL [R1+0x5b4], R248 ;  /* 0x0005b4f801007387 */ /* 0x0001e80000100800 */
[----:B------:R-:W4:Y:S04]  /*1e480*/  LDL.LU R251, [R1+0x554] ;  /* 0x0005540001fb7983 */ /* 0x000f280000300800 */
[----:B0-----:R-:W4:Y:S04]  /*1e490*/  LDL.LU R248, [R1+0x528] ;  /* 0x0005280001f87983 */ /* 0x001f280000300800 */
[----:B------:R-:W-:Y:S01]  /*1e4a0*/  STL [R1+0x588], R227 ;  /* 0x000588e301007387 */ /* 0x000fe20000100800 */
[----:B------:R-:W-:-:S02]  /*1e4b0*/  IADD3.X R230, R230, UR5, RZ, P5, !PT ;  /* 0x00000005e6e67c10 */ /* 0x000fc4000affe4ff */
[----:B------:R-:W-:-:S03]  /*1e4c0*/  IADD3 R228, P5, R228, UR6, RZ ;  /* 0x00000006e4e47c10 */ /* 0x000fc6000ffbe0ff */
[----:B------:R-:W-:Y:S04]  /*1e4d0*/  STL [R1+0x5ac], R230 ;  /* 0x0005ace601007387 */ /* 0x000fe80000100800 */
[----:B------:R-:W-:Y:S01]  /*1e4e0*/  STL [R1+0x580], R228 ;  /* 0x000580e401007387 */ /* 0x000fe20000100800 */
[----:B--2---:R-:W-:Y:S02]  /*1e4f0*/  IADD3.X R233, R233, UR5, RZ, P6, !PT ;  /* 0x00000005e9e97c10 */ /* 0x004fe4000b7fe4ff */
[----:B------:R-:W-:Y:S02]  /*1e500*/  IADD3 R231, P6, R231, UR6, RZ ;  /* 0x00000006e7e77c10 */ /* 0x000fe4000ffde0ff */
[----:B------:R-:W-:Y:S02]  /*1e510*/  IADD3.X R239, R239, UR5, RZ, P1, !PT ;  /* 0x00000005efef7c10 */ /* 0x000fe40008ffe4ff */
[----:B------:R-:W-:-:S02]  /*1e520*/  IADD3.X R232, R232, UR5, RZ, P2, !PT ;  /* 0x00000005e8e87c10 */ /* 0x000fc400097fe4ff */
[----:B------:R-:W-:Y:S01]  /*1e530*/  IADD3 R234, P1, R234, UR6, RZ ;  /* 0x00000006eaea7c10 */ /* 0x000fe2000ff3e0ff */
[----:B------:R0:W-:Y:S04]  /*1e540*/  STL [R1+0x59c], R239 ;  /* 0x00059cef01007387 */ /* 0x0001e80000100800 */
[----:B------:R-:W-:Y:S04]  /*1e550*/  STL [R1+0x5a4], R233 ;  /* 0x0005a4e901007387 */ /* 0x000fe80000100800 */
[----:B0-----:R-:W2:Y:S04]  /*1e560*/  LDL.LU R239, [R1+0x54c] ;  /* 0x00054c0001ef7983 */ /* 0x001ea80000300800 */
[----:B------:R-:W-:Y:S01]  /*1e570*/  STL [R1+0x578], R231 ;  /* 0x000578e701007387 */ /* 0x000fe20000100800 */
[----:B---3--:R-:W-:-:S05]  /*1e580*/  IADD3 R240, P2, R240, UR6, RZ ;  /* 0x00000006f0f07c10 */ /* 0x008fca000ff5e0ff */
[----:B------:R0:W-:Y:S04]  /*1e590*/  STL [R1+0x568], R240 ;  /* 0x000568f001007387 */ /* 0x0001e80000100800 */
[----:B------:R-:W-:Y:S04]  /*1e5a0*/  STL [R1+0x570], R234 ;  /* 0x000570ea01007387 */ /* 0x000fe80000100800 */
[----:B0-----:R-:W3:Y:S01]  /*1e5b0*/  LDL.LU R240, [R1+0x520] ;  /* 0x0005200001f07983 */ /* 0x001ee20000300800 */
[----:B------:R-:W-:Y:S02]  /*1e5c0*/  IADD3.X R237, R237, UR5, RZ, P3, !PT ;  /* 0x00000005eded7c10 */ /* 0x000fe40009ffe4ff */
[----:B------:R-:W-:-:S02]  /*1e5d0*/  IADD3 R235, P3, R235, UR6, RZ ;  /* 0x00000006ebeb7c10 */ /* 0x000fc4000ff7e0ff */
[----:B------:R-:W-:Y:S01]  /*1e5e0*/  IADD3.X R238, R238, UR5, RZ, P4, !PT ;  /* 0x00000005eeee7c10 */ /* 0x000fe2000a7fe4ff */
[----:B------:R-:W-:Y:S04]  /*1e5f0*/  STL [R1+0x594], R232 ;  /* 0x000594e801007387 */ /* 0x000fe80000100800 */
[----:B------:R-:W-:Y:S04]  /*1e600*/  STL [R1+0x58c], R237 ;  /* 0x00058ced01007387 */ /* 0x000fe80000100800 */
[----:B------:R-:W-:Y:S04]  /*1e610*/  STL [R1+0x560], R235 ;  /* 0x000560eb01007387 */ /* 0x000fe80000100800 */
[----:B------:R-:W-:Y:S01]  /*1e620*/  STL [R1+0x584], R238 ;  /* 0x000584ee01007387 */ /* 0x000fe20000100800 */
[----:B----4-:R-:W-:-:S02]  /*1e630*/  IADD3 R236, P4, R236, UR6, RZ ;  /* 0x00000006ecec7c10 */ /* 0x010fc4000ff9e0ff */
[----:B------:R-:W-:Y:S02]  /*1e640*/  IADD3.X R245, R245, UR5, RZ, P5, !PT ;  /* 0x00000005f5f57c10 */ /* 0x000fe4000affe4ff */
[----:B------:R-:W-:Y:S01]  /*1e650*/  IADD3 R241, P5, R241, UR6, RZ ;  /* 0x00000006f1f17c10 */ /* 0x000fe2000ffbe0ff */
[----:B------:R-:W-:Y:S01]  /*1e660*/  STL [R1+0x558], R236 ;  /* 0x000558ec01007387 */ /* 0x000fe20000100800 */
[----:B------:R-:W-:Y:S02]  /*1e670*/  IADD3.X R243, R243, UR5, RZ, P6, !PT ;  /* 0x00000005f3f37c10 */ /* 0x000fe4000b7fe4ff */
[----:B------:R-:W-:-:S03]  /*1e680*/  IADD3 R246, P6, R246, UR6, RZ ;  /* 0x00000006f6f67c10 */ /* 0x000fc6000ffde0ff */
[----:B------:R0:W-:Y:S04]  /*1e690*/  STL [R1+0x574], R243 ;  /* 0x000574f301007387 */ /* 0x0001e80000100800 */
[----:B------:R-:W-:Y:S04]  /*1e6a0*/  STL [R1+0x57c], R245 ;  /* 0x00057cf501007387 */ /* 0x000fe80000100800 */
[----:B0-----:R-:W4:Y:S04]  /*1e6b0*/  LDL.LU R243, [R1+0x544] ;  /* 0x0005440001f37983 */ /* 0x001f280000300800 */
[----:B------:R-:W-:Y:S01]  /*1e6c0*/  STL [R1+0x550], R241 ;  /* 0x000550f101007387 */ /* 0x000fe20000100800 */
[----:B------:R-:W-:-:S05]  /*1e6d0*/  IADD3.X R244, R244, UR5, RZ, P1, !PT ;  /* 0x00000005f4f47c10 */ /* 0x000fca0008ffe4ff */
[----:B------:R0:W-:Y:S04]  /*1e6e0*/  STL [R1+0x56c], R244 ;  /* 0x00056cf401007387 */ /* 0x0001e80000100800 */
[----:B0-----:R-:W4:Y:S04]  /*1e6f0*/  LDL.LU R244, [R1+0x518] ;  /* 0x0005180001f47983 */ /* 0x001f280000300800 */
[----:B------:R-:W-:Y:S01]  /*1e700*/  STL [R1+0x548], R246 ;  /* 0x000548f601007387 */ /* 0x000fe20000100800 */
[----:B------:R-:W-:-:S05]  /*1e710*/  IADD3 R247, P1, R247, UR6, RZ ;  /* 0x00000006f7f77c10 */ /* 0x000fca000ff3e0ff */
[----:B------:R0:W-:Y:S04]  /*1e720*/  STL [R1+0x540], R247 ;  /* 0x000540f701007387 */ /* 0x0001e80000100800 */
[----:B0-----:R-:W4:Y:S01]  /*1e730*/  LDL.LU R247, [R1+0x53c] ;  /* 0x00053c0001f77983 */ /* 0x001f220000300800 */
[----:B------:R-:W-:Y:S02]  /*1e740*/  IADD3.X R250, R250, UR5, RZ, P2, !PT ;  /* 0x00000005fafa7c10 */ /* 0x000fe400097fe4ff */
[----:B------:R-:W-:Y:S02]  /*1e750*/  IADD3 R242, P2, R242, UR6, RZ ;  /* 0x00000006f2f27c10 */ /* 0x000fe4000ff5e0ff */
[----:B------:R-:W-:Y:S02]  /*1e760*/  IADD3.X R252, R252, UR5, RZ, P3, !PT ;  /* 0x00000005fcfc7c10 */ /* 0x000fe40009ffe4ff */
[----:B------:R-:W-:Y:S01]  /*1e770*/  IADD3 R249, P3, R249, UR6, RZ ;  /* 0x00000006f9f97c10 */ /* 0x000fe2000ff7e0ff */
[----:B------:R0:W-:Y:S01]  /*1e780*/  STL [R1+0x564], R250 ;  /* 0x000564fa01007387 */ /* 0x0001e20000100800 */
[----:B------:R-:W-:-:S03]  /*1e790*/  IADD3.X R251, R251, UR5, RZ, P4, !PT ;  /* 0x00000005fbfb7c10 */ /* 0x000fc6000a7fe4ff */
[----:B0-----:R-:W4:Y:S04]  /*1e7a0*/  LDL.LU R250, [R1+0x510] ;  /* 0x0005100001fa7983 */ /* 0x001f280000300800 */
[----:B------:R-:W-:Y:S04]  /*1e7b0*/  STL [R1+0x538], R242 ;  /* 0x000538f201007387 */ /* 0x000fe80000100800 */
[----:B------:R-:W-:Y:S01]  /*1e7c0*/  STL [R1+0x55c], R252 ;  /* 0x00055cfc01007387 */ /* 0x000fe20000100800 */
[----:B------:R-:W-:-:S03]  /*1e7d0*/  IADD3 R248, P4, R248, UR6, RZ ;  /* 0x00000006f8f87c10 */ /* 0x000fc6000ff9e0ff */
[----:B------:R-:W4:Y:S04]  /*1e7e0*/  LDL.LU R227, [R1+0x534] ;  /* 0x0005340001e37983 */ /* 0x000f280000300800 */
[----:B------:R-:W-:Y:S04]  /*1e7f0*/  STL [R1+0x530], R249 ;  /* 0x000530f901007387 */ /* 0x000fe80000100800 */
[----:B------:R-:W4:Y:S04]  /*1e800*/  LDL.LU R230, [R1+0x508] ;  /* 0x0005080001e67983 */ /* 0x000f280000300800 */
[----:B------:R-:W-:Y:S04]  /*1e810*/  STL [R1+0x554], R251 ;  /* 0x000554fb01007387 */ /* 0x000fe80000100800 */
[----:B------:R-:W4:Y:S04]  /*1e820*/  LDL.LU R228, [R1+0x52c] ;  /* 0x00052c0001e47983 */ /* 0x000f280000300800 */
[----:B------:R0:W-:Y:S04]  /*1e830*/  STL [R1+0x528], R248 ;  /* 0x000528f801007387 */ /* 0x0001e80000100800 */
[----:B------:R-:W4:Y:S04]  /*1e840*/  LDL.LU R233, [R1+0x500] ;  /* 0x0005000001e97983 */ /* 0x000f280000300800 */
[----:B------:R-:W4:Y:S04]  /*1e850*/  LDL.LU R231, [R1+0x524] ;  /* 0x0005240001e77983 */ /* 0x000f280000300800 */
[----:B0-----:R-:W4:Y:S04]  /*1e860*/  LDL.LU R248, [R1+0x4f8] ;  /* 0x0004f80001f87983 */ /* 0x001f280000300800 */
[----:B------:R-:W4:Y:S04]  /*1e870*/  LDL.LU R234, [R1+0x51c] ;  /* 0x00051c0001ea7983 */ /* 0x000f280000300800 */
[----:B------:R-:W4:Y:S01]  /*1e880*/  LDL.LU R232, [R1+0x4f0] ;  /* 0x0004f00001e87983 */ /* 0x000f220000300800 */
[----:B--2---:R-:W-:-:S05]  /*1e890*/  IADD3.X R239, R239, UR5, RZ, P5, !PT ;  /* 0x00000005efef7c10 */ /* 0x004fca000affe4ff */
[----:B------:R0:W-:Y:S04]  /*1e8a0*/  STL [R1+0x54c], R239 ;  /* 0x00054cef01007387 */ /* 0x0001e80000100800 */
[----:B0-----:R-:W2:Y:S04]  /*1e8b0*/  LDL.LU R239, [R1+0x514] ;  /* 0x0005140001ef7983 */ /* 0x001ea80000300800 */
[----:B------:R-:W2:Y:S04]  /*1e8c0*/  LDL.LU R237, [R1+0x4e8] ;  /* 0x0004e80001ed7983 */ /* 0x000ea80000300800 */
[----:B------:R-:W2:Y:S04]  /*1e8d0*/  LDL.LU R235, [R1+0x50c] ;  /* 0x00050c0001eb7983 */ /* 0x000ea80000300800 */
[----:B------:R-:W2:Y:S01]  /*1e8e0*/  LDL.LU R238, [R1+0x4e0] ;  /* 0x0004e00001ee7983 */ /* 0x000ea20000300800 */
[----:B---3--:R-:W-:-:S05]  /*1e8f0*/  IADD3 R240, P5, R240, UR6, RZ ;  /* 0x00000006f0f07c10 */ /* 0x008fca000ffbe0ff */
[----:B------:R0:W-:Y:S04]  /*1e900*/  STL [R1+0x520], R240 ;  /* 0x000520f001007387 */ /* 0x0001e80000100800 */
[----:B------:R-:W3:Y:S04]  /*1e910*/  LDL.LU R236, [R1+0x504] ;  /* 0x0005040001ec7983 */ /* 0x000ee80000300800 */
        /* <DEDUP_REMOVED lines=8> */
[----:B------:R0:W-:Y:S04]  /*1e9a0*/  STL [R1+0x518], R244 ;  /* 0x000518f401007387 */ /* 0x0001e80000100800 */
[----:B0-----:R-:W4:Y:S01]  /*1e9b0*/  LDL.LU R244, [R1+0x4ec] ;  /* 0x0004ec0001f47983 */ /* 0x001f220000300800 */
[----:B------:R-:W-:-:S05]  /*1e9c0*/  IADD3.X R247, R247, UR5, RZ, P1, !PT ;  /* 0x00000005f7f77c10 */ /* 0x000fca0008ffe4ff */
[----:B------:R0:W-:Y:S04]  /*1e9d0*/  STL [R1+0x53c], R247 ;  /* 0x00053cf701007387 */ /* 0x0001e80000100800 */
[----:B0-----:R-:W4:Y:S04]  /*1e9e0*/  LDL.LU R247, [R1+0x4c0] ;  /* 0x0004c00001f77983 */ /* 0x001f280000300800 */
[----:B------:R-:W4:Y:S04]  /*1e9f0*/  LDL.LU R242, [R1+0x4e4] ;  /* 0x0004e40001f27983 */ /* 0x000f280000300800 */
[----:B------:R-:W4:Y:S04]  /*1ea00*/  LDL.LU R252, [R1+0x4b8] ;  /* 0x0004b80001fc7983 */ /* 0x000f280000300800 */
[----:B------:R-:W4:Y:S01]  /*1ea10*/  LDL.LU R249, [R1+0x4dc] ;  /* 0x0004dc0001f97983 */ /* 0x000f220000300800 */
[----:B------:R-:W-:-:S02]  /*1ea20*/  IADD3 R250, P1, R250, UR6, RZ ;  /* 0x00000006fafa7c10 */ /* 0x000fc4000ff3e0ff */
[----:B------:R-:W-:-:S03]  /*1ea30*/  IADD3.X R227, R227, UR5, RZ, P2, !PT ;  /* 0x00000005e3e37c10 */ /* 0x000fc600097fe4ff */
[----:B------:R0:W-:Y:S01]  /*1ea40*/  STL [R1+0x510], R250 ;  /* 0x000510fa01007387 */ /* 0x0001e20000100800 */
[----:B------:R-:W-:-:S03]  /*1ea50*/  IADD3 R230, P2, R230, UR6, RZ ;  /* 0x00000006e6e67c10 */ /* 0x000fc6000ff5e0ff */
[----:B------:R-:W4:Y:S01]  /*1ea60*/  LDL.LU R251, [R1+0x4b0] ;  /* 0x0004b00001fb7983 */ /* 0x000f220000300800 */
[----:B------:R-:W-:Y:S02]  /*1ea70*/  IADD3.X R228, R228, UR5, RZ, P3, !PT ;  /* 0x00000005e4e47c10 */ /* 0x000fe40009ffe4ff */
[----:B------:R-:W-:Y:S02]  /*1ea80*/  IADD3.X R231, R231, UR5, RZ, P4, !PT ;  /* 0x00000005e7e77c10 */ /* 0x000fe4000a7fe4ff */
[----:B------:R-:W-:Y:S01]  /*1ea90*/  IADD3 R233, P3, R233, UR6, RZ ;  /* 0x00000006e9e97c10 */ /* 0x000fe2000ff7e0ff */
[----:B0-----:R-:W4:Y:S04]  /*1eaa0*/  LDL.LU R250, [R1+0x4d4] ;  /* 0x0004d40001fa7983 */ /* 0x001f280000300800 */
[----:B------:R-:W-:Y:S01]  /*1eab0*/  STL [R1+0x534], R227 ;  /* 0x000534e301007387 */ /* 0x000fe20000100800 */
[----:B------:R-:W-:-:S03]  /*1eac0*/  IADD3 R248, P4, R248, UR6, RZ ;  /* 0x00000006f8f87c10 */ /* 0x000fc6000ff9e0ff */
[----:B------:R-:W-:Y:S04]  /*1ead0*/  STL [R1+0x508], R230 ;  /* 0x000508e601007387 */ /* 0x000fe80000100800 */
[----:B------:R-:W-:Y:S01]  /*1eae0*/  STL [R1+0x52c], R228 ;  /* 0x00052ce401007387 */ /* 0x000fe20000100800 */
[----:B------:R-:W-:-:S03]  /*1eaf0*/  IADD3.X R234, R234, UR5, RZ, P5, !PT ;  /* 0x00000005eaea7c10 */ /* 0x000fc6000affe4ff */
[----:B------:R0:W-:Y:S04]  /*1eb00*/  STL [R1+0x4f8], R248 ;  /* 0x0004f8f801007387 */ /* 0x0001e80000100800 */
[----:B------:R-:W-:Y:S01]  /*1eb10*/  STL [R1+0x500], R233 ;  /* 0x000500e901007387 */ /* 0x000fe20000100800 */
[----:B------:R-:W-:-:S03]  /*1eb20*/  IADD3 R232, P5, R232, UR6, RZ ;  /* 0x00000006e8e87c10 */ /* 0x000fc6000ffbe0ff */
[----:B0-----:R-:W4:Y:S04]  /*1eb30*/  LDL.LU R248, [R1+0x4a8] ;  /* 0x0004a80001f87983 */ /* 0x001f280000300800 */
[----:B------:R-:W-:Y:S01]  /*1eb40*/  STL [R1+0x524], R231 ;  /* 0x000524e701007387 */ /* 0x000fe20000100800 */
[----:B--2---:R-:W-:Y:S02]  /*1eb50*/  IADD3.X R239, R239, UR5, RZ, P6, !PT ;  /* 0x00000005efef7c10 */ /* 0x004fe4000b7fe4ff */
[----:B------:R-:W-:Y:S02]  /*1eb60*/  IADD3 R237, P6, R237, UR6, RZ ;  /* 0x00000006eded7c10 */ /* 0x000fe4000ffde0ff */
[----:B------:R-:W-:Y:S02]  /*1eb70*/  IADD3.X R235, R235, UR5, RZ, P1, !PT ;  /* 0x00000005ebeb7c10 */ /* 0x000fe40008ffe4ff */
[----:B------:R-:W-:Y:S01]  /*1eb80*/  IADD3 R238, P1, R238, UR6, RZ ;  /* 0x00000006eeee7c10 */ /* 0x000fe2000ff3e0ff */
[----:B------:R0:W-:Y:S04]  /*1eb90*/  STL [R1+0x514], R239 ;  /* 0x000514ef01007387 */ /* 0x0001e80000100800 */
[----:B------:R-:W-:Y:S04]  /*1eba0*/  STL [R1+0x51c], R234 ;  /* 0x00051cea01007387 */ /* 0x000fe80000100800 */
[----:B0-----:R-:W2:Y:S01]  /*1ebb0*/  LDL.LU R239, [R1+0x4cc] ;  /* 0x0004cc0001ef7983 */ /* 0x001ea20000300800 */
[----:B---3--:R-:W-:-:S02]  /*1ebc0*/  IADD3.X R236, R236, UR5, RZ, P2, !PT ;  /* 0x00000005ecec7c10 */ /* 0x008fc400097fe4ff */
[----:B------:R-:W-:Y:S01]  /*1ebd0*/  IADD3.X R241, R241, UR5, RZ, P3, !PT ;  /* 0x00000005f1f17c10 */ /* 0x000fe20009ffe4ff */
[----:B------:R-:W-:Y:S04]  /*1ebe0*/  STL [R1+0x4f0], R232 ;  /* 0x0004f0e801007387 */ /* 0x000fe80000100800 */
[----:B------:R-:W-:Y:S01]  /*1ebf0*/  STL [R1+0x4e8], R237 ;  /* 0x0004e8ed01007387 */ /* 0x000fe20000100800 */
[----:B------:R-:W-:-:S03]  /*1ec00*/  IADD3 R245, P2, R245, UR6, RZ ;  /* 0x00000006f5f57c10 */ /* 0x000fc6000ff5e0ff */
[----:B------:R-:W-:Y:S01]  /*1ec10*/  STL [R1+0x50c], R235 ;  /* 0x00050ceb01007387 */ /* 0x000fe20000100800 */
[----:B------:R-:W-:-:S03]  /*1ec20*/  IADD3 R240, P3, R240, UR6, RZ ;  /* 0x00000006f0f07c10 */ /* 0x000fc6000ff7e0ff */
[----:B------:R-:W-:Y:S04]  /*1ec30*/  STL [R1+0x4e0], R238 ;  /* 0x0004e0ee01007387 */ /* 0x000fe80000100800 */
[----:B------:R-:W-:Y:S04]  /*1ec40*/  STL [R1+0x504], R236 ;  /* 0x000504ec01007387 */ /* 0x000fe80000100800 */
        /* <DEDUP_REMOVED lines=10> */
[----:B------:R0:W-:Y:S04]  /*1ecf0*/  STL [R1+0x4ec], R244 ;  /* 0x0004ecf401007387 */ /* 0x0001e80000100800 */
[----:B0-----:R-:W4:Y:S01]  /*1ed00*/  LDL.LU R244, [R1+0x498] ;  /* 0x0004980001f47983 */ /* 0x001f220000300800 */
[----:B------:R-:W-:Y:S02]  /*1ed10*/  IADD3 R247, P5, R247, UR6, RZ ;  /* 0x00000006f7f77c10 */ /* 0x000fe4000ffbe0ff */
[----:B------:R-:W-:Y:S02]  /*1ed20*/  IADD3.X R242, R242, UR5, RZ, P6, !PT ;  /* 0x00000005f2f27c10 */ /* 0x000fe4000b7fe4ff */
[----:B------:R-:W-:Y:S02]  /*1ed30*/  IADD3 R252, P6, R252, UR6, RZ ;  /* 0x00000006fcfc7c10 */ /* 0x000fe4000ffde0ff */
[----:B------:R-:W-:Y:S01]  /*1ed40*/  IADD3.X R249, R249, UR5, RZ, P1, !PT ;  /* 0x00000005f9f97c10 */ /* 0x000fe20008ffe4ff */
[----:B------:R0:W-:Y:S04]  /*1ed50*/  STL [R1+0x4c0], R247 ;  /* 0x0004c0f701007387 */ /* 0x0001e80000100800 */
[----:B0-----:R-:W4:Y:S04]  /*1ed60*/  LDL.LU R247, [R1+0x4bc] ;  /* 0x0004bc0001f77983 */ /* 0x001f280000300800 */
[----:B------:R-:W-:Y:S01]  /*1ed70*/  STL [R1+0x4e4], R242 ;  /* 0x0004e4f201007387 */ /* 0x000fe20000100800 */
[----:B------:R-:W-:-:S03]  /*1ed80*/  IADD3 R251, P1, R251, UR6, RZ ;  /* 0x00000006fbfb7c10 */ /* 0x000fc6000ff3e0ff */
[----:B------:R-:W-:Y:S04]  /*1ed90*/  STL [R1+0x4b8], R252 ;  /* 0x0004b8fc01007387 */ /* 0x000fe80000100800 */
[----:B------:R-:W4:Y:S04]  /*1eda0*/  LDL.LU R227, [R1+0x490] ;  /* 0x0004900001e37983 */ /* 0x000f280000300800 */
[----:B------:R-:W-:Y:S04]  /*1edb0*/  STL [R1+0x4dc], R249 ;  /* 0x0004dcf901007387 */ /* 0x000fe80000100800 */
[----:B------:R-:W4:Y:S04]  /*1edc0*/  LDL.LU R230, [R1+0x4b4] ;  /* 0x0004b40001e67983 */ /* 0x000f280000300800 */
[----:B------:R-:W-:Y:S04]  /*1edd0*/  STL [R1+0x4b0], R251 ;  /* 0x0004b0fb01007387 */ /* 0x000fe80000100800 */
[----:B------:R-:W4:Y:S01]  /*1ede0*/  LDL.LU R228, [R1+0x488] ;  /* 0x0004880001e47983 */ /* 0x000f220000300800 */
[----:B------:R-:W-:-:S05]  /*1edf0*/  IADD3.X R250, R250, UR5, RZ, P2, !PT ;  /* 0x00000005fafa7c10 */ /* 0x000fca00097fe4ff */
[----:B------:R-:W-:Y:S04]  /*1ee00*/  STL [R1+0x4d4], R250 ;  /* 0x0004d4fa01007387 */ /* 0x000fe80000100800 */
[----:B------:R-:W4:Y:S04]  /*1ee10*/  LDL.LU R233, [R1+0x4ac] ;  /* 0x0004ac0001e97983 */ /* 0x000f280000300800 */
[----:B------:R-:W4:Y:S04]  /*1ee20*/  LDL.LU R231, [R1+0x480] ;  /* 0x0004800001e77983 */ /* 0x000f280000300800 */
[----:B------:R-:W4:Y:S04]  /*1ee30*/  LDL.LU R234, [R1+0x4a4] ;  /* 0x0004a40001ea7983 */ /* 0x000f280000300800 */
        /* <DEDUP_REMOVED lines=8> */
[----:B--2---:R-:W-:-:S05]  /*1eec0*/  IADD3.X R239, R239, UR5, RZ, P3, !PT ;  /* 0x00000005efef7c10 */ /* 0x004fca0009ffe4ff */
[----:B------:R0:W-:Y:S04]  /*1eed0*/  STL [R1+0x4cc], R239 ;  /* 0x0004ccef01007387 */ /* 0x0001e80000100800 */
[----:B------:R-:W2:Y:S04]  /*1eee0*/  LDL.LU R245, [R1+0x460] ;  /* 0x0004600001f57983 */ /* 0x000ea80000300800 */
        /* <DEDUP_REMOVED lines=11> */
[----:B------:R0:W-:Y:S04]  /*1efa0*/  STL [R1+0x498], R244 ;  /* 0x000498f401007387 */ /* 0x0001e80000100800 */
[----:B0-----:R-:W4:Y:S04]  /*1efb0*/  LDL.LU R244, [R1+0x46c] ;  /* 0x00046c0001f47983 */ /* 0x001f280000300800 */
[----:B------:R-:W4:Y:S04]  /*1efc0*/  LDL.LU R252, [R1+0x440] ;  /* 0x0004400001fc7983 */ /* 0x000f280000300800 */
[----:B------:R-:W4:Y:S04]  /*1efd0*/  LDL.LU R249, [R1+0x464] ;  /* 0x0004640001f97983 */ /* 0x000f280000300800 */
[----:B------:R-:W4:Y:S01]  /*1efe0*/  LDL.LU R251, [R1+0x438] ;  /* 0x0004380001fb7983 */ /* 0x000f220000300800 */
[----:B------:R-:W-:-:S02]  /*1eff0*/  IADD3.X R247, R247, UR5, RZ, P5, !PT ;  /* 0x00000005f7f77c10 */ /* 0x000fc4000affe4ff */
[----:B------:R-:W-:-:S03]  /*1f000*/  IADD3 R227, P5, R227, UR6, RZ ;  /* 0x00000006e3e37c10 */ /* 0x000fc6000ffbe0ff */
[----:B------:R0:W-:Y:S04]  /*1f010*/  STL [R1+0x4bc], R247 ;  /* 0x0004bcf701007387 */ /* 0x0001e80000100800 */
[----:B------:R-:W4:Y:S01]  /*1f020*/  LDL.LU R250, [R1+0x45c] ;  /* 0x00045c0001fa7983 */ /* 0x000f220000300800 */
[----:B------:R-:W-:Y:S02]  /*1f030*/  IADD3.X R230, R230, UR5, RZ, P6, !PT ;  /* 0x00000005e6e67c10 */ /* 0x000fe4000b7fe4ff */
[----:B------:R-:W-:Y:S01]  /*1f040*/  IADD3 R228, P6, R228, UR6, RZ ;  /* 0x00000006e4e47c10 */ /* 0x000fe2000ffde0ff */
[----:B0-----:R-:W4:Y:S01]  /*1f050*/  LDL.LU R247, [R1+0x430] ;  /* 0x0004300001f77983 */ /* 0x001f220000300800 */
[----:B------:R-:W-:Y:S02]  /*1f060*/  IADD3.X R233, R233, UR5, RZ, P1, !PT ;  /* 0x00000005e9e97c10 */ /* 0x000fe40008ffe4ff */
[----:B------:R-:W-:Y:S01]  /*1f070*/  IADD3 R231, P1, R231, UR6, RZ ;  /* 0x00000006e7e77c10 */ /* 0x000fe2000ff3e0ff */
[----:B------:R-:W-:Y:S01]  /*1f080*/  STL [R1+0x490], R227 ;  /* 0x000490e301007387 */ /* 0x000fe20000100800 */
[----:B------:R-:W-:-:S02]  /*1f090*/  IADD3.X R234, R234, UR5, RZ, P2, !PT ;  /* 0x00000005eaea7c10 */ /* 0x000fc400097fe4ff */
[----:B------:R-:W-:Y:S01]  /*1f0a0*/  IADD3.X R237, R237, UR5, RZ, P3, !PT ;  /* 0x00000005eded7c10 */ /* 0x000fe20009ffe4ff */
[----:B------:R-:W-:Y:S04]  /*1f0b0*/  STL [R1+0x4b4], R230 ;  /* 0x0004b4e601007387 */ /* 0x000fe80000100800 */
[----:B------:R-:W-:Y:S01]  /*1f0c0*/  STL [R1+0x488], R228 ;  /* 0x000488e401007387 */ /* 0x000fe20000100800 */
[----:B------:R-:W-:-:S03]  /*1f0d0*/  IADD3 R232, P2, R232, UR6, RZ ;  /* 0x00000006e8e87c10 */ /* 0x000fc6000ff5e0ff */
[----:B------:R-:W-:Y:S04]  /*1f0e0*/  STL [R1+0x4ac], R233 ;  /* 0x0004ace901007387 */ /* 0x000fe80000100800 */
[----:B------:R-:W-:Y:S04]  /*1f0f0*/  STL [R1+0x480], R231 ;  /* 0x000480e701007387 */ /* 0x000fe80000100800 */
[----:B------:R-:W-:Y:S01]  /*1f100*/  STL [R1+0x4a4], R234 ;  /* 0x0004a4ea01007387 */ /* 0x000fe20000100800 */
[----:B------:R-:W-:Y:S02]  /*1f110*/  IADD3 R248, P3, R248, UR6, RZ ;  /* 0x00000006f8f87c10 */ /* 0x000fe4000ff7e0ff */
[----:B------:R-:W-:-:S02]  /*1f120*/  IADD3.X R235, R235, UR5, RZ, P4, !PT ;  /* 0x00000005ebeb7c10 */ /* 0x000fc4000a7fe4ff */
[----:B------:R-:W-:Y:S02]  /*1f130*/  IADD3 R238, P4, R238, UR6, RZ ;  /* 0x00000006eeee7c10 */ /* 0x000fe4000ff9e0ff */
[----:B------:R-:W-:Y:S01]  /*1f140*/  IADD3.X R236, R236, UR5, RZ, P5, !PT ;  /* 0x00000005ecec7c10 */ /* 0x000fe2000affe4ff */
[----:B------:R0:W-:Y:S04]  /*1f150*/  STL [R1+0x470], R248 ;  /* 0x000470f801007387 */ /* 0x0001e80000100800 */
[----:B------:R-:W-:Y:S04]  /*1f160*/  STL [R1+0x478], R232 ;  /* 0x000478e801007387 */ /* 0x000fe80000100800 */
[----:B0-----:R-:W4:Y:S04]  /*1f170*/  LDL.LU R248, [R1+0x454] ;  /* 0x0004540001f87983 */ /* 0x001f280000300800 */
[----:B------:R-:W-:Y:S04]  /*1f180*/  STL [R1+0x49c], R237 ;  /* 0x00049ced01007387 */ /* 0x000fe80000100800 */
[----:B------:R-:W-:Y:S04]  /*1f190*/  STL [R1+0x494], R235 ;  /* 0x000494eb01007387 */ /* 0x000fe80000100800 */
[----:B------:R-:W-:Y:S04]  /*1f1a0*/  STL [R1+0x468], R238 ;  /* 0x000468ee01007387 */ /* 0x000fe80000100800 */
[----:B------:R-:W-:Y:S01]  /*1f1b0*/  STL [R1+0x48c], R236 ;  /* 0x00048cec01007387 */ /* 0x000fe20000100800 */
[----:B--2---:R-:W-:-:S02]  /*1f1c0*/  IADD3 R245, P5, R245, UR6, RZ ;  /* 0x00000006f5f57c10 */ /* 0x004fc4000ffbe0ff */
[----:B------:R-:W-:Y:S02]  /*1f1d0*/  IADD3.X R241, R241, UR5, RZ, P6, !PT ;  /* 0x00000005f1f17c10 */ /* 0x000fe4000b7fe4ff */
[----:B------:R-:W-:Y:S01]  /*1f1e0*/  IADD3 R246, P6, R246, UR6, RZ ;  /* 0x00000006f6f67c10 */ /* 0x000fe2000ffde0ff */
[----:B------:R-:W-:Y:S01]  /*1f1f0*/  STL [R1+0x460], R245 ;  /* 0x000460f501007387 */ /* 0x000fe20000100800 */
        /* <DEDUP_REMOVED lines=14> */
[----:B------:R-:W-:Y:S02]  /*1f2e0*/  IADD3 R252, P3, R252, UR6, RZ ;  /* 0x00000006fcfc7c10 */ /* 0x000fe4000ff7e0ff */
[----:B------:R-:W-:Y:S02]  /*1f2f0*/  IADD3.X R249, R249, UR5, RZ, P4, !PT ;  /* 0x00000005f9f97c10 */ /* 0x000fe4000a7fe4ff */
[----:B------:R-:W-:Y:S01]  /*1f300*/  IADD3 R251, P4, R251, UR7, RZ ;  /* 0x00000007fbfb7c10 */ /* 0x000fe2000ff9e0ff */
[----:B------:R0:W-:Y:S04]  /*1f310*/  STL [R1+0x46c], R244 ;  /* 0x00046cf401007387 */ /* 0x0001e80000100800 */
[----:B0-----:R-:W4:Y:S01]  /*1f320*/  LDL.LU R244, [R1+0x444] ;  /* 0x0004440001f47983 */ /* 0x001f220000300800 */
[----:B------:R-:W-:-:S03]  /*1f330*/  IADD3.X R250, R250, UR5, RZ, P5, !PT ;  /* 0x00000005fafa7c10 */ /* 0x000fc6000affe4ff */
[----:B------:R-:W-:Y:S04]  /*1f340*/  STL [R1+0x440], R252 ;  /* 0x000440fc01007387 */ /* 0x000fe80000100800 */
[----:B------:R-:W-:Y:S04]  /*1f350*/  STL [R1+0x464], R249 ;  /* 0x000464f901007387 */ /* 0x000fe80000100800 */
[----:B------:R-:W4:Y:S04]  /*1f360*/  LDL.LU R229, [R1+0x418] ;  /* 0x0004180001e57983 */ /* 0x000f280000300800 */
[----:B------:R-:W-:Y:S04]  /*1f370*/  STL [R1+0x438], R251 ;  /* 0x000438fb01007387 */ /* 0x000fe80000100800 */
[----:B------:R-:W4:Y:S04]  /*1f380*/  LDL.LU R227, [R1+0x43c] ;  /* 0x00043c0001e37983 */ /* 0x000f280000300800 */
[----:B------:R-:W-:Y:S04]  /*1f390*/  STL [R1+0x45c], R250 ;  /* 0x00045cfa01007387 */ /* 0x000fe80000100800 */
[----:B------:R-:W4:Y:S01]  /*1f3a0*/  LDL.LU R230, [R1+0x410] ;  /* 0x0004100001e67983 */ /* 0x000f220000300800 */
[----:B------:R-:W-:-:S05]  /*1f3b0*/  IADD3 R247, P5, R247, UR7, RZ ;  /* 0x00000007f7f77c10 */ /* 0x000fca000ffbe0ff */
[----:B------:R0:W-:Y:S04]  /*1f3c0*/  STL [R1+0x430], R247 ;  /* 0x000430f701007387 */ /* 0x0001e80000100800 */
[----:B------:R-:W4:Y:S04]  /*1f3d0*/  LDL.LU R228, [R1+0x434] ;  /* 0x0004340001e47983 */ /* 0x000f280000300800 */
[----:B------:R-:W4:Y:S04]  /*1f3e0*/  LDL.LU R233, [R1+0x408] ;  /* 0x0004080001e97983 */ /* 0x000f280000300800 */
[----:B------:R-:W4:Y:S04]  /*1f3f0*/  LDL.LU R231, [R1+0x42c] ;  /* 0x00042c0001e77983 */ /* 0x000f280000300800 */
[----:B------:R-:W4:Y:S04]  /*1f400*/  LDL.LU R234, [R1+0x400] ;  /* 0x0004000001ea7983 */ /* 0x000f280000300800 */
[----:B------:R-:W4:Y:S04]  /*1f410*/  LDL.LU R232, [R1+0x424] ;  /* 0x0004240001e87983 */ /* 0x000f280000300800 */
[----:B------:R-:W4:Y:S04]  /*1f420*/  LDL.LU R237, [R1+0x3f8] ;  /* 0x0003f80001ed7983 */ /* 0x000f280000300800 */
        /* <DEDUP_REMOVED lines=11> */
[----:B--2---:R-:W-:-:S05]  /*1f4e0*/  IADD3 R239, P6, R239, UR7, RZ ;  /* 0x00000007efef7c10 */ /* 0x004fca000ffde0ff */
[----:B------:R0:W-:Y:S04]  /*1f4f0*/  STL [R1+0x428], R239 ;  /* 0x000428ef01007387 */ /* 0x0001e80000100800 */
[----:B0-----:R-:W2:Y:S01]  /*1f500*/  LDL.LU R239, [R1+0x3cc] ;  /* 0x0003cc0001ef7983 */ /* 0x001ea20000300800 */
[----:B---3--:R-:W-:-:S05]  /*1f510*/  IADD3.X R240, R240, UR5, RZ, P1, !PT ;  /* 0x00000005f0f07c10 */ /* 0x008fca0008ffe4ff */
[----:B------:R0:W-:Y:S04]  /*1f520*/  STL [R1+0x44c], R240 ;  /* 0x00044cf001007387 */ /* 0x0001e80000100800 */
[----:B0-----:R-:W3:Y:S01]  /*1f530*/  LDL.LU R240, [R1+0x3f4] ;  /* 0x0003f40001f07983 */ /* 0x001ee20000300800 */
[----:B----4-:R-:W-:-:S05]  /*1f540*/  IADD3 R243, P1, R243, UR7, RZ ;  /* 0x00000007f3f37c10 */ /* 0x010fca000ff3e0ff */
        /* <DEDUP_REMOVED lines=15> */
[----:B------:R-:W-:-:S03]  /*1f640*/  IADD3.X R231, R231, UR4, RZ, P5, !PT ;  /* 0x00000004e7e77c10 */ /* 0x000fc6000affe4ff */
[----:B------:R-:W-:Y:S01]  /*1f650*/  STL [R1+0x43c], R227 ;  /* 0x00043ce301007387 */ /* 0x000fe20000100800 */
[----:B------:R-:W-:-:S03]  /*1f660*/  IADD3 R234, P5, R234, UR7, RZ ;  /* 0x00000007eaea7c10 */ /* 0x000fc6000ffbe0ff */
[----:B------:R-:W-:Y:S04]  /*1f670*/  STL [R1+0x410], R230 ;  /* 0x000410e601007387 */ /* 0x000fe80000100800 */
[----:B------:R-:W-:Y:S01]  /*1f680*/  STL [R1+0x434], R228 ;  /* 0x000434e401007387 */ /* 0x000fe20000100800 */
[----:B------:R-:W-:Y:S02]  /*1f690*/  IADD3.X R232, R232, UR4, RZ, P6, !PT ;  /* 0x00000004e8e87c10 */ /* 0x000fe4000b7fe4ff */
[----:B------:R-:W-:Y:S01]  /*1f6a0*/  IADD3.X R247, R247, UR4, RZ, P1, !PT ;  /* 0x00000004f7f77c10 */ /* 0x000fe20008ffe4ff */
[----:B------:R-:W-:Y:S01]  /*1f6b0*/  STL [R1+0x408], R233 ;  /* 0x000408e901007387 */ /* 0x000fe20000100800 */
[----:B------:R-:W-:-:S03]  /*1f6c0*/  IADD3 R237, P6, R237, UR7, RZ ;  /* 0x00000007eded7c10 */ /* 0x000fc6000ffde0ff */
[----:B------:R-:W-:Y:S04]  /*1f6d0*/  STL [R1+0x42c], R231 ;  /* 0x00042ce701007387 */ /* 0x000fe80000100800 */
[----:B------:R-:W-:Y:S01]  /*1f6e0*/  STL [R1+0x400], R234 ;  /* 0x000400ea01007387 */ /* 0x000fe20000100800 */
[----:B------:R-:W-:-:S03]  /*1f6f0*/  IADD3 R235, P1, R235, UR7, RZ ;  /* 0x00000007ebeb7c10 */ /* 0x000fc6000ff3e0ff */
[----:B------:R0:W-:Y:S01]  /*1f700*/  STL [R1+0x41c], R247 ;  /* 0x00041cf701007387 */ /* 0x0001e20000100800 */
[----:B------:R-:W-:-:S03]  /*1f710*/  IADD3.X R238, R238, UR4, RZ, P2, !PT ;  /* 0x00000004eeee7c10 */ /* 0x000fc600097fe4ff */
[----:B------:R-:W-:Y:S01]  /*1f720*/  STL [R1+0x424], R232 ;  /* 0x000424e801007387 */ /* 0x000fe20000100800 */
[----:B------:R-:W-:-:S03]  /*1f730*/  IADD3 R236, P2, R236, UR7, RZ ;  /* 0x00000007ecec7c10 */ /* 0x000fc6000ff5e0ff */
[----:B0-----:R-:W4:Y:S04]  /*1f740*/  LDL.LU R247, [R1+0x3ac] ;  /* 0x0003ac0001f77983 */ /* 0x001f280000300800 */
[----:B------:R-:W-:Y:S04]  /*1f750*/  STL [R1+0x3f8], R237 ;  /* 0x0003f8ed01007387 */ /* 0x000fe80000100800 */
[----:B------:R-:W-:Y:S04]  /*1f760*/  STL [R1+0x3f0], R235 ;  /* 0x0003f0eb01007387 */ /* 0x000fe80000100800 */
[----:B------:R-:W-:Y:S04]  /*1f770*/  STL [R1+0x414], R238 ;  /* 0x000414ee01007387 */ /* 0x000fe80000100800 */
[----:B------:R-:W-:Y:S01]  /*1f780*/  STL [R1+0x3e4], R236 ;  /* 0x0003e4ec01007387 */ /* 0x000fe20000100800 */
[----:B------:R-:W-:-:S02]  /*1f790*/  IADD3.X R245, R245, UR4, RZ, P3, !PT ;  /* 0x00000004f5f57c10 */ /* 0x000fc40009ffe4ff */
[----:B------:R-:W-:Y:S02]  /*1f7a0*/  IADD3.X R246, R246, UR4, RZ, P4, !PT ;  /* 0x00000004f6f67c10 */ /* 0x000fe4000a7fe4ff */
[----:B------:R-:W-:Y:S01]  /*1f7b0*/  IADD3 R241, P3, R241, UR7, RZ ;  /* 0x00000007f1f17c10 */ /* 0x000fe2000ff7e0ff */
[----:B------:R-:W-:Y:S01]  /*1f7c0*/  STL [R1+0x40c], R245 ;  /* 0x00040cf501007387 */ /* 0x000fe20000100800 */
[----:B------:R-:W-:Y:S02]  /*1f7d0*/  IADD3 R248, P4, R248, UR7, RZ ;  /* 0x00000007f8f87c10 */ /* 0x000fe4000ff9e0ff */
[----:B------:R-:W-:-:S03]  /*1f7e0*/  IADD3.X R242, R242, UR4, RZ, P5, !PT ;  /* 0x00000004f2f27c10 */ /* 0x000fc6000affe4ff */
[----:B------:R0:W-:Y:S04]  /*1f7f0*/  STL [R1+0x3d4], R248 ;  /* 0x0003d4f801007387 */ /* 0x0001e80000100800 */
[----:B------:R-:W-:Y:S04]  /*1f800*/  STL [R1+0x3dc], R241 ;  /* 0x0003dcf101007387 */ /* 0x000fe80000100800 */
[----:B0-----:R-:W4:Y:S04]  /*1f810*/  LDL.LU R248, [R1+0x3d0] ;  /* 0x0003d00001f87983 */ /* 0x001f280000300800 */
[----:B------:R-:W-:Y:S01]  /*1f820*/  STL [R1+0x404], R246 ;  /* 0x000404f601007387 */ /* 0x000fe20000100800 */
[----:B--2---:R-:W-:-:S05]  /*1f830*/  IADD3 R239, P5, R239, UR7, RZ ;  /* 0x00000007efef7c10 */ /* 0x004fca000ffbe0ff */
[----:B------:R0:W-:Y:S04]  /*1f840*/  STL [R1+0x3cc], R239 ;  /* 0x0003ccef01007387 */ /* 0x0001e80000100800 */
[----:B0-----:R-:W2:Y:S04]  /*1f850*/  LDL.LU R239, [R1+0x3a4] ;  /* 0x0003a40001ef7983 */ /* 0x001ea80000300800 */
[----:B------:R-:W-:Y:S01]  /*1f860*/  STL [R1+0x3fc], R242 ;  /* 0x0003fcf201007387 */ /* 0x000fe20000100800 */
[----:B---3--:R-:W-:-:S05]  /*1f870*/  IADD3.X R240, R240, UR4, RZ, P6, !PT ;  /* 0x00000004f0f07c10 */ /* 0x008fca000b7fe4ff */
[----:B------:R0:W-:Y:S04]  /*1f880*/  STL [R1+0x3f4], R240 ;  /* 0x0003f4f001007387 */ /* 0x0001e80000100800 */
[----:B0-----:R-:W3:Y:S01]  /*1f890*/  LDL.LU R240, [R1+0x3c8] ;  /* 0x0003c80001f07983 */ /* 0x001ee20000300800 */
[----:B----4-:R-:W-:Y:S02]  /*1f8a0*/  IADD3 R243, P6, R243, UR7, RZ ;  /* 0x00000007f3f37c10 */ /* 0x010fe4000ffde0ff */
[----:B------:R-:W-:Y:S02]  /*1f8b0*/  IADD3.X R252, R252, UR4, RZ, P1, !PT ;  /* 0x00000004fcfc7c10 */ /* 0x000fe40008ffe4ff */
[----:B------:R-:W-:Y:S02]  /*1f8c0*/  IADD3 R249, P1, R249, UR7, RZ ;  /* 0x00000007f9f97c10 */ /* 0x000fe4000ff3e0ff */
[----:B------:R-:W-:Y:S01]  /*1f8d0*/  IADD3.X R251, R251, UR4, RZ, P2, !PT ;  /* 0x00000004fbfb7c10 */ /* 0x000fe200097fe4ff */
[----:B------:R0:W-:Y:S01]  /*1f8e0*/  STL [R1+0x3c4], R243 ;  /* 0x0003c4f301007387 */ /* 0x0001e20000100800 */
[----:B------:R-:W-:-:S03]  /*1f8f0*/  IADD3 R250, P2, R250, UR7, RZ ;  /* 0x00000007fafa7c10 */ /* 0x000fc6000ff5e0ff */
[----:B0-----:R-:W4:Y:S04]  /*1f900*/  LDL.LU R243, [R1+0x39c] ;  /* 0x00039c0001f37983 */ /* 0x001f280000300800 */
[----:B------:R-:W-:Y:S04]  /*1f910*/  STL [R1+0x3e8], R252 ;  /* 0x0003e8fc01007387 */ /* 0x000fe80000100800 */
[----:B------:R-:W-:Y:S04]  /*1f920*/  STL [R1+0x3bc], R249 ;  /* 0x0003bcf901007387 */ /* 0x000fe80000100800 */
[----:B------:R-:W4:Y:S04]  /*1f930*/  LDL.LU R229, [R1+0x3c0] ;  /* 0x0003c00001e57983 */ /* 0x000f280000300800 */
[----:B------:R-:W-:Y:S04]  /*1f940*/  STL [R1+0x3e0], R251 ;  /* 0x0003e0fb01007387 */ /* 0x000fe80000100800 */
[----:B------:R-:W4:Y:S01]  /*1f950*/  LDL.LU R227, [R1+0x394] ;  /* 0x0003940001e37983 */ /* 0x000f220000300800 */
[----:B------:R-:W-:-:S03]  /*1f960*/  IADD3.X R244, R244, UR4, RZ, P3, !PT ;  /* 0x00000004f4f47c10 */ /* 0x000fc60009ffe4ff */
[----:B------:R-:W-:Y:S04]  /*1f970*/  STL [R1+0x3b4], R250 ;  /* 0x0003b4fa01007387 */ /* 0x000fe80000100800 */
[----:B------:R-:W4:Y:S04]  /*1f980*/  LDL.LU R230, [R1+0x3b8] ;  /* 0x0003b80001e67983 */ /* 0x000f280000300800 */
        /* <DEDUP_REMOVED lines=20> */
[----:B0-----:R-:W4:Y:S04]  /*1fad0*/  LDL.LU R248, [R1+0x378] ;  /* 0x0003780001f87983 */ /* 0x001f280000300800 */
[----:B------:R-:W4:Y:S01]  /*1fae0*/  LDL.LU R252, [R1+0x34c] ;  /* 0x00034c0001fc7983 */ /* 0x000f220000300800 */
[----:B--2---:R-:W-:Y:S02]  /*1faf0*/  IADD3 R239, P4, R239, UR7, RZ ;  /* 0x00000007efef7c10 */ /* 0x004fe4000ff9e0ff */
[----:B---3--:R-:W-:-:S05]  /*1fb00*/  IADD3.X R240, R240, UR4, RZ, P5, !PT ;  /* 0x00000004f0f07c10 */ /* 0x008fca000affe4ff */
[----:B------:R0:W-:Y:S04]  /*1fb10*/  STL [R1+0x3c8], R240 ;  /* 0x0003c8f001007387 */ /* 0x0001e80000100800 */
[----:B------:R1:W-:Y:S04]  /*1fb20*/  STL [R1+0x3a4], R239 ;  /* 0x0003a4ef01007387 */ /* 0x0003e80000100800 */
[----:B0-----:R-:W2:Y:S04]  /*1fb30*/  LDL.LU R240, [R1+0x370] ;  /* 0x0003700001f07983 */ /* 0x001ea80000300800 */
[----:B------:R-:W3:Y:S04]  /*1fb40*/  LDL.LU R249, [R1+0x344] ;  /* 0x0003440001f97983 */ /* 0x000ee80000300800 */
[----:B------:R-:W3:Y:S04]  /*1fb50*/  LDL.LU R251, [R1+0x368] ;  /* 0x0003680001fb7983 */ /* 0x000ee80000300800 */
[----:B------:R-:W3:Y:S01]  /*1fb60*/  LDL.LU R250, [R1+0x33c] ;  /* 0x00033c0001fa7983 */ /* 0x000ee20000300800 */
[----:B----4-:R-:W-:-:S02]  /*1fb70*/  IADD3 R243, P5, R243, UR7, RZ ;  /* 0x00000007f3f37c10 */ /* 0x010fc4000ffbe0ff */
[----:B------:R-:W-:Y:S02]  /*1fb80*/  IADD3.X R229, R229, UR4, RZ, P6, !PT ;  /* 0x00000004e5e57c10 */ /* 0x000fe4000b7fe4ff */
[----:B------:R-:W-:Y:S01]  /*1fb90*/  IADD3 R227, P6, R227, UR7, RZ ;  /* 0x00000007e3e37c10 */ /* 0x000fe2000ffde0ff */
[----:B------:R0:W-:Y:S04]  /*1fba0*/  STL [R1+0x39c], R243 ;  /* 0x00039cf301007387 */ /* 0x0001e80000100800 */
[----:B-1----:R-:W4:Y:S01]  /*1fbb0*/  LDL.LU R239, [R1+0x360] ;  /* 0x0003600001ef7983 */ /* 0x002f220000300800 */
[----:B------:R-:W-:Y:S02]  /*1fbc0*/  IADD3.X R230, R230, UR4, RZ, P1, !PT ;  /* 0x00000004e6e67c10 */ /* 0x000fe40008ffe4ff */
[----:B------:R-:W-:-:S02]  /*1fbd0*/  IADD3 R228, P1, R228, UR7, RZ ;  /* 0x00000007e4e47c10 */ /* 0x000fc4000ff3e0ff */
[----:B------:R-:W-:Y:S02]  /*1fbe0*/  IADD3.X R233, R233, UR4, RZ, P2, !PT ;  /* 0x00000004e9e97c10 */ /* 0x000fe400097fe4ff */
[----:B------:R-:W-:Y:S02]  /*1fbf0*/  IADD3 R231, P2, R231, UR7, RZ ;  /* 0x00000007e7e77c10 */ /* 0x000fe4000ff5e0ff */
[----:B------:R-:W-:Y:S01]  /*1fc00*/  IADD3.X R234, R234, UR4, RZ, P3, !PT ;  /* 0x00000004eaea7c10 */ /* 0x000fe20009ffe4ff */
[----:B0-----:R-:W4:Y:S04]  /*1fc10*/  LDL.LU R243, [R1+0x334] ;  /* 0x0003340001f37983 */ /* 0x001f280000300800 */
[----:B------:R-:W-:Y:S04]  /*1fc20*/  STL [R1+0x3c0], R229 ;  /* 0x0003c0e501007387 */ /* 0x000fe80000100800 */
[----:B------:R-:W-:Y:S01]  /*1fc30*/  STL [R1+0x394], R227 ;  /* 0x000394e301007387 */ /* 0x000fe20000100800 */
[----:B------:R-:W-:-:S03]  /*1fc40*/  IADD3.X R237, R237, UR4, RZ, P4, !PT ;  /* 0x00000004eded7c10 */ /* 0x000fc6000a7fe4ff */
[----:B------:R-:W-:Y:S01]  /*1fc50*/  STL [R1+0x3b8], R230 ;  /* 0x0003b8e601007387 */ /* 0x000fe20000100800 */
[----:B------:R-:W-:-:S03]  /*1fc60*/  IADD3 R244, P4, R244, UR7, RZ ;  /* 0x00000007f4f47c10 */ /* 0x000fc6000ff9e0ff */
[----:B------:R-:W-:Y:S01]  /*1fc70*/  STL [R1+0x38c], R228 ;  /* 0x00038ce401007387 */ /* 0x000fe20000100800 */
[----:B------:R-:W-:-:S03]  /*1fc80*/  IADD3 R232, P3, R232, UR7, RZ ;  /* 0x00000007e8e87c10 */ /* 0x000fc6000ff7e0ff */
[----:B------:R-:W-:Y:S04]  /*1fc90*/  STL [R1+0x3b0], R233 ;  /* 0x0003b0e901007387 */ /* 0x000fe80000100800 */
[----:B------:R-:W-:Y:S04]  /*1fca0*/  STL [R1+0x384], R231 ;  /* 0x000384e701007387 */ /* 0x000fe80000100800 */
[----:B------:R-:W-:Y:S01]  /*1fcb0*/  STL [R1+0x3a8], R234 ;  /* 0x0003a8ea01007387 */ /* 0x000fe20000100800 */
[----:B------:R-:W-:-:S03]  /*1fcc0*/  IADD3.X R235, R235, UR4, RZ, P5, !PT ;  /* 0x00000004ebeb7c10 */ /* 0x000fc6000affe4ff */
[----:B------:R0:W-:Y:S01]  /*1fcd0*/  STL [R1+0x374], R244 ;  /* 0x000374f401007387 */ /* 0x0001e20000100800 */
[----:B------:R-:W-:-:S03]  /*1fce0*/  IADD3 R238, P5, R238, UR7, RZ ;  /* 0x00000007eeee7c10 */ /* 0x000fc6000ffbe0ff */
[----:B------:R-:W-:Y:S01]  /*1fcf0*/  STL [R1+0x37c], R232 ;  /* 0x00037ce801007387 */ /* 0x000fe20000100800 */
[----:B------:R-:W-:-:S03]  /*1fd00*/  IADD3.X R236, R236, UR4, RZ, P6, !PT ;  /* 0x00000004ecec7c10 */ /* 0x000fc6000b7fe4ff */
[----:B0-----:R-:W4:Y:S01]  /*1fd10*/  LDL.LU R244, [R1+0x358] ;  /* 0x0003580001f47983 */ /* 0x001f220000300800 */
[----:B------:R-:W-:-:S03]  /*1fd20*/  IADD3 R245, P6, R245, UR7, RZ ;  /* 0x00000007f5f57c10 */ /* 0x000fc6000ffde0ff */
        /* <DEDUP_REMOVED lines=13> */
[----:B------:R-:W-:Y:S02]  /*1fe00*/  IADD3.X R248, R248, UR4, RZ, P3, !PT ;  /* 0x00000004f8f87c10 */ /* 0x000fe40009ffe4ff */
[----:B------:R-:W-:-:S03]  /*1fe10*/  IADD3 R252, P3, R252, UR7, RZ ;  /* 0x00000007fcfc7c10 */ /* 0x000fc6000ff7e0ff */
[----:B------:R0:W-:Y:S04]  /*1fe20*/  STL [R1+0x378], R248 ;  /* 0x000378f801007387 */ /* 0x0001e80000100800 */
[----:B0-----:R-:W4:Y:S04]  /*1fe30*/  LDL.LU R248, [R1+0x350] ;  /* 0x0003500001f87983 */ /* 0x001f280000300800 */
[----:B------:R-:W-:Y:S01]  /*1fe40*/  STL [R1+0x354], R242 ;  /* 0x000354f201007387 */ /* 0x000fe20000100800 */
[----:B--2---:R-:W-:-:S05]  /*1fe50*/  IADD3.X R240, R240, UR4, RZ, P4, !PT ;  /* 0x00000004f0f07c10 */ /* 0x004fca000a7fe4ff */
[----:B------:R0:W-:Y:S04]  /*1fe60*/  STL [R1+0x370], R240 ;  /* 0x000370f001007387 */ /* 0x0001e80000100800 */
[----:B------:R-:W-:Y:S04]  /*1fe70*/  STL [R1+0x34c], R252 ;  /* 0x00034cfc01007387 */ /* 0x000fe80000100800 */
[----:B0-----:R-:W2:Y:S01]  /*1fe80*/  LDL.LU R240, [R1+0x324] ;  /* 0x0003240001f07983 */ /* 0x001ea20000300800 */
[----:B---3--:R-:W-:Y:S02]  /*1fe90*/  IADD3 R249, P4, R249, UR7, RZ ;  /* 0x00000007f9f97c10 */ /* 0x008fe4000ff9e0ff */
[----:B------:R-:W-:-:S02]  /*1fea0*/  IADD3.X R251, R251, UR4, RZ, P5, !PT ;  /* 0x00000004fbfb7c10 */ /* 0x000fc4000affe4ff */
[----:B------:R-:W-:Y:S01]  /*1feb0*/  IADD3 R250, P5, R250, UR7, RZ ;  /* 0x00000007fafa7c10 */ /* 0x000fe2000ffbe0ff */
[----:B------:R-:W-:Y:S04]  /*1fec0*/  STL [R1+0x344], R249 ;  /* 0x000344f901007387 */ /* 0x000fe80000100800 */
[----:B------:R-:W-:Y:S04]  /*1fed0*/  STL [R1+0x368], R251 ;  /* 0x000368fb01007387 */ /* 0x000fe80000100800 */
[----:B------:R-:W3:Y:S04]  /*1fee0*/  LDL.LU R209, [R1+0x348] ;  /* 0x0003480001d17983 */ /* 0x000ee80000300800 */
[----:B------:R-:W-:Y:S04]  /*1fef0*/  STL [R1+0x33c], R250 ;  /* 0x00033cfa01007387 */ /* 0x000fe80000100800 */
[----:B------:R-:W3:Y:S01]  /*1ff00*/  LDL.LU R229, [R1+0x31c] ;  /* 0x00031c0001e57983 */ /* 0x000ee20000300800 */
[----:B----4-:R-:W-:-:S05]  /*1ff10*/  IADD3.X R239, R239, UR4, RZ, P6, !PT ;  /* 0x00000004efef7c10 */ /* 0x010fca000b7fe4ff */
        /* <DEDUP_REMOVED lines=23> */
[----:B0-----:R-:W4:Y:S04]  /*20090*/  LDL.LU R247, [R1+0x300] ;  /* 0x0003000001f77983 */ /* 0x001f280000300800 */
[----:B------:R-:W4:Y:S04]  /*200a0*/  LDL.LU R242, [R1+0x2d4] ;  /* 0x0002d40001f27983 */ /* 0x000f280000300800 */
[----:B------:R-:W4:Y:S01]  /*200b0*/  LDL.LU R252, [R1+0x2f8] ;  /* 0x0002f80001fc7983 */ /* 0x000f220000300800 */
[----:B------:R-:W-:-:S05]  /*200c0*/  IADD3.X R248, R248, UR4, RZ, P2, !PT ;  /* 0x00000004f8f87c10 */ /* 0x000fca00097fe4ff */
[----:B------:R0:W-:Y:S04]  /*200d0*/  STL [R1+0x350], R248 ;  /* 0x000350f801007387 */ /* 0x0001e80000100800 */
[----:B0-----:R-:W4:Y:S04]  /*200e0*/  LDL.LU R248, [R1+0x2cc] ;  /* 0x0002cc0001f87983 */ /* 0x001f280000300800 */
[----:B------:R-:W4:Y:S04]  /*200f0*/  LDL.LU R249, [R1+0x2f0] ;  /* 0x0002f00001f97983 */ /* 0x000f280000300800 */
[----:B------:R-:W4:Y:S04]  /*20100*/  LDL.LU R251, [R1+0x2c4] ;  /* 0x0002c40001fb7983 */ /* 0x000f280000300800 */
[----:B------:R-:W4:Y:S01]  /*20110*/  LDL.LU R250, [R1+0x2e8] ;  /* 0x0002e80001fa7983 */ /* 0x000f220000300800 */
[----:B--2---:R-:W-:-:S05]  /*20120*/  IADD3 R240, P2, R240, UR7, RZ ;  /* 0x00000007f0f07c10 */ /* 0x004fca000ff5e0ff */
[----:B------:R0:W-:Y:S04]  /*20130*/  STL [R1+0x324], R240 ;  /* 0x000324f001007387 */ /* 0x0001e80000100800 */
[----:B------:R-:W2:Y:S04]  /*20140*/  LDL.LU R239, [R1+0x2bc] ;  /* 0x0002bc0001ef7983 */ /* 0x000ea80000300800 */
[----:B0-----:R-:W2:Y:S01]  /*20150*/  LDL.LU R240, [R1+0x2e0] ;  /* 0x0002e00001f07983 */ /* 0x001ea20000300800 */
[----:B---3--:R-:W-:Y:S02]  /*20160*/  IADD3.X R209, R209, UR4, RZ, P3, !PT ;  /* 0x00000004d1d17c10 */ /* 0x008fe40009ffe4ff */
[----:B------:R-:W-:-:S03]  /*20170*/  IADD3 R229, P3, R229, UR7, RZ ;  /* 0x00000007e5e57c10 */ /* 0x000fc6000ff7e0ff */
[----:B------:R-:W-:Y:S04]  /*20180*/  STL [R1+0x348], R209 ;  /* 0x000348d101007387 */ /* 0x000fe80000100800 */
[----:B------:R-:W-:Y:S01]  /*20190*/  STL [R1+0x31c], R229 ;  /* 0x00031ce501007387 */ /* 0x000fe20000100800 */
[----:B----4-:R-:W-:-:S05]  /*201a0*/  IADD3.X R227, R227, UR4, RZ, P4, !PT ;  /* 0x00000004e3e37c10 */ /* 0x010fca000a7fe4ff */
[----:B------:R-:W-:Y:S01]  /*201b0*/  STL [R1+0x340], R227 ;  /* 0x000340e301007387 */ /* 0x000fe20000100800 */
[----:B------:R-:W-:Y:S02]  /*201c0*/  IADD3 R230, P4, R230, UR7, RZ ;  /* 0x00000007e6e67c10 */ /* 0x000fe4000ff9e0ff */
[----:B------:R-:W-:Y:S02]  /*201d0*/  IADD3.X R228, R228, UR4, RZ, P5, !PT ;  /* 0x00000004e4e47c10 */ /* 0x000fe4000affe4ff */
[----:B------:R-:W-:Y:S02]  /*201e0*/  IADD3 R233, P5, R233, UR7, RZ ;  /* 0x00000007e9e97c10 */ /* 0x000fe4000ffbe0ff */
[----:B------:R-:W-:Y:S02]  /*201f0*/  IADD3.X R231, R231, UR4, RZ, P6, !PT ;  /* 0x00000004e7e77c10 */ /* 0x000fe4000b7fe4ff */
[----:B------:R-:W-:Y:S01]  /*20200*/  IADD3.X R232, R232, UR4, RZ, P1, !PT ;  /* 0x00000004e8e87c10 */ /* 0x000fe20008ffe4ff */
[----:B------:R-:W-:Y:S01]  /*20210*/  STL [R1+0x314], R230 ;  /* 0x000314e601007387 */ /* 0x000fe20000100800 */
[----:B------:R-:W-:-:S02]  /*20220*/  IADD3 R234, P6, R234, UR7, RZ ;  /* 0x00000007eaea7c10 */ /* 0x000fc4000ffde0ff */
[----:B------:R-:W-:Y:S01]  /*20230*/  IADD3 R243, P1, R243, UR7, RZ ;  /* 0x00000007f3f37c10 */ /* 0x000fe2000ff3e0ff */
[----:B------:R-:W-:Y:S04]  /*20240*/  STL [R1+0x338], R228 ;  /* 0x000338e401007387 */ /* 0x000fe80000100800 */
[----:B------:R-:W-:Y:S04]  /*20250*/  STL [R1+0x30c], R233 ;  /* 0x00030ce901007387 */ /* 0x000fe80000100800 */
[----:B------:R-:W-:Y:S01]  /*20260*/  STL [R1+0x330], R231 ;  /* 0x000330e701007387 */ /* 0x000fe20000100800 */
[----:B------:R-:W-:-:S03]  /*20270*/  IADD3.X R237, R237, UR4, RZ, P2, !PT ;  /* 0x00000004eded7c10 */ /* 0x000fc600097fe4ff */
[----:B------:R0:W-:Y:S01]  /*20280*/  STL [R1+0x2fc], R243 ;  /* 0x0002fcf301007387 */ /* 0x0001e20000100800 */
[----:B------:R-:W-:-:S03]  /*20290*/  IADD3 R235, P2, R235, UR7, RZ ;  /* 0x00000007ebeb7c10 */ /* 0x000fc6000ff5e0ff */
[----:B------:R-:W-:Y:S01]  /*202a0*/  STL [R1+0x304], R234 ;  /* 0x000304ea01007387 */ /* 0x000fe20000100800 */
[----:B------:R-:W-:Y:S02]  /*202b0*/  IADD3.X R238, R238, UR4, RZ, P3, !PT ;  /* 0x00000004eeee7c10 */ /* 0x000fe40009ffe4ff */
[----:B------:R-:W-:Y:S01]  /*202c0*/  IADD3 R236, P3, R236, UR7, RZ ;  /* 0x00000007ecec7c10 */ /* 0x000fe2000ff7e0ff */
[----:B0-----:R-:W3:Y:S04]  /*202d0*/  LDL.LU R243, [R1+0x2b4] ;  /* 0x0002b40001f37983 */ /* 0x001ee80000300800 */
[----:B------:R-:W-:Y:S04]  /*202e0*/  STL [R1+0x328], R232 ;  /* 0x000328e801007387 */ /* 0x000fe80000100800 */
[----:B------:R-:W-:Y:S01]  /*202f0*/  STL [R1+0x320], R237 ;  /* 0x000320ed01007387 */ /* 0x000fe20000100800 */
[----:B------:R-:W-:-:S03]  /*20300*/  IADD3.X R245, R245, UR4, RZ, P4, !PT ;  /* 0x00000004f5f57c10 */ /* 0x000fc6000a7fe4ff */
[----:B------:R-:W-:Y:S01]  /*20310*/  STL [R1+0x2f4], R235 ;  /* 0x0002f4eb01007387 */ /* 0x000fe20000100800 */
[----:B------:R-:W-:Y:S02]  /*20320*/  IADD3.X R244, R244, UR4, RZ, P5, !PT ;  /* 0x00000004f4f47c10 */ /* 0x000fe4000affe4ff */
[----:B------:R-:W-:Y:S01]  /*20330*/  IADD3 R241, P4, R241, UR7, RZ ;  /* 0x00000007f1f17c10 */ /* 0x000fe2000ff9e0ff */
[----:B------:R-:W-:Y:S04]  /*20340*/  STL [R1+0x318], R238 ;  /* 0x000318ee01007387 */ /* 0x000fe80000100800 */
[----:B------:R-:W-:Y:S04]  /*20350*/  STL [R1+0x2ec], R236 ;  /* 0x0002ecec01007387 */ /* 0x000fe80000100800 */
[----:B------:R0:W-:Y:S04]  /*20360*/  STL [R1+0x308], R244 ;  /* 0x000308f401007387 */ /* 0x0001e80000100800 */
[----:B------:R-:W-:Y:S01]  /*20370*/  STL [R1+0x310], R245 ;  /* 0x000310f501007387 */ /* 0x000fe20000100800 */
[----:B------:R-:W-:-:S03]  /*20380*/  IADD3 R246, P5, R246, UR7, RZ ;  /* 0x00000007f6f67c10 */ /* 0x000fc6000ffbe0ff */
[----:B0-----:R-:W4:Y:S04]  /*20390*/  LDL.LU R244, [R1+0x2d8] ;  /* 0x0002d80001f47983 */ /* 0x001f280000300800 */
[----:B------:R-:W-:Y:S01]  /*203a0*/  STL [R1+0x2e4], R241 ;  /* 0x0002e4f101007387 */ /* 0x000fe20000100800 */
[----:B------:R-:W-:Y:S02]  /*203b0*/  IADD3.X R247, R247, UR4, RZ, P6, !PT ;  /* 0x00000004f7f77c10 */ /* 0x000fe4000b7fe4ff */
[----:B------:R-:W-:Y:S02]  /*203c0*/  IADD3.X R252, R252, UR4, RZ, P1, !PT ;  /* 0x00000004fcfc7c10 */ /* 0x000fe40008ffe4ff */
[----:B------:R-:W-:Y:S01]  /*203d0*/  IADD3 R242, P6, R242, UR7, RZ ;  /* 0x00000007f2f27c10 */ /* 0x000fe2000ffde0ff */
[----:B------:R0:W-:Y:S04]  /*203e0*/  STL [R1+0x300], R247 ;  /* 0x000300f701007387 */ /* 0x0001e80000100800 */
[----:B0-----:R-:W4:Y:S04]  /*203f0*/  LDL.LU R247, [R1+0x2ac] ;  /* 0x0002ac0001f77983 */ /* 0x001f280000300800 */
[----:B------:R-:W-:Y:S01]  /*20400*/  STL [R1+0x2dc], R246 ;  /* 0x0002dcf601007387 */ /* 0x000fe20000100800 */
[----:B------:R-:W-:-:S02]  /*20410*/  IADD3 R248, P1, R248, UR7, RZ ;  /* 0x00000007f8f87c10 */ /* 0x000fc4000ff3e0ff */
[----:B------:R-:W-:Y:S02]  /*20420*/  IADD3.X R249, R249, UR4, RZ, P2, !PT ;  /* 0x00000004f9f97c10 */ /* 0x000fe400097fe4ff */
[----:B------:R-:W-:Y:S02]  /*20430*/  IADD3 R251, P2, R251, UR7, RZ ;  /* 0x00000007fbfb7c10 */ /* 0x000fe4000ff5e0ff */
[----:B------:R-:W-:Y:S01]  /*20440*/  IADD3.X R250, R250, UR4, RZ, P3, !PT ;  /* 0x00000004fafa7c10 */ /* 0x000fe20009ffe4ff */
[----:B------:R0:W-:Y:S04]  /*20450*/  STL [R1+0x2cc], R248 ;  /* 0x0002ccf801007387 */ /* 0x0001e80000100800 */
[----:B------:R1:W-:Y:S04]  /*20460*/  STL [R1+0x2d4], R242 ;  /* 0x0002d4f201007387 */ /* 0x0003e80000100800 */
[----:B0-----:R-:W4:Y:S04]  /*20470*/  LDL.LU R248, [R1+0x2d0] ;  /* 0x0002d00001f87983 */ /* 0x001f280000300800 */
[----:B------:R0:W-:Y:S04]  /*20480*/  STL [R1+0x2f8], R252 ;  /* 0x0002f8fc01007387 */ /* 0x0001e80000100800 */
[----:B------:R0:W-:Y:S04]  /*20490*/  STL [R1+0x2f0], R249 ;  /* 0x0002f0f901007387 */ /* 0x0001e80000100800 */
[----:B------:R4:W-:Y:S04]  /*204a0*/  STL [R1+0x2c4], R251 ;  /* 0x0002c4fb01007387 */ /* 0x0009e80000100800 */
[----:B------:R-:W4:Y:S04]  /*204b0*/  LDL.LU R209, [R1+0x2a4] ;  /* 0x0002a40001d17983 */ /* 0x000f280000300800 */
[----:B------:R4:W-:Y:S04]  /*204c0*/  STL [R1+0x2e8], R250 ;  /* 0x0002e8fa01007387 */ /* 0x0009e80000100800 */
[----:B------:R-:W4:Y:S01]  /*204d0*/  LDL.LU R229, [R1+0x2c8] ;  /* 0x0002c80001e57983 */ /* 0x000f220000300800 */
[----:B--2---:R-:W-:-:S05]  /*204e0*/  IADD3 R239, P3, R239, UR7, RZ ;  /* 0x00000007efef7c10 */ /* 0x004fca000ff7e0ff */
[----:B------:R2:W-:Y:S04]  /*204f0*/  STL [R1+0x2bc], R239 ;  /* 0x0002bcef01007387 */ /* 0x0005e80000100800 */
[----:B------:R-:W2:Y:S01]  /*20500*/  LDL.LU R227, [R1+0x29c] ;  /* 0x00029c0001e37983 */ /* 0x000ea20000300800 */
[----:B------:R-:W-:-:S05]  /*20510*/  IADD3.X R240, R240, UR4, RZ, P4, !PT ;  /* 0x00000004f0f07c10 */ /* 0x000fca000a7fe4ff */
[----:B------:R2:W-:Y:S04]  /*20520*/  STL [R1+0x2e0], R240 ;  /* 0x0002e0f001007387 */ /* 0x0005e80000100800 */
[----:B------:R-:W2:Y:S04]  /*20530*/  LDL.LU R230, [R1+0x2c0] ;  /* 0x0002c00001e67983 */ /* 0x000ea80000300800 */
        /* <DEDUP_REMOVED lines=14> */
[----:B-1----:R-:W3:Y:S04]  /*20620*/  LDL.LU R242, [R1+0x288] ;  /* 0x0002880001f27983 */ /* 0x002ee80000300800 */
[----:B0-----:R-:W3:Y:S04]  /*20630*/  LDL.LU R252, [R1+0x280] ;  /* 0x0002800001fc7983 */ /* 0x001ee80000300800 */
[----:B------:R-:W3:Y:S01]  /*20640*/  LDL.LU R249, [R1+0x254] ;  /* 0x0002540001f97983 */ /* 0x000ee20000300800 */
[----:B----4-:R-:W-:-:S05]  /*20650*/  IADD3.X R244, R244, UR4, RZ, P5, !PT ;  /* 0x00000004f4f47c10 */ /* 0x010fca000affe4ff */
[----:B------:R0:W-:Y:S04]  /*20660*/  STL [R1+0x2d8], R244 ;  /* 0x0002d8f401007387 */ /* 0x0001e80000100800 */
[----:B------:R-:W4:Y:S04]  /*20670*/  LDL.LU R251, [R1+0x24c] ;  /* 0x00024c0001fb7983 */ /* 0x000f280000300800 */
[----:B------:R-:W4:Y:S04]  /*20680*/  LDL.LU R250, [R1+0x270] ;  /* 0x0002700001fa7983 */ /* 0x000f280000300800 */
[----:B--2---:R-:W2:Y:S01]  /*20690*/  LDL.LU R239, [R1+0x244] ;  /* 0x0002440001ef7983 */ /* 0x004ea20000300800 */
[----:B------:R-:W-:-:S05]  /*206a0*/  IADD3 R247, P5, R247, UR7, RZ ;  /* 0x00000007f7f77c10 */ /* 0x000fca000ffbe0ff */
[----:B------:R1:W-:Y:S04]  /*206b0*/  STL [R1+0x2ac], R247 ;  /* 0x0002acf701007387 */ /* 0x0003e80000100800 */
[----:B------:R-:W2:Y:S04]  /*206c0*/  LDL.LU R240, [R1+0x23c] ;  /* 0x00023c0001f07983 */ /* 0x000ea80000300800 */
[----:B---3--:R-:W3:Y:S04]  /*206d0*/  LDL.LU R243, [R1+0x260] ;  /* 0x0002600001f37983 */ /* 0x008ee80000300800 */
[----:B0-----:R-:W3:Y:S01]  /*206e0*/  LDL.LU R244, [R1+0x258] ;  /* 0x0002580001f47983 */ /* 0x001ee20000300800 */
[----:B------:R-:W-:-:S02]  /*206f0*/  IADD3.X R248, R248, UR4, RZ, P6, !PT ;  /* 0x00000004f8f87c10 */ /* 0x000fc4000b7fe4ff */
[----:B------:R-:W-:-:S03]  /*20700*/  IADD3 R209, P6, R209, UR7, RZ ;  /* 0x00000007d1d17c10 */ /* 0x000fc6000ffde0ff */
[----:B------:R0:W-:Y:S01]  /*20710*/  STL [R1+0x2d0], R248 ;  /* 0x0002d0f801007387 */ /* 0x0001e20000100800 */
[----:B------:R-:W-:-:S03]  /*20720*/  IADD3.X R229, R229, UR4, RZ, P1, !PT ;  /* 0x00000004e5e57c10 */ /* 0x000fc60008ffe4ff */
[----:B-1----:R-:W3:Y:S04]  /*20730*/  LDL.LU R247, [R1+0x250] ;  /* 0x0002500001f77983 */ /* 0x002ee80000300800 */
[----:B0-----:R-:W3:Y:S04]  /*20740*/  LDL.LU R248, [R1+0x248] ;  /* 0x0002480001f87983 */ /* 0x001ee80000300800 */
[----:B------:R-:W-:Y:S04]  /*20750*/  STL [R1+0x2a4], R209 ;  /* 0x0002a4d101007387 */ /* 0x000fe80000100800 */
[----:B------:R-:W-:Y:S01]  /*20760*/  STL [R1+0x2c8], R229 ;  /* 0x0002c8e501007387 */ /* 0x000fe20000100800 */
[----:B------:R-:W-:-:S05]  /*20770*/  IADD3 R227, P1, R227, UR7, RZ ;  /* 0x00000007e3e37c10 */ /* 0x000fca000ff3e0ff */
[----:B------:R-:W-:Y:S01]  /*20780*/  STL [R1+0x29c], R227 ;  /* 0x00029ce301007387 */ /* 0x000fe20000100800 */
[----:B------:R-:W-:Y:S02]  /*20790*/  IADD3.X R230, R230, UR4, RZ, P2, !PT ;  /* 0x00000004e6e67c10 */ /* 0x000fe400097fe4ff */
[----:B------:R-:W-:Y:S02]  /*207a0*/  IADD3 R228, P2, R228, UR7, RZ ;  /* 0x00000007e4e47c10 */ /* 0x000fe4000ff5e0ff */
[----:B------:R-:W-:Y:S02]  /*207b0*/  IADD3.X R233, R233, UR4, RZ, P3, !PT ;  /* 0x00000004e9e97c10 */ /* 0x000fe40009ffe4ff */
[----:B------:R-:W-:Y:S02]  /*207c0*/  IADD3 R231, P3, R231, UR7, RZ ;  /* 0x00000007e7e77c10 */ /* 0x000fe4000ff7e0ff */
[----:B------:R-:W-:Y:S01]  /*207d0*/  IADD3.X R234, R234, UR4, RZ, P4, !PT ;  /* 0x00000004eaea7c10 */ /* 0x000fe2000a7fe4ff */
[----:B------:R-:W-:Y:S01]  /*207e0*/  STL [R1+0x2c0], R230 ;  /* 0x0002c0e601007387 */ /* 0x000fe20000100800 */
[----:B------:R-:W-:-:S02]  /*207f0*/  IADD3.X R237, R237, UR4, RZ, P5, !PT ;  /* 0x00000004eded7c10 */ /* 0x000fc4000affe4ff */
[----:B------:R-:W-:Y:S01]  /*20800*/  IADD3 R0, P5, R0, UR7, RZ ;  /* 0x0000000700007c10 */ /* 0x000fe2000ffbe0ff */
[----:B------:R-:W-:Y:S01]  /*20810*/  STL [R1+0x294], R228 ;  /* 0x000294e401007387 */ /* 0x000fe20000100800 */
[----:B------:R-:W-:-:S03]  /*20820*/  IADD3 R232, P4, R232, UR7, RZ ;  /* 0x00000007e8e87c10 */ /* 0x000fc6000ff9e0ff */
[----:B------:R-:W-:Y:S04]  /*20830*/  STL [R1+0x2b8], R233 ;  /* 0x0002b8e901007387 */ /* 0x000fe80000100800 */
[----:B------:R-:W-:Y:S04]  /*20840*/  STL [R1+0x28c], R231 ;  /* 0x00028ce701007387 */ /* 0x000fe80000100800 */
[----:B------:R-:W-:Y:S04]  /*20850*/  STL [R1+0x2b0], R234 ;  /* 0x0002b0ea01007387 */ /* 0x000fe80000100800 */
[----:B------:R0:W-:Y:S04]  /*20860*/  STL [R1+0x27c], R0 ;  /* 0x00027c0001007387 */ /* 0x0001e80000100800 */
[----:B------:R-:W-:Y:S04]  /*20870*/  STL [R1+0x284], R232 ;  /* 0x000284e801007387 */ /* 0x000fe80000100800 */
[----:B0-----:R-:W4:Y:S01]  /*20880*/  LDL.LU R0, [R1+0xd64] ;  /* 0x000d640001007983 */ /* 0x001f220000300800 */
[----:B------:R-:W-:-:S02]  /*20890*/  IADD3.X R235, R235, UR4, RZ, P6, !PT ;  /* 0x00000004ebeb7c10 */ /* 0x000fc4000b7fe4ff */
[----:B------:R-:W-:Y:S02]  /*208a0*/  IADD3 R238, P6, R238, UR7, RZ ;  /* 0x00000007eeee7c10 */ /* 0x000fe4000ffde0ff */
[----:B------:R-:W-:Y:S01]  /*208b0*/  IADD3.X R236, R236, UR4, RZ, P1, !PT ;  /* 0x00000004ecec7c10 */ /* 0x000fe20008ffe4ff */
[----:B------:R-:W-:Y:S04]  /*208c0*/  STL [R1+0x2a8], R237 ;  /* 0x0002a8ed01007387 */ /* 0x000fe80000100800 */
[----:B------:R-:W-:Y:S04]  /*208d0*/  STL [R1+0x2a0], R235 ;  /* 0x0002a0eb01007387 */ /* 0x000fe80000100800 */
[----:B------:R-:W-:Y:S04]  /*208e0*/  STL [R1+0x274], R238 ;  /* 0x000274ee01007387 */ /* 0x000fe80000100800 */
[----:B------:R-:W-:Y:S01]  /*208f0*/  STL [R1+0x298], R236 ;  /* 0x000298ec01007387 */ /* 0x000fe20000100800 */
[----:B------:R-:W-:-:S02]  /*20900*/  IADD3 R245, P1, R245, UR7, RZ ;  /* 0x00000007f5f57c10 */ /* 0x000fc4000ff3e0ff */
[----:B------:R-:W-:Y:S02]  /*20910*/  IADD3.X R241, R241, UR4, RZ, P2, !PT ;  /* 0x00000004f1f17c10 */ /* 0x000fe400097fe4ff */
[----:B------:R-:W-:Y:S02]  /*20920*/  IADD3.X R242, R242, UR4, RZ, P3, !PT ;  /* 0x00000004f2f27c10 */ /* 0x000fe40009ffe4ff */
[----:B------:R-:W-:Y:S01]  /*20930*/  IADD3 R246, P2, R246, UR7, RZ ;  /* 0x00000007f6f67c10 */ /* 0x000fe2000ff5e0ff */
[----:B------:R-:W-:Y:S04]  /*20940*/  STL [R1+0x26c], R245 ;  /* 0x00026cf501007387 */ /* 0x000fe80000100800 */
[----:B------:R-:W-:Y:S01]  /*20950*/  STL [R1+0x290], R241 ;  /* 0x000290f101007387 */ /* 0x000fe20000100800 */
[----:B----4-:R-:W-:-:S05]  /*20960*/  IADD3 R0, P3, R0, UR7, RZ ;  /* 0x0000000700007c10 */ /* 0x010fca000ff7e0ff */
[----:B------:R0:W-:Y:S04]  /*20970*/  STL [R1+0x25c], R0 ;  /* 0x00025c0001007387 */ /* 0x0001e80000100800 */
[----:B------:R-:W-:Y:S04]  /*20980*/  STL [R1+0x264], R246 ;  /* 0x000264f601007387 */ /* 0x000fe80000100800 */
[----:B0-----:R-:W4:Y:S01]  /*20990*/  LDL.LU R0, [R1+0xd60] ;  /* 0x000d600001007983 */ /* 0x001f220000300800 */
[----:B------:R-:W-:Y:S02]  /*209a0*/  IADD3.X R2, R2, UR4, RZ, P5, !PT ;  /* 0x0000000402027c10 */ /* 0x000fe4000affe4ff */
[----:B------:R-:W-:-:S02]  /*209b0*/  IADD3.X R252, R252, UR4, RZ, P4, !PT ;  /* 0x00000004fcfc7c10 */ /* 0x000fc4000a7fe4ff */
[----:B------:R-:W-:Y:S01]  /*209c0*/  IADD3 R249, P4, R249, UR7, RZ ;  /* 0x00000007f9f97c10 */ /* 0x000fe2000ff9e0ff */
[----:B------:R-:W-:Y:S01]  /*209d0*/  STL [R1+0x288], R242 ;  /* 0x000288f201007387 */ /* 0x000fe20000100800 */
[----:B------:R-:W-:-:S03]  /*209e0*/  IADD3 R251, P5, R251, UR7, RZ ;  /* 0x00000007fbfb7c10 */ /* 0x000fc6000ffbe0ff */
[----:B------:R0:W-:Y:S04]  /*209f0*/  STL [R1+0x278], R2 ;  /* 0x0002780201007387 */ /* 0x0001e80000100800 */
[----:B------:R-:W-:Y:S01]  /*20a00*/  STL [R1+0x280], R252 ;  /* 0x000280fc01007387 */ /* 0x000fe20000100800 */
[----:B------:R-:W-:-:S03]  /*20a10*/  IADD3.X R250, R250, UR4, RZ, P6, !PT ;  /* 0x00000004fafa7c10 */ /* 0x000fc6000b7fe4ff */
[----:B0-----:R-:W3:Y:S04]  /*20a20*/  LDL.LU R2, [R1+0xd5c] ;  /* 0x000d5c0001027983 */ /* 0x001ee80000300800 */
[----:B------:R-:W-:Y:S04]  /*20a30*/  STL [R1+0x254], R249 ;  /* 0x000254f901007387 */ /* 0x000fe80000100800 */
[----:B------:R-:W-:Y:S01]  /*20a40*/  STL [R1+0x24c], R251 ;  /* 0x00024cfb01007387 */ /* 0x000fe20000100800 */
[----:B------:R-:W-:Y:S01]  /*20a50*/  UMOV UR26, UR22 ;  /* 0x00000016001a7c82 */ /* 0x000fe20008000000 */
[----:B------:R-:W-:-:S02]  /*20a60*/  UMOV UR27, UR23 ;  /* 0x00000017001b7c82 */ /* 0x000fc40008000000 */
[----:B------:R-:W-:Y:S01]  /*20a70*/  QGMMA.64x64x32.F32.E4M3.E4M3 R56, gdesc[UR24], R56 ;  /* 0x00e00000183879f3 */ /* 0x000fe20008700838 */
[----:B------:R-:W-:Y:S01]  /*20a80*/  UMOV UR30, UR10 ;  /* 0x0000000a001e7c82 */ /* 0x000fe20008000000 */
[----:B------:R-:W-:Y:S02]  /*20a90*/  UMOV UR31, UR11 ;  /* 0x0000000b001f7c82 */ /* 0x000fe40008000000 */
[----:B------:R-:W-:Y:S01]  /*20aa0*/  QGMMA.64x64x32.F32.E4M3.E4M3 R56, gdesc[UR28], R56 ;  /* 0x00e000001c3879f3 */ /* 0x000fe20008700838 */
[----:B----4-:R-:W-:-:S05]  /*20ab0*/  IADD3.X R0, R0, UR4, RZ, P1, !PT ;  /* 0x0000000400007c10 */ /* 0x010fca0008ffe4ff */
[----:B------:R0:W-:Y:S04]  /*20ac0*/  STL [R1+0x268], R0 ;  /* 0x0002680001007387 */ /* 0x0001e80000100800 */
[----:B------:R-:W-:Y:S04]  /*20ad0*/  STL [R1+0x270], R250 ;  /* 0x000270fa01007387 */ /* 0x000fe80000100800 */
[----:B0-----:R-:W4:Y:S01]  /*20ae0*/  LDL.LU R0, [R1+0xd58] ;  /* 0x000d580001007983 */ /* 0x001f220000300800 */
[----:B------:R-:W-:Y:S01]  /*20af0*/  UMOV UR34, UR14 ;  /* 0x0000000e00227c82 */ /* 0x000fe20008000000 */
[----:B------:R-:W-:-:S02]  /*20b00*/  UMOV UR35, UR15 ;  /* 0x0000000f00237c82 */ /* 0x000fc40008000000 */
[----:B------:R-:W-:Y:S01]  /*20b10*/  QGMMA.64x64x32.F32.E4M3.E4M3 R56, gdesc[UR32], R56 ;  /* 0x00e00000203879f3 */ /* 0x000fe20008700838 */
[----:B------:R-:W-:Y:S01]  /*20b20*/  UMOV UR38, UR18 ;  /* 0x0000001200267c82 */ /* 0x000fe20008000000 */
[----:B------:R-:W-:Y:S01]  /*20b30*/  UMOV UR39, UR19 ;  /* 0x0000001300277c82 */ /* 0x000fe20008000000 */
[----:B--2---:R-:W-:Y:S01]  /*20b40*/  IADD3 R239, P6, R239, UR7, RZ ;  /* 0x00000007efef7c10 */ /* 0x004fe2000ffde0ff */
[----:B------:R-:W-:Y:S01]  /*20b50*/  UMOV UR42, UR22 ;  /* 0x00000016002a7c82 */ /* 0x000fe20008000000 */
[----:B------:R-:W-:Y:S01]  /*20b60*/  UMOV UR43, UR23 ;  /* 0x00000017002b7c82 */ /* 0x000fe20008000000 */
[----:B------:R-:W-:Y:S02]  /*20b70*/  IADD3 R240, P1, R240, UR7, RZ ;  /* 0x00000007f0f07c10 */ /* 0x000fe4000ff3e0ff */
[----:B---3--:R-:W-:Y:S02]  /*20b80*/  IADD3.X R243, R243, UR4, RZ, P2, !PT ;  /* 0x00000004f3f37c10 */ /* 0x008fe400097fe4ff */
[----:B------:R-:W-:-:S02]  /*20b90*/  IADD3.X R244, R244, UR4, RZ, P3, !PT ;  /* 0x00000004f4f47c10 */ /* 0x000fc40009ffe4ff */
[----:B------:R-:W-:Y:S01]  /*20ba0*/  IADD3.X R2, R2, UR4, RZ, P6, !PT ;  /* 0x0000000402027c10 */ /* 0x000fe2000b7fe4ff */
[----:B------:R-:W-:Y:S01]  /*20bb0*/  STL [R1+0x244], R239 ;  /* 0x000244ef01007387 */ /* 0x000fe20000100800 */
[----:B------:R-:W-:-:S03]  /*20bc0*/  IADD3.X R247, R247, UR4, RZ, P4, !PT ;  /* 0x00000004f7f77c10 */ /* 0x000fc6000a7fe4ff */
[----:B------:R-:W-:Y:S01]  /*20bd0*/  STL [R1+0x23c], R240 ;  /* 0x00023cf001007387 */ /* 0x000fe20000100800 */
[----:B------:R-:W-:-:S03]  /*20be0*/  IADD3.X R248, R248, UR4, RZ, P5, !PT ;  /* 0x00000004f8f87c10 */ /* 0x000fc6000affe4ff */
[----:B------:R-:W-:Y:S04]  /*20bf0*/  STL [R1+0x260], R243 ;  /* 0x000260f301007387 */ /* 0x000fe80000100800 */
[----:B------:R-:W-:Y:S04]  /*20c00*/  STL [R1+0x258], R244 ;  /* 0x000258f401007387 */ /* 0x000fe80000100800 */
[----:B------:R0:W-:Y:S04]  /*20c10*/  STL [R1+0x240], R2 ;  /* 0x0002400201007387 */ /* 0x0001e80000100800 */
[----:B------:R-:W-:Y:S04]  /*20c20*/  STL [R1+0x250], R247 ;  /* 0x000250f701007387 */ /* 0x000fe80000100800 */
[----:B0-----:R0:W5:Y:S04]  /*20c30*/  LDL.LU R2, [R1+0xd54] ;  /* 0x000d540001027983 */ /* 0x0011680000300800 */
[----:B------:R-:W-:Y:S01]  /*20c40*/  STL [R1+0x248], R248 ;  /* 0x000248f801007387 */ /* 0x000fe20000100800 */
[----:B------:R-:W-:Y:S04]  /*20c50*/  QGMMA.64x64x32.F32.E4M3.E4M3 R56, gdesc[UR36], R56 ;  /* 0x00e00000243879f3 */ /* 0x000fe80008700838 */
[----:B------:R-:W-:Y:S01]  /*20c60*/  QGMMA.64x64x32.F32.E4M3.E4M3 R24, gdesc[UR40], R24 ;  /* 0x00e00000281879f3 */ /* 0x000fe20008700818 */
[----:B------:R-:W-:Y:S01]  /*20c70*/  UMOV UR46, UR10 ;  /* 0x0000000a002e7c82 */ /* 0x000fe20008000000 */
[----:B------:R-:W-:-:S02]  /*20c80*/  UMOV UR47, UR11 ;  /* 0x0000000b002f7c82 */ /* 0x000fc40008000000 */
[----:B------:R-:W-:Y:S01]  /*20c90*/  QGMMA.64x64x32.F32.E4M3.E4M3 R24, gdesc[UR44], R24 ;  /* 0x00e000002c1879f3 */ /* 0x000fe20008700818 */
[----:B----4-:R-:W-:-:S05]  /*20ca0*/  IADD3.X R0, R0, UR4, RZ, P1, !PT ;  /* 0x0000000400007c10 */ /* 0x010fca0008ffe4ff */
[----:B------:R1:W-:Y:S04]  /*20cb0*/  STL [R1+0x238], R0 ;  /* 0x0002380001007387 */ /* 0x0003e80000100800 */
[----:B-1----:R0:W5:Y:S01]  /*20cc0*/  LDL.LU R0, [R1+0xd50] ;  /* 0x000d500001007983 */ /* 0x0021620000300800 */
[----:B------:R-:W-:Y:S01]  /*20cd0*/  UMOV UR50, UR14 ;  /* 0x0000000e00327c82 */ /* 0x000fe20008000000 */
[----:B------:R-:W-:Y:S02]  /*20ce0*/  UMOV UR51, UR15 ;  /* 0x0000000f00337c82 */ /* 0x000fe40008000000 */
[----:B------:R-:W-:Y:S01]  /*20cf0*/  QGMMA.64x64x32.F32.E4M3.E4M3 R24, gdesc[UR48], R24 ;  /* 0x00e00000301879f3 */ /* 0x000fe20008700818 */
[----:B------:R-:W-:Y:S01]  /*20d00*/  UMOV UR54, UR18 ;  /* 0x0000001200367c82 */ /* 0x000fe20008000000 */
[----:B------:R-:W-:-:S02]  /*20d10*/  UMOV UR55, UR19 ;  /* 0x0000001300377c82 */ /* 0x000fc40008000000 */
[----:B------:R-:W-:Y:S03]  /*20d20*/  QGMMA.64x64x32.F32.E4M3.E4M3 R24, gdesc[UR52], R24, gsb0 ;  /* 0x00e00000341879f3 */ /* 0x000fe60008000818 */
[----:B------:R-:W-:Y:S02]  /*20d30*/  WARPGROUP.DEPBAR.LE gsb0, 0x0 ;  /* 0x00008000000079c5 */ /* 0x000fe40000010000 */
[----:B0-----:R-:W-:Y:S05]  /*20d40*/  @P0 BRA `(.L_x_2) ;  /* 0xfffffea000700947 */ /* 0x001fea000383ffff */
.L_x_1:
[----:B------:R-:W2:Y:S01]  /*20d50*/  LDL.LU R7, [R1+0xd4c] ;  /* 0x000d4c0001077983 */ /* 0x000ea20000300800 */
[----:B------:R-:W-:Y:S01]  /*20d60*/  F2FP.SATFINITE.E4M3.F32.PACK_AB_MERGE_C R120, R121, R120, RZ ;  /* 0x000000787978723e */ /* 0x000fe200048070ff */
[C---:B-----5:R-:W-:Y:S01]  /*20d70*/  VIADD R4, R0.reuse, 0x3f ;  /* 0x0000003f00047836 */ /* 0x060fe20000000000 */
[----:B------:R-:W-:Y:S01]  /*20d80*/  F2FP.SATFINITE.E4M3.F32.PACK_AB_MERGE_C R56, R57, R56, RZ ;  /* 0x000000383938723e */ /* 0x000fe200048070ff */
[----:B------:R-:W0:Y:S01]  /*20d90*/  S2R R3, SR_TID.X ;  /* 0x0000000000037919 */ /* 0x000e220000002100 */
[----:B------:R-:W-:Y:S01]  /*20da0*/  VIADD R5, R0, 0x1 ;  /* 0x0000000100057836 */ /* 0x000fe20000000000 */
[----:B------:R-:W-:Y:S01]  /*20db0*/  F2FP.SATFINITE.E4M3.F32.PACK_AB_MERGE_C R88, R89, R88, RZ ;  /* 0x000000585958723e */ /* 0x000fe200048070ff */
[----:B------:R-:W-:Y:S01]  /*20dc0*/  ULDC.64 UR26, c[0x0][0x228] ;  /* 0x00008a00001a7ab9 */ /* 0x000fe20000000a00 */
[----:B------:R-:W-:Y:S01]  /*20dd0*/  F2FP.SATFINITE.E4M3.F32.PACK_AB_MERGE_C R24, R25, R24, RZ ;  /* 0x000000181918723e */ /* 0x000fe200048070ff */
[----:B------:R-:W-:Y:S01]  /*20de0*/  ULDC UR4, c[0x0][0x22c] ;  /* 0x00008b0000047ab9 */ /* 0x000fe20000000800 */
[----:B------:R-:W-:Y:S01]  /*20df0*/  LOP3.LUT R120, R120, 0xffff, RZ, 0xc0, !PT ;  /* 0x0000ffff78787812 */ /* 0x000fe200078ec0ff */
[----:B------:R-:W-:Y:S01]  /*20e00*/  VIADD R10, R0, 0x2 ;  /* 0x00000002000a7836 */ /* 0x000fe20000000000 */
[----:B------:R-:W-:Y:S01]  /*20e10*/  LOP3.LUT R9, R56, 0xffff, RZ, 0xc0, !PT ;  /* 0x0000ffff38097812 */ /* 0x000fe200078ec0ff */
[----:B------:R-:W3:Y:S01]  /*20e20*/  LDL.LU R152, [R1+0xb4] ;  /* 0x0000b40001987983 */ /* 0x000ee20000300800 */
[----:B------:R-:W-:Y:S01]  /*20e30*/  F2FP.SATFINITE.E4M3.F32.PACK_AB_MERGE_C R122, R123, R122, RZ ;  /* 0x0000007a7b7a723e */ /* 0x000fe200048070ff */
[----:B------:R-:W-:Y:S01]  /*20e40*/  ULDC UR24, c[0x0][0x248] ;  /* 0x0000920000187ab9 */ /* 0x000fe20000000800 */
[----:B------:R-:W-:Y:S01]  /*20e50*/  F2FP.SATFINITE.E4M3.F32.PACK_AB_MERGE_C R90, R91, R90, RZ ;  /* 0x0000005a5b5a723e */ /* 0x000fe200048070ff */
[----:B------:R-:W-:Y:S01]  /*20e60*/  ULDC.64 UR6, c[0x0][0x228] ;  /* 0x00008a0000067ab9 */ /* 0x000fe20000000a00 */
[----:B------:R-:W-:Y:S01]  /*20e70*/  F2FP.SATFINITE.E4M3.F32.PACK_AB_MERGE_C R58, R59, R58, RZ ;  /* 0x0000003a3b3a723e */ /* 0x000fe200048070ff */
[----:B------:R-:W-:Y:S01]  /*20e80*/  ULDC.64 UR28, c[0x0][0x228] ;  /* 0x00008a00001c7ab9 */ /* 0x000fe20000000a00 */
[----:B------:R-:W-:Y:S01]  /*20e90*/  ISETP.GE.AND P0, PT, R4, UR27, PT ;  /* 0x0000001b04007c0c */ /* 0x000fe2000bf06270 */
[----:B------:R-:W-:Y:S01]  /*20ea0*/  ULDC.64 UR10, c[0x0][0x228] ;  /* 0x00008a00000a7ab9 */ /* 0x000fe20000000a00 */
[----:B------:R-:W-:Y:S01]  /*20eb0*/  ISETP.GE.AND P2, PT, R5, UR4, PT ;  /* 0x0000000405007c0c */ /* 0x000fe2000bf46270 */
[----:B------:R-:W-:Y:S01]  /*20ec0*/  ULDC UR4, c[0x0][0x22c] ;  /* 0x00008b0000047ab9 */ /* 0x000fe20000000800 */
[----:B------:R-:W-:Y:S01]  /*20ed0*/  LOP3.LUT R88, R88, 0xffff, RZ, 0xc0, !PT ;  /* 0x0000ffff58587812 */ /* 0x000fe200078ec0ff */
[----:B------:R-:W-:Y:S01]  /*20ee0*/  ULDC.64 UR8, c[0x0][0x228] ;  /* 0x00008a0000087ab9 */ /* 0x000fe20000000a00 */
[----:B------:R-:W-:Y:S01]  /*20ef0*/  LOP3.LUT R13, R24, 0xffff, RZ, 0xc0, !PT ;  /* 0x0000ffff180d7812 */ /* 0x000fe200078ec0ff */
[----:B------:R-:W-:Y:S01]  /*20f00*/  ULDC.64 UR14, c[0x0][0x228] ;  /* 0x00008a00000e7ab9 */ /* 0x000fe20000000a00 */
[----:B------:R-:W-:Y:S01]  /*20f10*/  SHF.R.U32.HI R4, RZ, 0x8, R120 ;  /* 0x00000008ff047819 */ /* 0x000fe20000011678 */
[----:B------:R-:W-:Y:S01]  /*20f20*/  ULDC.64 UR12, c[0x0][0x228] ;  /* 0x00008a00000c7ab9 */ /* 0x000fe20000000a00 */
[----:B------:R-:W-:Y:S01]  /*20f30*/  SHF.R.U32.HI R5, RZ, 0x8, R9 ;  /* 0x00000008ff057819 */ /* 0x000fe20000011609 */
[----:B------:R-:W-:Y:S01]  /*20f40*/  ULDC.64 UR18, c[0x0][0x228] ;  /* 0x00008a0000127ab9 */ /* 0x000fe20000000a00 */
[----:B------:R-:W-:Y:S01]  /*20f50*/  F2FP.SATFINITE.E4M3.F32.PACK_AB_MERGE_C R26, R27, R26, RZ ;  /* 0x0000001a1b1a723e */ /* 0x000fe200048070ff */
[----:B------:R-:W-:Y:S01]  /*20f60*/  ULDC.64 UR16, c[0x0][0x228] ;  /* 0x00008a0000107ab9 */ /* 0x000fe20000000a00 */
[----:B------:R-:W-:Y:S01]  /*20f70*/  F2FP.SATFINITE.E4M3.F32.PACK_AB_MERGE_C R37, R37, R36, RZ ;  /* 0x000000242525723e */ /* 0x000fe200048070ff */
[----:B------:R-:W-:Y:S01]  /*20f80*/  ULDC.64 UR22, c[0x0][0x228] ;  /* 0x00008a0000167ab9 */ /* 0x000fe20000000a00 */
[----:B------:R-:W-:Y:S01]  /*20f90*/  LOP3.LUT R122, R122, 0xffff, RZ, 0xc0, !PT ;  /* 0x0000ffff7a7a7812 */ /* 0x000fe200078ec0ff */
[----:B------:R-:W-:Y:S01]  /*20fa0*/  ULDC.64 UR20, c[0x0][0x228] ;  /* 0x00008a0000147ab9 */ /* 0x000fe20000000a00 */
[----:B------:R-:W-:Y:S01]  /*20fb0*/  ISETP.GE.AND P3, PT, R10, UR4, PT ;  /* 0x000000040a007c0c */ /* 0x000fe2000bf66270 */
[----:B0-----:R-:W-:Y:S01]  /*20fc0*/  IMAD.SHL.U32 R15, R3, 0x8, RZ ;  /* 0x00000008030f7824 */ /* 0x001fe200078e00ff */
[----:B------:R-:W-:Y:S01]  /*20fd0*/  LOP3.LUT R90, R90, 0xffff, RZ, 0xc0, !PT ;  /* 0x0000ffff5a5a7812 */ /* 0x000fe200078ec0ff */
[----:B------:R-:W-:Y:S01]  /*20fe0*/  ULDC.64 UR4, c[0x0][0x220] ;  /* 0x0000880000047ab9 */ /* 0x000fe20000000a00 */
[----:B------:R-:W-:-:S02]  /*20ff0*/  LOP3.LUT R8, R4, 0xffff, RZ, 0xc0, !PT ;  /* 0x0000ffff04087812 */ /* 0x000fc400078ec0ff */
[----:B------:R-:W-:Y:S02]  /*21000*/  LOP3.LUT R5, R5, 0xffff, RZ, 0xc0, !PT ;  /* 0x0000ffff05057812 */ /* 0x000fe400078ec0ff */
[----:B------:R-:W-:Y:S02]  /*21010*/  SHF.R.U32.HI R10, RZ, 0x8, R88 ;  /* 0x00000008ff0a7819 */ /* 0x000fe40000011658 */
[----:B------:R-:W-:Y:S02]  /*21020*/  PRMT R4, R120, 0x3340, R9 ;  /* 0x0000334078047816 */ /* 0x000fe40000000009 */
[----:B------:R-:W-:Y:S02]  /*21030*/  LOP3.LUT R17, R26, 0xffff, RZ, 0xc0, !PT ;  /* 0x0000ffff1a117812 */ /* 0x000fe400078ec0ff */
[----:B------:R-:W-:Y:S02]  /*21040*/  SHF.R.U32.HI R9, RZ, 0x8, R122 ;  /* 0x00000008ff097819 */ /* 0x000fe4000001167a */
[----:B------:R-:W-:-:S02]  /*21050*/  SHF.R.U32.HI R11, RZ, 0x8, R90 ;  /* 0x00000008ff0b7819 */ /* 0x000fc4000001165a */
[----:B------:R-:W-:Y:S02]  /*21060*/  F2FP.SATFINITE.E4M3.F32.PACK_AB_MERGE_C R124, R125, R124, RZ ;  /* 0x0000007c7d7c723e */ /* 0x000fe400048070ff */
[----:B------:R-:W-:Y:S02]  /*21070*/  PRMT R5, R8, 0x3340, R5 ;  /* 0x0000334008057816 */ /* 0x000fe40000000005 */
[----:B------:R-:W-:Y:S02]  /*21080*/  LOP3.LUT R10, R10, 0xffff, RZ, 0xc0, !PT ;  /* 0x0000ffff0a0a7812 */ /* 0x000fe400078ec0ff */
[----:B------:R-:W-:Y:S02]  /*21090*/  F2FP.SATFINITE.E4M3.F32.PACK_AB_MERGE_C R60, R61, R60, RZ ;  /* 0x0000003c3d3c723e */ /* 0x000fe400048070ff */
[----:B------:R-:W-:Y:S02]  /*210a0*/  SHF.R.U32.HI R14, RZ, 0x8, R17 ;  /* 0x00000008ff0e7819 */ /* 0x000fe40000011611 */
[----:B------:R-:W-:-:S02]  /*210b0*/  F2FP.SATFINITE.E4M3.F32.PACK_AB_MERGE_C R126, R127, R126, RZ ;  /* 0x0000007e7f7e723e */ /* 0x000fc400048070ff */
[----:B------:R-:W-:Y:S02]  /*210c0*/  F2FP.SATFINITE.E4M3.F32.PACK_AB_MERGE_C R62, R63, R62, RZ ;  /* 0x0000003e3f3e723e */ /* 0x000fe400048070ff */
[----:B------:R-:W-:Y:S02]  /*210d0*/  LOP3.LUT R16, R9, 0xffff, RZ, 0xc0, !PT ;  /* 0x0000ffff09107812 */ /* 0x000fe400078ec0ff */
[----:B------:R-:W-:Y:S02]  /*210e0*/  F2FP.SATFINITE.E4M3.F32.PACK_AB_MERGE_C R92, R93, R92, RZ ;  /* 0x0000005c5d5c723e */ /* 0x000fe400048070ff */
[----:B------:R-:W-:Y:S02]  /*210f0*/  LOP3.LUT R124, R124, 0xffff, RZ, 0xc0, !PT ;  /* 0x0000ffff7c7c7812 */ /* 0x000fe400078ec0ff */
[----:B------:R-:W-:Y:S02]  /*21100*/  F2FP.SATFINITE.E4M3.F32.PACK_AB_MERGE_C R28, R29, R28, RZ ;  /* 0x0000001c1d1c723e */ /* 0x000fe400048070ff */
[----:B------:R-:W-:-:S02]  /*21110*/  LOP3.LUT R14, R14, 0xffff, RZ, 0xc0, !PT ;  /* 0x0000ffff0e0e7812 */ /* 0x000fc400078ec0ff */
[----:B------:R-:W-:Y:S02]  /*21120*/  F2FP.SATFINITE.E4M3.F32.PACK_AB_MERGE_C R94, R95, R94, RZ ;  /* 0x0000005e5f5e723e */ /* 0x000fe400048070ff */
[----:B------:R-:W-:Y:S02]  /*21130*/  F2FP.SATFINITE.E4M3.F32.PACK_AB_MERGE_C R30, R31, R30, RZ ;  /* 0x0000001e1f1e723e */ /* 0x000fe400048070ff */
[----:B------:R-:W-:Y:S02]  /*21140*/  LOP3.LUT R15, R15, 0x300, RZ, 0xc0, !PT ;  /* 0x000003000f0f7812 */ /* 0x000fe400078ec0ff */
[----:B------:R-:W-:Y:S02]  /*21150*/  LOP3.LUT R126, R126, 0xffff, RZ, 0xc0, !PT ;  /* 0x0000ffff7e7e7812 */ /* 0x000fe400078ec0ff */
[----:B------:R-:W-:Y:S02]  /*21160*/  LOP3.LUT R21, R62, 0xffff, RZ, 0xc0, !PT ;  /* 0x0000ffff3e157812 */ /* 0x000fe400078ec0ff */
[----:B------:R-:W-:-:S02]  /*21170*/  LOP3.LUT R92, R92, 0xffff, RZ, 0xc0, !PT ;  /* 0x0000ffff5c5c7812 */ /* 0x000fc400078ec0ff */
[----:B------:R-:W-:Y:S02]  /*21180*/  LOP3.LUT R19, R28, 0xffff, RZ, 0xc0, !PT ;  /* 0x0000ffff1c137812 */ /* 0x000fe400078ec0ff */
[----:B------:R-:W-:Y:S02]  /*21190*/  LOP3.LUT R94, R94, 0xffff, RZ, 0xc0, !PT ;  /* 0x0000ffff5e5e7812 */ /* 0x000fe400078ec0ff */
[----:B------:R-:W-:Y:S02]  /*211a0*/  LOP3.LUT R23, R30, 0xffff, RZ, 0xc0, !PT ;  /* 0x0000ffff1e177812 */ /* 0x000fe400078ec0ff */
[----:B------:R-:W-:Y:S02]  /*211b0*/  SHF.R.U32.HI R18, RZ, 0x8, R92 ;  /* 0x00000008ff127819 */ /* 0x000fe4000001165c */
[----:B------:R-:W-:Y:S02]  /*211c0*/  SHF.R.U32.HI R22, RZ, 0x8, R19 ;  /* 0x00000008ff167819 */ /* 0x000fe40000011613 */
[----:B------:R-:W-:-:S02]  /*211d0*/  F2FP.SATFINITE.E4M3.F32.PACK_AB_MERGE_C R128, R129, R128, RZ ;  /* 0x000000808180723e */ /* 0x000fc400048070ff */
[----:B------:R-:W-:Y:S02]  /*211e0*/  F2FP.SATFINITE.E4M3.F32.PACK_AB_MERGE_C R130, R131, R130, RZ ;  /* 0x000000828382723e */ /* 0x000fe400048070ff */
[----:B------:R-:W-:Y:S02]  /*211f0*/  F2FP.SATFINITE.E4M3.F32.PACK_AB_MERGE_C R96, R97, R96, RZ ;  /* 0x000000606160723e */ /* 0x000fe400048070ff */
[----:B------:R-:W-:Y:S02]  /*21200*/  F2FP.SATFINITE.E4M3.F32.PACK_AB_MERGE_C R32, R33, R32, RZ ;  /* 0x000000202120723e */ /* 0x000fe400048070ff */
[----:B------:R-:W-:Y:S02]  /*21210*/  F2FP.SATFINITE.E4M3.F32.PACK_AB_MERGE_C R64, R65, R64, RZ ;  /* 0x000000404140723e */ /* 0x000fe400048070ff */
[----:B------:R-:W-:Y:S02]  /*21220*/  LOP3.LUT R128, R128, 0xffff, RZ, 0xc0, !PT ;  /* 0x0000ffff80807812 */ /* 0x000fe400078ec0ff */
[----:B------:R-:W-:-:S02]  /*21230*/  F2FP.SATFINITE.E4M3.F32.PACK_AB_MERGE_C R66, R67, R66, RZ ;  /* 0x000000424342723e */ /* 0x000fc400048070ff */
[----:B------:R-:W-:Y:S02]  /*21240*/  LOP3.LUT R130, R130, 0xffff, RZ, 0xc0, !PT ;  /* 0x0000ffff82827812 */ /* 0x000fe400078ec0ff */
[----:B------:R-:W-:Y:S02]  /*21250*/  LOP3.LUT R96, R96, 0xffff, RZ, 0xc0, !PT ;  /* 0x0000ffff60607812 */ /* 0x000fe400078ec0ff */
[----:B------:R-:W-:Y:S02]  /*21260*/  F2FP.SATFINITE.E4M3.F32.PACK_AB_MERGE_C R98, R99, R98, RZ ;  /* 0x000000626362723e */ /* 0x000fe400048070ff */
[----:B------:R-:W-:Y:S02]  /*21270*/  F2FP.SATFINITE.E4M3.F32.PACK_AB_MERGE_C R34, R35, R34, RZ ;  /* 0x000000222322723e */ /* 0x000fe400048070ff */
[----:B------:R-:W-:Y:S02]  /*21280*/  SHF.R.U32.HI R24, RZ, 0x8, R128 ;  /* 0x00000008ff187819 */ /* 0x000fe40000011680 */
[----:B------:R-:W-:-:S02]  /*21290*/  LOP3.LUT R29, R66, 0xffff, RZ, 0xc0, !PT ;  /* 0x0000ffff421d7812 */ /* 0x000fc400078ec0ff */
[----:B------:R-:W-:Y:S02]  /*212a0*/  SHF.R.U32.HI R26, RZ, 0x8, R96 ;  /* 0x00000008ff1a7819 */ /* 0x000fe40000011660 */
[----:B------:R-:W-:Y:S02]  /*212b0*/  LOP3.LUT R98, R98, 0xffff, RZ, 0xc0, !PT ;  /* 0x0000ffff62627812 */ /* 0x000fe400078ec0ff */
[----:B------:R-:W-:Y:S02]  /*212c0*/  LOP3.LUT R31, R34, 0xffff, RZ, 0xc0, !PT ;  /* 0x0000ffff221f7812 */ /* 0x000fe400078ec0ff */
[----:B------:R-:W-:Y:S02]  /*212d0*/  LOP3.LUT R33, R24, 0xffff, RZ, 0xc0, !PT ;  /* 0x0000ffff18217812 */ /* 0x000fe400078ec0ff */
[----:B------:R-:W-:Y:S02]  /*212e0*/  F2FP.SATFINITE.E4M3.F32.PACK_AB_MERGE_C R132, R133, R132, RZ ;  /* 0x000000848584723e */ /* 0x000fe400048070ff */
[----:B------:R-:W-:-:S02]  /*212f0*/  F2FP.SATFINITE.E4M3.F32.PACK_AB_MERGE_C R68, R69, R68, RZ ;  /* 0x000000444544723e */ /* 0x000fc400048070ff */
[----:B------:R-:W-:Y:S02]  /*21300*/  F2FP.SATFINITE.E4M3.F32.PACK_AB_MERGE_C R134, R135, R134, RZ ;  /* 0x000000868786723e */ /* 0x000fe400048070ff */
[----:B------:R-:W-:Y:S02]  /*21310*/  SHF.R.U32.HI R27, RZ, 0x8, R98 ;  /* 0x00000008ff1b7819 */ /* 0x000fe40000011662 */
[----:B------:R-:W-:Y:S02]  /*21320*/  F2FP.SATFINITE.E4M3.F32.PACK_AB_MERGE_C R100, R101, R100, RZ ;  /* 0x000000646564723e */ /* 0x000fe400048070ff */
[----:B------:R-:W-:Y:S02]  /*21330*/  F2FP.SATFINITE.E4M3.F32.PACK_AB_MERGE_C R40, R41, R40, RZ ;  /* 0x000000282928723e */ /* 0x000fe400048070ff */
[----:B------:R-:W-:Y:S02]  /*21340*/  LOP3.LUT R132, R132, 0xffff, RZ, 0xc0, !PT ;  /* 0x0000ffff84847812 */ /* 0x000fe400078ec0ff */
[----:B------:R-:W-:-:S02]  /*21350*/  F2FP.SATFINITE.E4M3.F32.PACK_AB_MERGE_C R70, R71, R70, RZ ;  /* 0x000000464746723e */ /* 0x000fc400048070ff */
[----:B------:R-:W-:Y:S02]  /*21360*/  LOP3.LUT R134, R134, 0xffff, RZ, 0xc0, !PT ;  /* 0x0000ffff86867812 */ /* 0x000fe400078ec0ff */
[----:B------:R-:W-:Y:S02]  /*21370*/  F2FP.SATFINITE.E4M3.F32.PACK_AB_MERGE_C R38, R39, R38, RZ ;  /* 0x000000262726723e */ /* 0x000fe400048070ff */
[----:B------:R-:W-:Y:S02]  /*21380*/  LOP3.LUT R100, R100, 0xffff, RZ, 0xc0, !PT ;  /* 0x0000ffff64647812 */ /* 0x000fe400078ec0ff */
[----:B------:R-:W-:Y:S02]  /*21390*/  F2FP.SATFINITE.E4M3.F32.PACK_AB_MERGE_C R102, R103, R102, RZ ;  /* 0x000000666766723e */ /* 0x000fe400048070ff */
[----:B------:R-:W-:Y:S02]  /*213a0*/  F2FP.SATFINITE.E4M3.F32.PACK_AB_MERGE_C R42, R43, R42, RZ ;  /* 0x0000002a2b2a723e */ /* 0x000fe400048070ff */
[----:B------:R-:W-:-:S02]  /*213b0*/  LOP3.LUT R102, R102, 0xffff, RZ, 0xc0, !PT ;  /* 0x0000ffff66667812 */ /* 0x000fc400078ec0ff */
[----:B------:R-:W-:Y:S02]  /*213c0*/  F2FP.SATFINITE.E4M3.F32.PACK_AB_MERGE_C R44, R45, R44, RZ ;  /* 0x0000002c2d2c723e */ /* 0x000fe400048070ff */
[----:B------:R-:W-:Y:S02]  /*213d0*/  F2FP.SATFINITE.E4M3.F32.PACK_AB_MERGE_C R46, R47, R46, RZ ;  /* 0x0000002e2f2e723e */ /* 0x000fe400048070ff */
[----:B------:R-:W-:Y:S02]  /*213e0*/  F2FP.SATFINITE.E4M3.F32.PACK_AB_MERGE_C R136, R137, R136, RZ ;  /* 0x000000888988723e */ /* 0x000fe400048070ff */
[----:B------:R-:W-:Y:S02]  /*213f0*/  F2FP.SATFINITE.E4M3.F32.PACK_AB_MERGE_C R72, R73, R72, RZ ;  /* 0x000000484948723e */ /* 0x000fe400048070ff */
[----:B------:R-:W-:Y:S02]  /*21400*/  F2FP.SATFINITE.E4M3.F32.PACK_AB_MERGE_C R138, R139, R138, RZ ;  /* 0x0000008a8b8a723e */ /* 0x000fe400048070ff */
[----:B------:R-:W-:-:S02]  /*21410*/  F2FP.SATFINITE.E4M3.F32.PACK_AB_MERGE_C R104, R105, R104, RZ ;  /* 0x000000686968723e */ /* 0x000fc400048070ff */
[----:B------:R-:W-:Y:S02]  /*21420*/  LOP3.LUT R136, R136, 0xffff, RZ, 0xc0, !PT ;  /* 0x0000ffff88887812 */ /* 0x000fe400078ec0ff */
[----:B------:R-:W-:Y:S02]  /*21430*/  F2FP.SATFINITE.E4M3.F32.PACK_AB_MERGE_C R74, R75, R74, RZ ;  /* 0x0000004a4b4a723e */ /* 0x000fe400048070ff */
[----:B------:R-:W-:Y:S02]  /*21440*/  LOP3.LUT R138, R138, 0xffff, RZ, 0xc0, !PT ;  /* 0x0000ffff8a8a7812 */ /* 0x000fe400078ec0ff */
[----:B------:R-:W-:Y:S02]  /*21450*/  LOP3.LUT R104, R104, 0xffff, RZ, 0xc0, !PT ;  /* 0x0000ffff68687812 */ /* 0x000fe400078ec0ff */
[----:B------:R-:W-:Y:S02]  /*21460*/  F2FP.SATFINITE.E4M3.F32.PACK_AB_MERGE_C R106, R107, R106, RZ ;  /* 0x0000006a6b6a723e */ /* 0x000fe400048070ff */
[----:B------:R-:W-:-:S02]  /*21470*/  F2FP.SATFINITE.E4M3.F32.PACK_AB_MERGE_C R52, R53, R52, RZ ;  /* 0x000000343534723e */ /* 0x000fc400048070ff */
[----:B------:R-:W-:Y:S02]  /*21480*/  LOP3.LUT R106, R106, 0xffff, RZ, 0xc0, !PT ;  /* 0x0000ffff6a6a7812 */ /* 0x000fe400078ec0ff */
        /* <DEDUP_REMOVED lines=17> */
[----:B------:R-:W-:Y:S02]  /*215a0*/  F2FP.SATFINITE.E4M3.F32.PACK_AB_MERGE_C R148, R149, R148, RZ ;  /* 0x000000949594723e */ /* 0x000fe400048070ff */
[----:B------:R-:W-:Y:S02]  /*215b0*/  F2FP.SATFINITE.E4M3.F32.PACK_AB_MERGE_C R84, R85, R84, RZ ;  /* 0x000000545554723e */ /* 0x000fe400048070ff */
[----:B------:R-:W-:Y:S02]  /*215c0*/  F2FP.SATFINITE.E4M3.F32.PACK_AB_MERGE_C R114, R115, R114, RZ ;  /* 0x000000727372723e */ /* 0x000fe400048070ff */
[----:B------:R-:W-:Y:S02]  /*215d0*/  F2FP.SATFINITE.E4M3.F32.PACK_AB_MERGE_C R150, R151, R150, RZ ;  /* 0x000000969796723e */ /* 0x000fe400048070ff */
[----:B------:R-:W-:Y:S02]  /*215e0*/  F2FP.SATFINITE.E4M3.F32.PACK_AB_MERGE_C R118, R119, R118, RZ ;  /* 0x000000767776723e */ /* 0x000fe400048070ff */
[----:B------:R-:W-:-:S02]  /*215f0*/  F2FP.SATFINITE.E4M3.F32.PACK_AB_MERGE_C R86, R87, R86, RZ ;  /* 0x000000565756723e */ /* 0x000fc400048070ff */
[----:B------:R-:W-:Y:S02]  /*21600*/  F2FP.SATFINITE.E4M3.F32.PACK_AB_MERGE_C R116, R117, R116, RZ ;  /* 0x000000747574723e */ /* 0x000fe400048070ff */
[----:B--2---:R-:W-:Y:S01]  /*21610*/  LOP3.LUT R6, R7, 0xf0, RZ, 0xc0, !PT ;  /* 0x000000f007067812 */ /* 0x004fe200078ec0ff */
[----:B------:R-:W-:-:S05]  /*21620*/  IMAD.SHL.U32 R7, R3, 0x40, RZ ;  /* 0x0000004003077824 */ /* 0x000fca00078e00ff */
[----:B------:R-:W-:-:S04]  /*21630*/  LOP3.LUT R7, R7, 0x400, RZ, 0xc0, !PT ;  /* 0x0000040007077812 */ /* 0x000fc800078ec0ff */
[----:B------:R-:W-:Y:S02]  /*21640*/  IADD3 R36, R7, UR58, R6 ;  /* 0x0000003a07247c10 */ /* 0x000fe4000fffe006 */
[----:B------:R-:W-:Y:S02]  /*21650*/  LOP3.LUT R7, R58, 0xffff, RZ, 0xc0, !PT ;  /* 0x0000ffff3a077812 */ /* 0x000fe400078ec0ff */
[--C-:B------:R-:W-:Y:S02]  /*21660*/  PRMT R6, R88, 0x3340, R13.reuse ;  /* 0x0000334058067816 */ /* 0x100fe4000000000d */
[----:B------:R-:W-:Y:S02]  /*21670*/  SHF.R.U32.HI R13, RZ, 0x8, R13 ;  /* 0x00000008ff0d7819 */ /* 0x000fe4000001160d */
[----:B------:R-:W-:Y:S02]  /*21680*/  SHF.R.U32.HI R12, RZ, 0x8, R7 ;  /* 0x00000008ff0c7819 */ /* 0x000fe40000011607 */
[----:B------:R-:W-:-:S02]  /*21690*/  LOP3.LUT R13, R13, 0xffff, RZ, 0xc0, !PT ;  /* 0x0000ffff0d0d7812 */ /* 0x000fc400078ec0ff */
[----:B------:R-:W-:Y:S02]  /*216a0*/  PRMT R8, R122, 0x3340, R7 ;  /* 0x000033407a087816 */ /* 0x000fe40000000007 */
[----:B------:R-:W-:Y:S02]  /*216b0*/  PRMT R7, R90, 0x3340, R17 ;  /* 0x000033405a077816 */ /* 0x000fe40000000011 */
[----:B------:R-:W-:Y:S02]  /*216c0*/  LOP3.LUT R9, R12, 0xffff, RZ, 0xc0, !PT ;  /* 0x0000ffff0c097812 */ /* 0x000fe400078ec0ff */
[----:B------:R-:W-:Y:S02]  /*216d0*/  LOP3.LUT R17, R11, 0xffff, RZ, 0xc0, !PT ;  /* 0x0000ffff0b117812 */ /* 0x000fe400078ec0ff */
[----:B------:R-:W-:Y:S02]  /*216e0*/  PRMT R11, R10, 0x3340, R13 ;  /* 0x000033400a0b7816 */ /* 0x000fe4000000000d */
[----:B------:R-:W-:-:S02]  /*216f0*/  LOP3.LUT R13, R60, 0xffff, RZ, 0xc0, !PT ;  /* 0x0000ffff3c0d7812 */ /* 0x000fc400078ec0ff */
[----:B------:R-:W-:Y:S02]  /*21700*/  PRMT R9, R16, 0x3340, R9 ;  /* 0x0000334010097816 */ /* 0x000fe40000000009 */
[----:B------:R-:W-:Y:S02]  /*21710*/  SHF.R.U32.HI R16, RZ, 0x8, R124 ;  /* 0x00000008ff107819 */ /* 0x000fe4000001167c */
[----:B------:R-:W-:Y:S02]  /*21720*/  PRMT R10, R17, 0x3340, R14 ;  /* 0x00003340110a7816 */ /* 0x000fe4000000000e */
[----:B------:R-:W-:Y:S01]  /*21730*/  SHF.R.U32.HI R20, RZ, 0x8, R13 ;  /* 0x00000008ff147819 */ /* 0x000fe2000001160d */
[----:B------:R-:W-:Y:S01]  /*21740*/  IMAD.IADD R36, R15, 0x1, R36 ;  /* 0x000000010f247824 */ /* 0x000fe200078e0224 */
[----:B------:R-:W-:Y:S02]  /*21750*/  SHF.R.U32.HI R17, RZ, 0x8, R126 ;  /* 0x00000008ff117819 */ /* 0x000fe4000001167e */
[----:B------:R-:W-:-:S02]  /*21760*/  PRMT R14, R126, 0x3340, R21 ;  /* 0x000033407e0e7816 */ /* 0x000fc40000000015 */
[----:B------:R-:W-:Y:S02]  /*21770*/  SHF.R.U32.HI R21, RZ, 0x8, R21 ;  /* 0x00000008ff157819 */ /* 0x000fe40000011615 */
[----:B------:R-:W-:Y:S02]  /*21780*/  PRMT R15, R124, 0x3340, R13 ;  /* 0x000033407c0f7816 */ /* 0x000fe4000000000d */
[----:B------:R-:W-:Y:S02]  /*21790*/  LOP3.LUT R25, R16, 0xffff, RZ, 0xc0, !PT ;  /* 0x0000ffff10197812 */ /* 0x000fe400078ec0ff */
[----:B------:R-:W-:Y:S02]  /*217a0*/  PRMT R13, R92, 0x3340, R19 ;  /* 0x000033405c0d7816 */ /* 0x000fe40000000013 */
[----:B------:R-:W-:Y:S02]  /*217b0*/  LOP3.LUT R16, R20, 0xffff, RZ, 0xc0, !PT ;  /* 0x0000ffff14107812 */ /* 0x000fe400078ec0ff */
[----:B------:R-:W-:-:S02]  /*217c0*/  SHF.R.U32.HI R19, RZ, 0x8, R94 ;  /* 0x00000008ff137819 */ /* 0x000fc4000001165e */
[--C-:B------:R-:W-:Y:S02]  /*217d0*/  PRMT R12, R94, 0x3340, R23.reuse ;  /* 0x000033405e0c7816 */ /* 0x100fe40000000017 */
[----:B------:R-:W-:Y:S02]  /*217e0*/  LOP3.LUT R20, R17, 0xffff, RZ, 0xc0, !PT ;  /* 0x0000ffff11147812 */ /* 0x000fe400078ec0ff */
[----:B------:R-:W-:Y:S02]  /*217f0*/  SHF.R.U32.HI R23, RZ, 0x8, R23 ;  /* 0x00000008ff177819 */ /* 0x000fe40000011617 */
[----:B------:R-:W-:Y:S02]  /*21800*/  LOP3.LUT R17, R21, 0xffff, RZ, 0xc0, !PT ;  /* 0x0000ffff15117812 */ /* 0x000fe400078ec0ff */
[----:B------:R-:W-:Y:S02]  /*21810*/  LOP3.LUT R21, R18, 0xffff, RZ, 0xc0, !PT ;  /* 0x0000ffff12157812 */ /* 0x000fe400078ec0ff */
[----:B------:R-:W-:-:S02]  /*21820*/  LOP3.LUT R18, R22, 0xffff, RZ, 0xc0, !PT ;  /* 0x0000ffff16127812 */ /* 0x000fc400078ec0ff */
[----:B------:R-:W-:Y:S02]  /*21830*/  LOP3.LUT R22, R19, 0xffff, RZ, 0xc0, !PT ;  /* 0x0000ffff13167812 */ /* 0x000fe400078ec0ff */
[----:B------:R-:W-:Y:S02]  /*21840*/  LOP3.LUT R19, R23, 0xffff, RZ, 0xc0, !PT ;  /* 0x0000ffff17137812 */ /* 0x000fe400078ec0ff */
[----:B------:R-:W-:Y:S02]  /*21850*/  LOP3.LUT R23, R32, 0xffff, RZ, 0xc0, !PT ;  /* 0x0000ffff20177812 */ /* 0x000fe400078ec0ff */
[----:B------:R-:W-:Y:S02]  /*21860*/  PRMT R18, R21, 0x3340, R18 ;  /* 0x0000334015127816 */ /* 0x000fe40000000012 */
[----:B------:R-:W-:Y:S02]  /*21870*/  PRMT R16, R25, 0x3340, R16 ;  /* 0x0000334019107816 */ /* 0x000fe40000000010 */
[----:B------:R-:W-:-:S02]  /*21880*/  LOP3.LUT R21, R64, 0xffff, RZ, 0xc0, !PT ;  /* 0x0000ffff40157812 */ /* 0x000fc400078ec0ff */
[----:B------:R-:W-:Y:S02]  /*21890*/  SHF.R.U32.HI R25, RZ, 0x8, R130 ;  /* 0x00000008ff197819 */ /* 0x000fe40000011682 */
[----:B------:R-:W-:Y:S02]  /*218a0*/  SHF.R.U32.HI R30, RZ, 0x8, R23 ;  /* 0x00000008ff1e7819 */ /* 0x000fe40000011617 */
[----:B------:R-:W-:Y:S02]  /*218b0*/  PRMT R17, R20, 0x3340, R17 ;  /* 0x0000334014117816 */ /* 0x000fe40000000011 */
[--C-:B------:R-:W-:Y:S02]  /*218c0*/  PRMT R20, R128, 0x3340, R21.reuse ;  /* 0x0000334080147816 */ /* 0x100fe40000000015 */
[----:B------:R-:W-:Y:S02]  /*218d0*/  SHF.R.U32.HI R28, RZ, 0x8, R21 ;  /* 0x00000008ff1c7819 */ /* 0x000fe40000011615 */
[----:B------:R-:W-:-:S02]  /*218e0*/  PRMT R19, R22, 0x3340, R19 ;  /* 0x0000334016137816 */ /* 0x000fc40000000013 */
[--C-:B------:R-:W-:Y:S02]  /*218f0*/  PRMT R21, R130, 0x3340, R29.reuse ;  /* 0x0000334082157816 */ /* 0x100fe4000000001d */
[----:B------:R-:W-:Y:S02]  /*21900*/  LOP3.LUT R24, R25, 0xffff, RZ, 0xc0, !PT ;  /* 0x0000ffff19187812 */ /* 0x000fe400078ec0ff */
[----:B------:R-:W-:Y:S02]  /*21910*/  SHF.R.U32.HI R29, RZ, 0x8, R29 ;  /* 0x00000008ff1d7819 */ /* 0x000fe4000001161d */
[----:B------:R-:W-:Y:S02]  /*21920*/  PRMT R22, R96, 0x3340, R23 ;  /* 0x0000334060167816 */ /* 0x000fe40000000017 */
[----:B------:R-:W-:Y:S02]  /*21930*/  LOP3.LUT R25, R26, 0xffff, RZ, 0xc0, !PT ;  /* 0x0000ffff1a197812 */ /* 0x000fe400078ec0ff */
[----:B------:R-:W-:-:S02]  /*21940*/  LOP3.LUT R30, R30, 0xffff, RZ, 0xc0, !PT ;  /* 0x0000ffff1e1e7812 */ /* 0x000fc400078ec0ff */
[--C-:B------:R-:W-:Y:S02]  /*21950*/  PRMT R23, R98, 0x3340, R31.reuse ;  /* 0x0000334062177816 */ /* 0x100fe4000000001f */
[----:B------:R-:W-:Y:S02]  /*21960*/  SHF.R.U32.HI R31, RZ, 0x8, R31 ;  /* 0x00000008ff1f7819 */ /* 0x000fe4000001161f */
[----:B------:R-:W-:Y:S02]  /*21970*/  LOP3.LUT R28, R28, 0xffff, RZ, 0xc0, !PT ;  /* 0x0000ffff1c1c7812 */ /* 0x000fe400078ec0ff */
[----:B------:R-:W-:Y:S02]  /*21980*/  LOP3.LUT R29, R29, 0xffff, RZ, 0xc0, !PT ;  /* 0x0000ffff1d1d7812 */ /* 0x000fe400078ec0ff */
[----:B------:R-:W-:Y:S02]  /*21990*/  PRMT R41, R25, 0x3340, R30 ;  /* 0x0000334019297816 */ /* 0x000fe4000000001e */
[----:B------:R-:W-:-:S02]  /*219a0*/  LOP3.LUT R25, R68, 0xffff, RZ, 0xc0, !PT ;  /* 0x0000ffff44197812 */ /* 0x000fc400078ec0ff */
[----:B------:R-:W-:Y:S02]  /*219b0*/  LOP3.LUT R26, R27, 0xffff, RZ, 0xc0, !PT ;  /* 0x0000ffff1b1a7812 */ /* 0x000fe400078ec0ff */
[----:B------:R-:W-:Y:S02]  /*219c0*/  LOP3.LUT R31, R31, 0xffff, RZ, 0xc0, !PT ;  /* 0x0000ffff1f1f7812 */ /* 0x000fe400078ec0ff */
[----:B------:R-:W-:Y:S02]  /*219d0*/  LOP3.LUT R27, R37, 0xffff, RZ, 0xc0, !PT ;  /* 0x0000ffff251b7812 */ /* 0x000fe400078ec0ff */
[----:B------:R-:W-:Y:S02]  /*219e0*/  PRMT R39, R33, 0x3340, R28 ;  /* 0x0000334021277816 */ /* 0x000fe4000000001c */
[----:B------:R-:W-:Y:S02]  /*219f0*/  PRMT R56, R24, 0x3340, R29 ;  /* 0x0000334018387816 */ /* 0x000fe4000000001d */
[----:B------:R-:W-:-:S02]  /*21a00*/  SHF.R.U32.HI R24, RZ, 0x8, R132 ;  /* 0x00000008ff187819 */ /* 0x000fc40000011684 */
[--C-:B------:R-:W-:Y:S02]  /*21a10*/  PRMT R37, R132, 0x3340, R25.reuse ;  /* 0x0000334084257816 */ /* 0x100fe40000000019 */
[----:B------:R-:W-:Y:S02]  /*21a20*/  SHF.R.U32.HI R28, RZ, 0x8, R25 ;  /* 0x00000008ff1c7819 */ /* 0x000fe40000011619 */
[----:B------:R-:W-:Y:S02]  /*21a30*/  PRMT R58, R26, 0x3340, R31 ;  /* 0x000033401a3a7816 */ /* 0x000fe4000000001f */
[----:B------:R-:W-:Y:S02]  /*21a40*/  LOP3.LUT R29, R70, 0xffff, RZ, 0xc0, !PT ;  /* 0x0000ffff461d7812 */ /* 0x000fe400078ec0ff */
[----:B------:R-:W-:Y:S02]  /*21a50*/  SHF.R.U32.HI R25, RZ, 0x8, R134 ;  /* 0x00000008ff197819 */ /* 0x000fe40000011686 */
[----:B------:R-:W-:-:S02]  /*21a60*/  SHF.R.U32.HI R26, RZ, 0x8, R100 ;  /* 0x00000008ff1a7819 */ /* 0x000fc40000011664 */
[----:B------:R-:W-:Y:S02]  /*21a70*/  SHF.R.U32.HI R30, RZ, 0x8, R27 ;  /* 0x00000008ff1e7819 */ /* 0x000fe4000001161b */
[----:B------:R-:W-:Y:S02]  /*21a80*/  LOP3.LUT R31, R38, 0xffff, RZ, 0xc0, !PT ;  /* 0x0000ffff261f7812 */ /* 0x000fe400078ec0ff */
[----:B------:R-:W-:Y:S02]  /*21a90*/  LOP3.LUT R33, R24, 0xffff, RZ, 0xc0, !PT ;  /* 0x0000ffff18217812 */ /* 0x000fe400078ec0ff */
[--C-:B------:R-:W-:Y:S02]  /*21aa0*/  PRMT R43, R134, 0x3340, R29.reuse ;  /* 0x00003340862b7816 */ /* 0x100fe4000000001d */
[----:B------:R-:W-:Y:S02]  /*21ab0*/  LOP3.LUT R24, R25, 0xffff, RZ, 0xc0, !PT ;  /* 0x0000ffff19187812 */ /* 0x000fe400078ec0ff */
[----:B------:R-:W-:-:S02]  /*21ac0*/  SHF.R.U32.HI R29, RZ, 0x8, R29 ;  /* 0x00000008ff1d7819 */ /* 0x000fc4000001161d */
[----:B------:R-:W-:Y:S02]  /*21ad0*/  LOP3.LUT R25, R26, 0xffff, RZ, 0xc0, !PT ;  /* 0x0000ffff1a197812 */ /* 0x000fe400078ec0ff */
[----:B------:R-:W-:Y:S02]  /*21ae0*/  LOP3.LUT R30, R30, 0xffff, RZ, 0xc0, !PT ;  /* 0x0000ffff1e1e7812 */ /* 0x000fe400078ec0ff */
[----:B------:R-:W-:Y:S02]  /*21af0*/  PRMT R45, R100, 0x3340, R27 ;  /* 0x00003340642d7816 */ /* 0x000fe4000000001b */
[--C-:B------:R-:W-:Y:S02]  /*21b00*/  PRMT R47, R102, 0x3340, R31.reuse ;  /* 0x00003340662f7816 */ /* 0x100fe4000000001f */
[----:B------:R-:W-:Y:S02]  /*21b10*/  SHF.R.U32.HI R27, RZ, 0x8, R102 ;  /* 0x00000008ff1b7819 */ /* 0x000fe40000011666 */
[----:B------:R-:W-:-:S02]  /*21b20*/  SHF.R.U32.HI R31, RZ, 0x8, R31 ;  /* 0x00000008ff1f7819 */ /* 0x000fc4000001161f */
[----:B------:R-:W-:Y:S02]  /*21b30*/  LOP3.LUT R28, R28, 0xffff, RZ, 0xc0, !PT ;  /* 0x0000ffff1c1c7812 */ /* 0x000fe400078ec0ff */
[----:B------:R-:W-:Y:S02]  /*21b40*/  LOP3.LUT R29, R29, 0xffff, RZ, 0xc0, !PT ;  /* 0x0000ffff1d1d7812 */ /* 0x000fe400078ec0ff */
[----:B------:R-:W-:Y:S02]  /*21b50*/  PRMT R62, R25, 0x3340, R30 ;  /* 0x00003340193e7816 */ /* 0x000fe4000000001e */
[----:B------:R-:W-:Y:S02]  /*21b60*/  LOP3.LUT R25, R72, 0xffff, RZ, 0xc0, !PT ;  /* 0x0000ffff48197812 */ /* 0x000fe400078ec0ff */
[----:B------:R-:W-:Y:S02]  /*21b70*/  LOP3.LUT R26, R27, 0xffff, RZ, 0xc0, !PT ;  /* 0x0000ffff1b1a7812 */ /* 0x000fe400078ec0ff */
[----:B------:R-:W-:-:S02]  /*21b80*/  LOP3.LUT R31, R31, 0xffff, RZ, 0xc0, !PT ;  /* 0x0000ffff1f1f7812 */ /* 0x000fc400078ec0ff */
[----:B------:R-:W-:Y:S02]  /*21b90*/  LOP3.LUT R27, R40, 0xffff, RZ, 0xc0, !PT ;  /* 0x0000ffff281b7812 */ /* 0x000fe400078ec0ff */
[----:B------:R-:W-:Y:S02]  /*21ba0*/  PRMT R38, R33, 0x3340, R28 ;  /* 0x0000334021267816 */ /* 0x000fe4000000001c */
[----:B------:R-:W-:Y:S02]  /*21bb0*/  PRMT R60, R24, 0x3340, R29 ;  /* 0x00003340183c7816 */ /* 0x000fe4000000001d */
[----:B------:R-:W-:Y:S02]  /*21bc0*/  SHF.R.U32.HI R24, RZ, 0x8, R136 ;  /* 0x00000008ff187819 */ /* 0x000fe40000011688 */
[--C-:B------:R-:W-:Y:S02]  /*21bd0*/  PRMT R40, R136, 0x3340, R25.reuse ;  /* 0x0000334088287816 */ /* 0x100fe40000000019 */
[----:B------:R-:W-:-:S02]  /*21be0*/  SHF.R.U32.HI R28, RZ, 0x8, R25 ;  /* 0x00000008ff1c7819 */ /* 0x000fc40000011619 */
[----:B------:R-:W-:Y:S02]  /*21bf0*/  PRMT R64, R26, 0x3340, R31 ;  /* 0x000033401a407816 */ /* 0x000fe4000000001f */
[----:B------:R-:W-:Y:S02]  /*21c00*/  LOP3.LUT R29, R74, 0xffff, RZ, 0xc0, !PT ;  /* 0x0000ffff4a1d7812 */ /* 0x000fe400078ec0ff */
[----:B------:R-:W-:Y:S02]  /*21c10*/  SHF.R.U32.HI R25, RZ, 0x8, R138 ;  /* 0x00000008ff197819 */ /* 0x000fe4000001168a */
[----:B------:R-:W-:Y:S02]  /*21c20*/  SHF.R.U32.HI R26, RZ, 0x8, R104 ;  /* 0x00000008ff1a7819 */ /* 0x000fe40000011668 */
[----:B------:R-:W-:Y:S02]  /*21c30*/  SHF.R.U32.HI R30, RZ, 0x8, R27 ;  /* 0x00000008ff1e7819 */ /* 0x000fe4000001161b */
[----:B------:R-:W-:-:S02]  /*21c40*/  LOP3.LUT R31, R42, 0xffff, RZ, 0xc0, !PT ;  /* 0x0000ffff2a1f7812 */ /* 0x000fc400078ec0ff */
[----:B------:R-:W-:Y:S02]  /*21c50*/  LOP3.LUT R33, R24, 0xffff, RZ, 0xc0, !PT ;  /* 0x0000ffff18217812 */ /* 0x000fe400078ec0ff */
[--C-:B------:R-:W-:Y:S02]  /*21c60*/  PRMT R42, R138, 0x3340, R29.reuse ;  /* 0x000033408a2a7816 */ /* 0x100fe4000000001d */
[----:B------:R-:W-:Y:S02]  /*21c70*/  LOP3.LUT R24, R25, 0xffff, RZ, 0xc0, !PT ;  /* 0x0000ffff19187812 */ /* 0x000fe400078ec0ff */
[----:B------:R-:W-:Y:S02]  /*21c80*/  SHF.R.U32.HI R29, RZ, 0x8, R29 ;  /* 0x00000008ff1d7819 */ /* 0x000fe4000001161d */
[----:B------:R-:W-:Y:S02]  /*21c90*/  LOP3.LUT R25, R26, 0xffff, RZ, 0xc0, !PT ;  /* 0x0000ffff1a197812 */ /* 0x000fe400078ec0ff */
[----:B------:R-:W-:-:S02]  /*21ca0*/  LOP3.LUT R30, R30, 0xffff, RZ, 0xc0, !PT ;  /* 0x0000ffff1e1e7812 */ /* 0x000fc400078ec0ff */
[----:B------:R-:W-:Y:S02]  /*21cb0*/  PRMT R53, R104, 0x3340, R27 ;  /* 0x0000334068357816 */ /* 0x000fe4000000001b */
[--C-:B------:R-:W-:Y:S02]  /*21cc0*/  PRMT R55, R106, 0x3340, R31.reuse ;  /* 0x000033406a377816 */ /* 0x100fe4000000001f */
[----:B------:R-:W-:Y:S02]  /*21cd0*/  SHF.R.U32.HI R27, RZ, 0x8, R106 ;  /* 0x00000008ff1b7819 */ /* 0x000fe4000001166a */
[----:B------:R-:W-:Y:S02]  /*21ce0*/  SHF.R.U32.HI R31, RZ, 0x8, R31 ;  /* 0x00000008ff1f7819 */ /* 0x000fe4000001161f */
[----:B------:R-:W-:Y:S02]  /*21cf0*/  LOP3.LUT R28, R28, 0xffff, RZ, 0xc0, !PT ;  /* 0x0000ffff1c1c7812 */ /* 0x000fe400078ec0ff */
[----:B------:R-:W-:-:S02]  /*21d00*/  LOP3.LUT R29, R29, 0xffff, RZ, 0xc0, !PT ;  /* 0x0000ffff1d1d7812 */ /* 0x000fc400078ec0ff */
[----:B------:R-:W-:Y:S02]  /*21d10*/  PRMT R66, R25, 0x3340, R30 ;  /* 0x0000334019427816 */ /* 0x000fe4000000001e */
[----:B------:R-:W-:Y:S02]  /*21d20*/  LOP3.LUT R25, R76, 0xffff, RZ, 0xc0, !PT ;  /* 0x0000ffff4c197812 */ /* 0x000fe400078ec0ff */
[----:B------:R-:W-:Y:S02]  /*21d30*/  LOP3.LUT R26, R27, 0xffff, RZ, 0xc0, !PT ;  /* 0x0000ffff1b1a7812 */ /* 0x000fe400078ec0ff */
[----:B------:R-:W-:Y:S02]  /*21d40*/  LOP3.LUT R31, R31, 0xffff, RZ, 0xc0, !PT ;  /* 0x0000ffff1f1f7812 */ /* 0x000fe400078ec0ff */
[----:B------:R-:W-:Y:S02]  /*21d50*/  LOP3.LUT R27, R44, 0xffff, RZ, 0xc0, !PT ;  /* 0x0000ffff2c1b7812 */ /* 0x000fe400078ec0ff */
[----:B------:R-:W-:-:S02]  /*21d60*/  PRMT R49, R33, 0x3340, R28 ;  /* 0x0000334021317816 */ /* 0x000fc4000000001c */
[----:B------:R-:W-:Y:S02]  /*21d70*/  PRMT R51, R24, 0x3340, R29 ;  /* 0x0000334018337816 */ /* 0x000fe4000000001d */
[----:B------:R-:W-:Y:S02]  /*21d80*/  SHF.R.U32.HI R24, RZ, 0x8, R140 ;  /* 0x00000008ff187819 */ /* 0x000fe4000001168c */
[--C-:B------:R-:W-:Y:S02]  /*21d90*/  PRMT R44, R140, 0x3340, R25.reuse ;  /* 0x000033408c2c7816 */ /* 0x100fe40000000019 */
[----:B------:R-:W-:Y:S02]  /*21da0*/  SHF.R.U32.HI R28, RZ, 0x8, R25 ;  /* 0x00000008ff1c7819 */ /* 0x000fe40000011619 */
[----:B------:R-:W-:Y:S02]  /*21db0*/  PRMT R68, R26, 0x3340, R31 ;  /* 0x000033401a447816 */ /* 0x000fe4000000001f */
[----:B------:R-:W-:-:S02]  /*21dc0*/  LOP3.LUT R29, R78, 0xffff, RZ, 0xc0, !PT ;  /* 0x0000ffff4e1d7812 */ /* 0x000fc400078ec0ff */
[----:B------:R-:W-:Y:S02]  /*21dd0*/  SHF.R.U32.HI R25, RZ, 0x8, R142 ;  /* 0x00000008ff197819 */ /* 0x000fe4000001168e */
[----:B------:R-:W-:Y:S02]  /*21de0*/  SHF.R.U32.HI R26, RZ, 0x8, R108 ;  /* 0x00000008ff1a7819 */ /* 0x000fe4000001166c */
[----:B------:R-:W-:Y:S02]  /*21df0*/  SHF.R.U32.HI R30, RZ, 0x8, R27 ;  /* 0x00000008ff1e7819 */ /* 0x000fe4000001161b */
[----:B------:R-:W-:Y:S02]  /*21e00*/  LOP3.LUT R110, R110, 0xffff, RZ, 0xc0, !PT ;  /* 0x0000ffff6e6e7812 */ /* 0x000fe400078ec0ff */
[----:B------:R-:W-:Y:S02]  /*21e10*/  LOP3.LUT R31, R46, 0xffff, RZ, 0xc0, !PT ;  /* 0x0000ffff2e1f7812 */ /* 0x000fe400078ec0ff */
[----:B------:R-:W-:-:S02]  /*21e20*/  LOP3.LUT R33, R24, 0xffff, RZ, 0xc0, !PT ;  /* 0x0000ffff18217812 */ /* 0x000fc400078ec0ff */
[--C-:B------:R-:W-:Y:S02]  /*21e30*/  PRMT R46, R142, 0x3340, R29.reuse ;  /* 0x000033408e2e7816 */ /* 0x100fe4000000001d */
[----:B------:R-:W-:Y:S02]  /*21e40*/  LOP3.LUT R24, R25, 0xffff, RZ, 0xc0, !PT ;  /* 0x0000ffff19187812 */ /* 0x000fe400078ec0ff */
[----:B------:R-:W-:Y:S02]  /*21e50*/  SHF.R.U32.HI R29, RZ, 0x8, R29 ;  /* 0x00000008ff1d7819 */ /* 0x000fe4000001161d */
[----:B------:R-:W-:Y:S02]  /*21e60*/  LOP3.LUT R25, R26, 0xffff, RZ, 0xc0, !PT ;  /* 0x0000ffff1a197812 */ /* 0x000fe400078ec0ff */
[----:B------:R-:W-:Y:S02]  /*21e70*/  LOP3.LUT R30, R30, 0xffff, RZ, 0xc0, !PT ;  /* 0x0000ffff1e1e7812 */ /* 0x000fe400078ec0ff */
[----:B------:R-:W-:-:S02]  /*21e80*/  PRMT R61, R108, 0x3340, R27 ;  /* 0x000033406c3d7816 */ /* 0x000fc4000000001b */
[--C-:B------:R-:W-:Y:S02]  /*21e90*/  PRMT R63, R110, 0x3340, R31.reuse ;  /* 0x000033406e3f7816 */ /* 0x100fe4000000001f */
[----:B------:R-:W-:Y:S02]  /*21ea0*/  SHF.R.U32.HI R27, RZ, 0x8, R110 ;  /* 0x00000008ff1b7819 */ /* 0x000fe4000001166e */
[----:B------:R-:W-:Y:S02]  /*21eb0*/  SHF.R.U32.HI R31, RZ, 0x8, R31 ;  /* 0x00000008ff1f7819 */ /* 0x000fe4000001161f */
[----:B------:R-:W-:Y:S02]  /*21ec0*/  PRMT R4, R4, 0x5410, R5 ;  /* 0x0000541004047816 */ /* 0x000fe40000000005 */
[----:B------:R-:W-:Y:S02]  /*21ed0*/  PRMT R5, R8, 0x5410, R9 ;  /* 0x0000541008057816 */ /* 0x000fe40000000009 */
[----:B------:R-:W-:-:S02]  /*21ee0*/  PRMT R6, R6, 0x5410, R11 ;  /* 0x0000541006067816 */ /* 0x000fc4000000000b */
[----:B------:R-:W-:Y:S01]  /*21ef0*/  PRMT R7, R7, 0x5410, R10 ;  /* 0x0000541007077816 */ /* 0x000fe2000000000a */
[----:B------:R-:W-:Y:S01]  /*21f00*/  BAR.SYNC.DEFER_BLOCKING 0x0 ;  /* 0x0000000000007b1d */ /* 0x000fe20000010000 */
[----:B------:R-:W-:Y:S02]  /*21f10*/  LOP3.LUT R28, R28, 0xffff, RZ, 0xc0, !PT ;  /* 0x0000ffff1c1c7812 */ /* 0x000fe400078ec0ff */
[----:B------:R-:W-:Y:S02]  /*21f20*/  LOP3.LUT R29, R29, 0xffff, RZ, 0xc0, !PT ;  /* 0x0000ffff1d1d7812 */ /* 0x000fe400078ec0ff */
[----:B------:R-:W-:Y:S02]  /*21f30*/  PRMT R70, R25, 0x3340, R30 ;  /* 0x0000334019467816 */ /* 0x000fe4000000001e */
[----:B------:R-:W-:Y:S02]  /*21f40*/  LOP3.LUT R144, R144, 0xffff, RZ, 0xc0, !PT ;  /* 0x0000ffff90907812 */ /* 0x000fe400078ec0ff */
[----:B------:R-:W-:-:S02]  /*21f50*/  LOP3.LUT R25, R80, 0xffff, RZ, 0xc0, !PT ;  /* 0x0000ffff50197812 */ /* 0x000fc400078ec0ff */
[----:B------:R-:W-:Y:S02]  /*21f60*/  LOP3.LUT R26, R27, 0xffff, RZ, 0xc0, !PT ;  /* 0x0000ffff1b1a7812 */ /* 0x000fe400078ec0ff */
[----:B------:R-:W-:Y:S02]  /*21f70*/  LOP3.LUT R31, R31, 0xffff, RZ, 0xc0, !PT ;  /* 0x0000ffff1f1f7812 */ /* 0x000fe400078ec0ff */
[----:B------:R-:W-:Y:S02]  /*21f80*/  LOP3.LUT R146, R146, 0xffff, RZ, 0xc0, !PT ;  /* 0x0000ffff92927812 */ /* 0x000fe400078ec0ff */
[----:B------:R-:W-:Y:S02]  /*21f90*/  LOP3.LUT R112, R112, 0xffff, RZ, 0xc0, !PT ;  /* 0x0000ffff70707812 */ /* 0x000fe400078ec0ff */
[----:B------:R-:W-:Y:S02]  /*21fa0*/  LOP3.LUT R27, R48, 0xffff, RZ, 0xc0, !PT ;  /* 0x0000ffff301b7812 */ /* 0x000fe400078ec0ff */
[----:B------:R-:W-:-:S02]  /*21fb0*/  PRMT R57, R33, 0x3340, R28 ;  /* 0x0000334021397816 */ /* 0x000fc4000000001c */
[----:B------:R-:W-:Y:S01]  /*21fc0*/  PRMT R59, R24, 0x3340, R29 ;  /* 0x00003340183b7816 */ /* 0x000fe2000000001d */
[----:B------:R0:W-:Y:S01]  /*21fd0*/  STSM.16.M88.4 [R36], R4 ;  /* 0x0000000424007844 */ /* 0x0001e20000000200 */
[----:B------:R-:W-:Y:S02]  /*21fe0*/  LOP3.LUT R29, R82, 0xffff, RZ, 0xc0, !PT ;  /* 0x0000ffff521d7812 */ /* 0x000fe400078ec0ff */
[----:B------:R-:W-:Y:S02]  /*21ff0*/  SHF.R.U32.HI R24, RZ, 0x8, R144 ;  /* 0x00000008ff187819 */ /* 0x000fe40000011690 */
[--C-:B------:R-:W-:Y:S02]  /*22000*/  PRMT R48, R144, 0x3340, R25.reuse ;  /* 0x0000334090307816 */ /* 0x100fe40000000019 */
[----:B------:R-:W-:Y:S02]  /*22010*/  SHF.R.U32.HI R28, RZ, 0x8, R25 ;  /* 0x00000008ff1c7819 */ /* 0x000fe40000011619 */
[----:B------:R-:W-:-:S02]  /*22020*/  PRMT R72, R26, 0x3340, R31 ;  /* 0x000033401a487816 */ /* 0x000fc4000000001f */
[----:B------:R-:W-:Y:S02]  /*22030*/  SHF.R.U32.HI R25, RZ, 0x8, R146 ;  /* 0x00000008ff197819 */ /* 0x000fe40000011692 */
[----:B------:R-:W-:Y:S02]  /*22040*/  SHF.R.U32.HI R26, RZ, 0x8, R112 ;  /* 0x00000008ff1a7819 */ /* 0x000fe40000011670 */
[----:B------:R-:W-:Y:S01]  /*22050*/  SHF.R.U32.HI R30, RZ, 0x8, R27 ;  /* 0x00000008ff1e7819 */ /* 0x000fe2000001161b */
[----:B0-----:R-:W0:Y:S01]  /*22060*/  LDC R5, c[0x0][0x244] ;  /* 0x00009100ff057b82 */ /* 0x001e220000000800 */
[----:B------:R-:W-:Y:S02]  /*22070*/  LOP3.LUT R31, R50, 0xffff, RZ, 0xc0, !PT ;  /* 0x0000ffff321f7812 */ /* 0x000fe400078ec0ff */
[----:B------:R-:W-:Y:S02]  /*22080*/  PRMT R50, R146, 0x3340, R29 ;  /* 0x0000334092327816 */ /* 0x000fe4000000001d */
[----:B------:R-:W-:-:S02]  /*22090*/  LOP3.LUT R33, R24, 0xffff, RZ, 0xc0, !PT ;  /* 0x0000ffff18217812 */ /* 0x000fc400078ec0ff */
[----:B------:R-:W-:Y:S02]  /*220a0*/  SHF.R.U32.HI R29, RZ, 0x8, R29 ;  /* 0x00000008ff1d7819 */ /* 0x000fe4000001161d */
[----:B------:R-:W-:Y:S02]  /*220b0*/  LOP3.LUT R24, R25, 0xffff, RZ, 0xc0, !PT ;  /* 0x0000ffff19187812 */ /* 0x000fe400078ec0ff */
[----:B------:R-:W-:Y:S02]  /*220c0*/  LOP3.LUT R25, R26, 0xffff, RZ, 0xc0, !PT ;  /* 0x0000ffff1a197812 */ /* 0x000fe400078ec0ff */
[----:B------:R-:W-:Y:S02]  /*220d0*/  LOP3.LUT R30, R30, 0xffff, RZ, 0xc0, !PT ;  /* 0x0000ffff1e1e7812 */ /* 0x000fe400078ec0ff */
[----:B------:R-:W-:Y:S02]  /*220e0*/  LOP3.LUT R29, R29, 0xffff, RZ, 0xc0, !PT ;  /* 0x0000ffff1d1d7812 */ /* 0x000fe400078ec0ff */
[----:B------:R-:W-:-:S02]  /*220f0*/  LOP3.LUT R28, R28, 0xffff, RZ, 0xc0, !PT ;  /* 0x0000ffff1c1c7812 */ /* 0x000fc400078ec0ff */
[----:B------:R-:W-:Y:S02]  /*22100*/  PRMT R74, R25, 0x3340, R30 ;  /* 0x00003340194a7816 */ /* 0x000fe4000000001e */
[----:B------:R-:W-:Y:S02]  /*22110*/  LOP3.LUT R148, R148, 0xffff, RZ, 0xc0, !PT ;  /* 0x0000ffff94947812 */ /* 0x000fe400078ec0ff */
[----:B------:R-:W-:Y:S02]  /*22120*/  LOP3.LUT R25, R84, 0xffff, RZ, 0xc0, !PT ;  /* 0x0000ffff54197812 */ /* 0x000fe400078ec0ff */
[----:B------:R-:W-:Y:S02]  /*22130*/  PRMT R67, R24, 0x3340, R29 ;  /* 0x0000334018437816 */ /* 0x000fe4000000001d */
[----:B------:R-:W-:Y:S02]  /*22140*/  PRMT R65, R33, 0x3340, R28 ;  /* 0x0000334021417816 */ /* 0x000fe4000000001c */
[----:B------:R-:W-:-:S02]  /*22150*/  SHF.R.U32.HI R24, RZ, 0x8, R148 ;  /* 0x00000008ff187819 */ /* 0x000fc40000011694 */
[----:B------:R-:W-:Y:S02]  /*22160*/  SHF.R.U32.HI R28, RZ, 0x8, R25 ;  /* 0x00000008ff1c7819 */ /* 0x000fe40000011619 */
[----:B------:R-:W-:Y:S02]  /*22170*/  LOP3.LUT R3, R3, 0x7f, RZ, 0xc0, !PT ;  /* 0x0000007f03037812 */ /* 0x000fe400078ec0ff */
[----:B------:R-:W-:Y:S02]  /*22180*/  LOP3.LUT R33, R24, 0xffff, RZ, 0xc0, !PT ;  /* 0x0000ffff18217812 */ /* 0x000fe400078ec0ff */
[----:B------:R-:W-:Y:S02]  /*22190*/  LOP3.LUT R28, R28, 0xffff, RZ, 0xc0, !PT ;  /* 0x0000ffff1c1c7812 */ /* 0x000fe400078ec0ff */
[----:B------:R-:W-:Y:S02]  /*221a0*/  LEA R3, R3, UR58, 0x4 ;  /* 0x0000003a03037c11 */ /* 0x000fe4000f8e20ff */
[----:B------:R-:W-:Y:S01]  /*221b0*/  PRMT R73, R33, 0x3340, R28 ;  /* 0x0000334021497816 */ /* 0x000fe2000000001c */
[----:B------:R-:W-:Y:S01]  /*221c0*/  BAR.SYNC.DEFER_BLOCKING 0x0 ;  /* 0x0000000000007b1d */ /* 0x000fe20000010000 */
[----:B------:R-:W-:-:S02]  /*221d0*/  PRMT R16, R15, 0x5410, R16 ;  /* 0x000054100f107816 */ /* 0x000fc40000000010 */
[----:B------:R-:W-:-:S03]  /*221e0*/  PRMT R17, R14, 0x5410, R17 ;  /* 0x000054100e117816 */ /* 0x000fc60000000011 */
[----:B------:R-:W1:Y:S01]  /*221f0*/  LDS.128 R32, [R3] ;  /* 0x0000000003207984 */ /* 0x000e620000000c00 */
[----:B------:R-:W-:Y:S02]  /*22200*/  PRMT R18, R13, 0x5410, R18 ;  /* 0x000054100d127816 */ /* 0x000fe40000000012 */
[----:B------:R-:W-:Y:S01]  /*22210*/  PRMT R19, R12, 0x5410, R19 ;  /* 0x000054100c137816 */ /* 0x000fe20000000013 */
[----:B------:R-:W-:Y:S01]  /*22220*/  BAR.SYNC.DEFER_BLOCKING 0x0 ;  /* 0x0000000000007b1d */ /* 0x000fe20000010000 */
[----:B------:R-:W-:Y:S02]  /*22230*/  LOP3.LUT R114, R114, 0xffff, RZ, 0xc0, !PT ;  /* 0x0000ffff72727812 */ /* 0x000fe400078ec0ff */
[----:B------:R-:W-:Y:S02]  /*22240*/  PRMT R69, R112, 0x3340, R27 ;  /* 0x0000334070457816 */ /* 0x000fe4000000001b */
[----:B------:R-:W-:Y:S02]  /*22250*/  PRMT R71, R114, 0x3340, R31 ;  /* 0x0000334072477816 */ /* 0x000fe4000000001f */
[----:B------:R-:W-:-:S02]  /*22260*/  SHF.R.U32.HI R27, RZ, 0x8, R114 ;  /* 0x00000008ff1b7819 */ /* 0x000fc40000011672 */
[----:B------:R-:W-:Y:S02]  /*22270*/  SHF.R.U32.HI R31, RZ, 0x8, R31 ;  /* 0x00000008ff1f7819 */ /* 0x000fe4000001161f */
[----:B------:R-:W-:Y:S02]  /*22280*/  LOP3.LUT R26, R27, 0xffff, RZ, 0xc0, !PT ;  /* 0x0000ffff1b1a7812 */ /* 0x000fe400078ec0ff */
[----:B------:R-:W-:Y:S01]  /*22290*/  LOP3.LUT R31, R31, 0xffff, RZ, 0xc0, !PT ;  /* 0x0000ffff1f1f7812 */ /* 0x000fe200078ec0ff */
[----:B------:R-:W-:Y:S01]  /*222a0*/  STSM.16.M88.4 [R36], R16 ;  /* 0x0000001024007844 */ /* 0x000fe20000000200 */
[----:B------:R-:W-:Y:S02]  /*222b0*/  BAR.SYNC.DEFER_BLOCKING 0x0 ;  /* 0x0000000000007b1d */ /* 0x000fe40000010000 */
[----:B------:R-:W-:Y:S02]  /*222c0*/  PRMT R76, R26, 0x3340, R31 ;  /* 0x000033401a4c7816 */ /* 0x000fe4000000001f */
[----:B------:R-:W-:-:S02]  /*222d0*/  LOP3.LUT R150, R150, 0xffff, RZ, 0xc0, !PT ;  /* 0x0000ffff96967812 */ /* 0x000fc400078ec0ff */
[----:B------:R-:W-:Y:S02]  /*222e0*/  LOP3.LUT R118, R118, 0xffff, RZ, 0xc0, !PT ;  /* 0x0000ffff76767812 */ /* 0x000fe400078ec0ff */
[----:B------:R-:W-:Y:S02]  /*222f0*/  LOP3.LUT R29, R86, 0xffff, RZ, 0xc0, !PT ;  /* 0x0000ffff561d7812 */ /* 0x000fe400078ec0ff */
[----:B------:R-:W-:Y:S02]  /*22300*/  LOP3.LUT R31, R54, 0xffff, RZ, 0xc0, !PT ;  /* 0x0000ffff361f7812 */ /* 0x000fe400078ec0ff */
[----:B------:R-:W-:Y:S02]  /*22310*/  LOP3.LUT R116, R116, 0xffff, RZ, 0xc0, !PT ;  /* 0x0000ffff74747812 */ /* 0x000fe400078ec0ff */
[----:B------:R-:W-:Y:S02]  /*22320*/  LOP3.LUT R27, R52, 0xffff, RZ, 0xc0, !PT ;  /* 0x0000ffff341b7812 */ /* 0x000fe400078ec0ff */
[----:B------:R-:W-:-:S02]  /*22330*/  PRMT R52, R148, 0x3340, R25 ;  /* 0x0000334094347816 */ /* 0x000fc40000000019 */
[----:B------:R-:W-:Y:S02]  /*22340*/  SHF.R.U32.HI R25, RZ, 0x8, R150 ;  /* 0x00000008ff197819 */ /* 0x000fe40000011696 */
[----:B------:R-:W-:Y:S02]  /*22350*/  PRMT R54, R150, 0x3340, R29 ;  /* 0x0000334096367816 */ /* 0x000fe4000000001d */
[----:B------:R-:W-:Y:S02]  /*22360*/  PRMT R79, R118, 0x3340, R31 ;  /* 0x00003340764f7816 */ /* 0x000fe4000000001f */
[----:B------:R-:W-:Y:S02]  /*22370*/  SHF.R.U32.HI R29, RZ, 0x8, R29 ;  /* 0x00000008ff1d7819 */ /* 0x000fe4000001161d */
[----:B------:R-:W-:Y:S02]  /*22380*/  SHF.R.U32.HI R26, RZ, 0x8, R116 ;  /* 0x00000008ff1a7819 */ /* 0x000fe40000011674 */
[----:B------:R-:W-:-:S02]  /*22390*/  PRMT R77, R116, 0x3340, R27 ;  /* 0x00003340744d7816 */ /* 0x000fc4000000001b */
[----:B------:R-:W-:Y:S02]  /*223a0*/  SHF.R.U32.HI R30, RZ, 0x8, R27 ;  /* 0x00000008ff1e7819 */ /* 0x000fe4000001161b */
[----:B------:R-:W-:Y:S02]  /*223b0*/  SHF.R.U32.HI R31, RZ, 0x8, R31 ;  /* 0x00000008ff1f7819 */ /* 0x000fe4000001161f */
        /* <DEDUP_REMOVED lines=9> */
[----:B------:R-:W-:-:S02]  /*22450*/  PRMT R80, R26, 0x3340, R31 ;  /* 0x000033401a507816 */ /* 0x000fc4000000001f */
[----:B------:R-:W2:Y:S01]  /*22460*/  LDS.128 R28, [R3] ;  /* 0x00000000031c7984 */ /* 0x000ea20000000c00 */
[----:B------:R-:W-:Y:S02]  /*22470*/  PRMT R20, R20, 0x5410, R39 ;  /* 0x0000541014147816 */ /* 0x000fe40000000027 */
[----:B------:R-:W-:Y:S02]  /*22480*/  PRMT R21, R21, 0x5410, R56 ;  /* 0x0000541015157816 */ /* 0x000fe40000000038 */
[----:B------:R-:W-:Y:S02]  /*22490*/  PRMT R22, R22, 0x5410, R41 ;  /* 0x0000541016167816 */ /* 0x000fe40000000029 */
[----:B------:R-:W-:Y:S01]  /*224a0*/  PRMT R23, R23, 0x5410, R58 ;  /* 0x0000541017177816 */ /* 0x000fe2000000003a */
[----:B------:R-:W-:Y:S06]  /*224b0*/  BAR.SYNC.DEFER_BLOCKING 0x0 ;  /* 0x0000000000007b1d */ /* 0x000fec0000010000 */
[----:B------:R0:W-:Y:S02]  /*224c0*/  STSM.16.M88.4 [R36], R20 ;  /* 0x0000001424007844 */ /* 0x0001e40000000200 */
[----:B------:R-:W-:Y:S01]  /*224d0*/  BAR.SYNC.DEFER_BLOCKING 0x0 ;  /* 0x0000000000007b1d */ /* 0x000fe20000010000 */
[----:B------:R-:W-:-:S02]  /*224e0*/  PRMT R8, R37, 0x5410, R38 ;  /* 0x0000541025087816 */ /* 0x000fc40000000026 */
[----:B------:R-:W-:-:S03]  /*224f0*/  PRMT R9, R43, 0x5410, R60 ;  /* 0x000054102b097816 */ /* 0x000fc6000000003c */
[----:B------:R-:W4:Y:S01]  /*22500*/  LDS.128 R24, [R3] ;  /* 0x0000000003187984 */ /* 0x000f220000000c00 */
[----:B------:R-:W-:Y:S02]  /*22510*/  PRMT R10, R45, 0x5410, R62 ;  /* 0x000054102d0a7816 */ /* 0x000fe4000000003e */
[----:B------:R-:W-:Y:S01]  /*22520*/  PRMT R11, R47, 0x5410, R64 ;  /* 0x000054102f0b7816 */ /* 0x000fe20000000040 */
[----:B------:R-:W-:Y:S06]  /*22530*/  BAR.SYNC.DEFER_BLOCKING 0x0 ;  /* 0x0000000000007b1d */ /* 0x000fec0000010000 */
[----:B------:R-:W-:Y:S02]  /*22540*/  STSM.16.M88.4 [R36], R8 ;  /* 0x0000000824007844 */ /* 0x000fe40000000200 */
[----:B------:R-:W-:Y:S01]  /*22550*/  BAR.SYNC.DEFER_BLOCKING 0x0 ;  /* 0x0000000000007b1d */ /* 0x000fe20000010000 */
[----:B------:R-:W-:-:S02]  /*22560*/  PRMT R41, R42, 0x5410, R51 ;  /* 0x000054102a297816 */ /* 0x000fc40000000033 */
[----:B------:R-:W-:-:S03]  /*22570*/  PRMT R40, R40, 0x5410, R49 ;  /* 0x0000541028287816 */ /* 0x000fc60000000031 */
[----:B------:R-:W4:Y:S01]  /*22580*/  LDS.128 R16, [R3] ;  /* 0x0000000003107984 */ /* 0x000f220000000c00 */
        /* <DEDUP_REMOVED lines=18> */
[----:B------:R-:W-:Y:S01]  /*226b0*/  BAR.SYNC.DEFER_BLOCKING 0x0 ;  /* 0x0000000000007b1d */ /* 0x000fe20000010000 */
[----:B0-----:R-:W-:-:S05]  /*226c0*/  IMAD R20, R2, R5, RZ ;  /* 0x0000000502147224 */ /* 0x001fca00078e02ff */
[----:B------:R-:W-:Y:S01]  /*226d0*/  STSM.16.M88.4 [R36], R48 ;  /* 0x0000003024007844 */ /* 0x000fe20000000200 */
[----:B------:R-:W-:Y:S01]  /*226e0*/  IMAD R23, R5, 0x80, R20 ;  /* 0x0000008005177824 */ /* 0x000fe200078e0214 */
[----:B------:R-:W-:Y:S01]  /*226f0*/  BAR.SYNC.DEFER_BLOCKING 0x0 ;  /* 0x0000000000007b1d */ /* 0x000fe20000010000 */
[----:B------:R-:W-:Y:S02]  /*22700*/  PRMT R53, R54, 0x5410, R75 ;  /* 0x0000541036357816 */ /* 0x000fe4000000004b */
[----:B------:R-:W-:-:S03]  /*22710*/  PRMT R52, R52, 0x5410, R73 ;  /* 0x0000541034347816 */ /* 0x000fc60000000049 */
[----:B------:R-:W0:Y:S01]  /*22720*/  LDS.128 R4, [R3] ;  /* 0x0000000003047984 */ /* 0x000e220000000c00 */
[----:B------:R-:W-:Y:S02]  /*22730*/  PRMT R54, R77, 0x5410, R78 ;  /* 0x000054104d367816 */ /* 0x000fe4000000004e */
[----:B------:R-:W-:Y:S01]  /*22740*/  PRMT R55, R79, 0x5410, R80 ;  /* 0x000054104f377816 */ /* 0x000fe20000000050 */
[----:B------:R-:W-:Y:S01]  /*22750*/  BAR.SYNC.DEFER_BLOCKING 0x0 ;  /* 0x0000000000007b1d */ /* 0x000fe20000010000 */
[----:B------:R-:W-:Y:S01]  /*22760*/  ISETP.GE.AND P1, PT, R2, UR6, PT ;  /* 0x0000000602007c0c */ /* 0x000fe2000bf26270 */
[----:B------:R-:W-:Y:S01]  /*22770*/  IMAD R37, R0, UR24, RZ ;  /* 0x0000001800257c24 */ /* 0x000fe2000f8e02ff */
[----:B------:R-:W-:Y:S02]  /*22780*/  IADD3 R21, P4, R20, UR4, RZ ;  /* 0x0000000414157c10 */ /* 0x000fe4000ff9e0ff */
[----:B------:R-:W-:Y:S02]  /*22790*/  ISETP.LT.AND P1, PT, R0, UR29, !P1 ;  /* 0x0000001d00007c0c */ /* 0x000fe4000cf21270 */
[----:B------:R-:W-:-:S02]  /*227a0*/  LEA.HI.X.SX32 R20, R20, UR5, 0x1, P4 ;  /* 0x0000000514147c11 */ /* 0x000fc4000a0f0eff */
[----:B---3--:R-:W-:Y:S02]  /*227b0*/  SHF.R.S32.HI R42, RZ, 0x1f, R37 ;  /* 0x0000001fff2a7819 */ /* 0x008fe40000011425 */
[----:B------:R-:W-:Y:S01]  /*227c0*/  IADD3 R38, P4, R37, R21, RZ ;  /* 0x0000001525267210 */ /* 0x000fe20007f9e0ff */
[----:B------:R3:W-:Y:S04]  /*227d0*/  STSM.16.M88.4 [R36], R52 ;  /* 0x0000003424007844 */ /* 0x0007e80000000200 */
[----:B------:R-:W-:Y:S01]  /*227e0*/  IMAD.X R39, R42, 0x1, R20, P4 ;  /* 0x000000012a277824 */ /* 0x000fe200020e0614 */
[----:B------:R-:W-:Y:S01]  /*227f0*/  BAR.SYNC.DEFER_BLOCKING 0x0 ;  /* 0x0000000000007b1d */ /* 0x000fe20000010000 */
[----:B------:R-:W-:Y:S02]  /*22800*/  ISETP.GE.AND P4, PT, R0, UR7, PT ;  /* 0x0000000700007c0c */ /* 0x000fe4000bf86270 */
[----:B-1----:R-:W-:-:S02]  /*22810*/  PRMT R41, R32, 0x7770, RZ ;  /* 0x0000777020297816 */ /* 0x002fc400000000ff */
[----:B------:R-:W-:Y:S01]  /*22820*/  IADD3 R22, P5, R23, UR4, RZ ;  /* 0x0000000417167c10 */ /* 0x000fe2000ffbe0ff */
[----:B------:R-:W-:Y:S02]  /*22830*/  ULDC.64 UR6, c[0x0][0x228] ;  /* 0x00008a0000067ab9 */ /* 0x000fe40000000a00 */
[----:B------:R-:W-:Y:S01]  /*22840*/  ISETP.LT.AND P4, PT, R152, UR6, !P4 ;  /* 0x0000000698007c0c */ /* 0x000fe2000e781270 */
[----:B------:R-:W-:Y:S01]  /*22850*/  VIADD R40, R37, UR24 ;  /* 0x0000001825287c36 */ /* 0x000fe20008000000 */
[----:B------:R-:W-:Y:S01]  /*22860*/  LEA.HI.X.SX32 R23, R23, UR5, 0x1, P5 ;  /* 0x0000000517177c11 */ /* 0x000fe2000a8f0eff */
[----:B------:R-:W-:Y:S01]  /*22870*/  ULDC.64 UR4, c[0x0][0x228] ;  /* 0x00008a0000047ab9 */ /* 0x000fe20000000a00 */
[----:B--2---:R-:W-:Y:S01]  /*22880*/  PRMT R47, R32, 0x7771, RZ ;  /* 0x00007771202f7816 */ /* 0x004fe200000000ff */
[----:B------:R-:W-:Y:S01]  /*22890*/  ULDC UR6, c[0x0][0x228] ;  /* 0x00008a0000067ab9 */ /* 0x000fe20000000800 */
[----:B------:R-:W-:Y:S01]  /*228a0*/  ISETP.LT.AND P5, PT, R2, UR4, !P2 ;  /* 0x0000000402007c0c */ /* 0x000fe2000d7a1270 */
[----:B------:R1:W-:Y:S01]  /*228b0*/  @P1 STG.E.U8 desc[UR56][R38.64], R41 ;  /* 0x0000002926001986 */ /* 0x0003e2000c101138 */
[----:B---3--:R-:W-:-:S02]  /*228c0*/  IADD3 R36, P1, R37, R22, RZ ;  /* 0x0000001625247210 */ /* 0x008fc40007f3e0ff */
[----:B------:R-:W-:Y:S01]  /*228d0*/  PRMT R45, R32, 0x7772, RZ ;  /* 0x00007772202d7816 */ /* 0x000fe200000000ff */
[----:B------:R-:W-:Y:S01]  /*228e0*/  VIADD R44, R40, UR24 ;  /* 0x00000018282c7c36 */ /* 0x000fe20008000000 */
[----:B------:R-:W-:Y:S01]  /*228f0*/  SHF.R.S32.HI R43, RZ, 0x1f, R40 ;  /* 0x0000001fff2b7819 */ /* 0x000fe20000011428 */
[----:B------:R-:W-:Y:S01]  /*22900*/  IMAD.X R37, R42, 0x1, R23, P1 ;  /* 0x000000012a257824 */ /* 0x000fe200008e0617 */
[----:B------:R-:W-:Y:S01]  /*22910*/  ULDC UR4, c[0x0][0x22c] ;  /* 0x00008b0000047ab9 */ /* 0x000fe20000000800 */
[----:B-1----:R-:W-:-:S03]  /*22920*/  IADD3 R38, P6, R40, R21, RZ ;  /* 0x0000001528267210 */ /* 0x002fc60007fde0ff */
[----:B------:R1:W-:Y:S01]  /*22930*/  @P4 STG.E.U8 desc[UR56][R36.64], R47 ;  /* 0x0000002f24004986 */ /* 0x0003e2000c101138 */
[----:B------:R-:W-:Y:S01]  /*22940*/  ISETP.LT.AND P4, PT, R152, UR10, !P2 ;  /* 0x0000000a98007c0c */ /* 0x000fe2000d781270 */
[----:B------:R-:W-:Y:S01]  /*22950*/  IMAD.X R39, R43, 0x1, R20, P6 ;  /* 0x000000012b277824 */ /* 0x000fe200030e0614 */
[----:B------:R-:W-:Y:S01]  /*22960*/  IADD3 R40, P2, R40, R22, RZ ;  /* 0x0000001628287210 */ /* 0x000fe20007f5e0ff */
[----:B------:R-:W-:-:S03]  /*22970*/  VIADD R41, R0, 0x3 ;  /* 0x0000000300297836 */ /* 0x000fc60000000000 */
[----:B------:R2:W-:Y:S01]  /*22980*/  @P5 STG.E.U8 desc[UR56][R38.64], R45 ;  /* 0x0000002d26005986 */ /* 0x0005e2000c101138 */
[----:B------:R-:W-:Y:S01]  /*22990*/  ISETP.LT.AND P5, PT, R2, UR8, !P3 ;  /* 0x0000000802007c0c */ /* 0x000fe2000dfa1270 */
[----:B------:R-:W-:Y:S01]  /*229a0*/  ULDC UR8, c[0x0][0x228] ;  /* 0x00008a0000087ab9 */ /* 0x000fe20000000800 */
[----:B------:R-:W-:Y:S01]  /*229b0*/  ISETP.GE.AND P1, PT, R41, UR4, PT ;  /* 0x0000000429007c0c */ /* 0x000fe2000bf26270 */
[----:B------:R-:W-:Y:S01]  /*229c0*/  IMAD.X R41, R43, 0x1, R23, P2 ;  /* 0x000000012b297824 */ /* 0x000fe200010e0617 */
[----:B------:R-:W-:Y:S02]  /*229d0*/  SHF.R.S32.HI R46, RZ, 0x1f, R44 ;  /* 0x0000001fff2e7819 */ /* 0x000fe4000001142c */
[----:B-1----:R-:W-:Y:S01]  /*229e0*/  PRMT R47, R32, 0x7773, RZ ;  /* 0x00007773202f7816 */ /* 0x002fe200000000ff */
[----:B------:R-:W-:Y:S01]  /*229f0*/  VIADD R36, R0, 0x4 ;  /* 0x0000000400247836 */ /* 0x000fe20000000000 */
[----:B------:R-:W-:Y:S01]  /*22a00*/  IADD3 R42, P6, R44, R21, RZ ;  /* 0x000000152c2a7210 */ /* 0x000fe20007fde0ff */
[----:B------:R-:W-:Y:S01]  /*22a10*/  ULDC UR4, c[0x0][0x22c] ;  /* 0x00008b0000047ab9 */ /* 0x000fe20000000800 */
[----:B--2---:R-:W-:Y:S01]  /*22a20*/  PRMT R45, R33, 0x7770, RZ ;  /* 0x00007770212d7816 */ /* 0x004fe200000000ff */
[----:B------:R1:W-:Y:S02]  /*22a30*/  @P4 STG.E.U8 desc[UR56][R40.64], R47 ;  /* 0x0000002f28004986 */ /* 0x0003e4000c101138 */
[----:B------:R-:W-:Y:S01]  /*22a40*/  IMAD.X R43, R46, 0x1, R20, P6 ;  /* 0x000000012e2b7824 */ /* 0x000fe200030e0614 */
[----:B------:R-:W-:Y:S01]  /*22a50*/  ISETP.LT.AND P4, PT, R152, UR14, !P3 ;  /* 0x0000000e98007c0c */ /* 0x000fe2000df81270 */
[----:B------:R-:W-:Y:S01]  /*22a60*/  VIADD R32, R44, UR24 ;  /* 0x000000182c207c36 */ /* 0x000fe20008000000 */
[----:B------:R-:W-:Y:S01]  /*22a70*/  ISETP.GE.AND P2, PT, R36, UR4, PT ;  /* 0x0000000424007c0c */ /* 0x000fe2000bf46270 */
[----:B------:R-:W-:Y:S01]  /*22a80*/  ULDC UR4, c[0x0][0x22c] ;  /* 0x00008b0000047ab9 */ /* 0x000fe20000000800 */
[----:B------:R-:W-:Y:S01]  /*22a90*/  IADD3 R36, P3, R44, R22, RZ ;  /* 0x000000162c247210 */ /* 0x000fe20007f7e0ff */
[----:B------:R2:W-:Y:S01]  /*22aa0*/  @P5 STG.E.U8 desc[UR56][R42.64], R45 ;  /* 0x0000002d2a005986 */ /* 0x0005e2000c101138 */
[----:B------:R-:W-:-:S02]  /*22ab0*/  ISETP.LT.AND P5, PT, R2, UR12, !P1 ;  /* 0x0000000c02007c0c */ /* 0x000fc4000cfa1270 */
[----:B------:R-:W-:Y:S01]  /*22ac0*/  SHF.R.S32.HI R44, RZ, 0x1f, R32 ;  /* 0x0000001fff2c7819 */ /* 0x000fe20000011420 */
[----:B------:R-:W-:Y:S01]  /*22ad0*/  IMAD.X R37, R46, 0x1, R23, P3 ;  /* 0x000000012e257824 */ /* 0x000fe200018e0617 */
[----:B------:R-:W-:Y:S01]  /*22ae0*/  IADD3 R38, P6, R32, R21, RZ ;  /* 0x0000001520267210 */ /* 0x000fe20007fde0ff */
[----:B-1----:R-:W-:Y:S01]  /*22af0*/  VIADD R40, R0, 0x5 ;  /* 0x0000000500287836 */ /* 0x002fe20000000000 */
[----:B--2---:R-:W-:-:S03]  /*22b00*/  PRMT R45, R33, 0x7771, RZ ;  /* 0x00007771212d7816 */ /* 0x004fc600000000ff */
[----:B------:R-:W-:Y:S01]  /*22b10*/  IMAD.X R39, R44, 0x1, R20, P6 ;  /* 0x000000012c277824 */ /* 0x000fe200030e0614 */
[C---:B------:R-:W-:Y:S01]  /*22b20*/  PRMT R43, R33.reuse, 0x7772, RZ ;  /* 0x00007772212b7816 */ /* 0x040fe200000000ff */
[----:B------:R1:W-:Y:S01]  /*22b30*/  @P4 STG.E.U8 desc[UR56][R36.64], R45 ;  /* 0x0000002d24004986 */ /* 0x0003e2000c101138 */
[----:B------:R-:W-:Y:S01]  /*22b40*/  ISETP.LT.AND P4, PT, R152, UR18, !P1 ;  /* 0x0000001298007c0c */ /* 0x000fe2000cf81270 */
[----:B------:R-:W-:Y:S01]  /*22b50*/  VIADD R42, R32, UR24 ;  /* 0x00000018202a7c36 */ /* 0x000fe20008000000 */
[----:B------:R-:W-:Y:S01]  /*22b60*/  ISETP.GE.AND P3, PT, R40, UR4, PT ;  /* 0x0000000428007c0c */ /* 0x000fe2000bf66270 */
[----:B------:R2:W-:Y:S01]  /*22b70*/  @P5 STG.E.U8 desc[UR56][R38.64], R43 ;  /* 0x0000002b26005986 */ /* 0x0005e2000c101138 */
[----:B------:R-:W-:Y:S01]  /*22b80*/  IADD3 R40, P1, R32, R22, RZ ;  /* 0x0000001620287210 */ /* 0x000fe20007f3e0ff */
[----:B------:R-:W-:Y:S01]  /*22b90*/  ULDC UR4, c[0x0][0x22c] ;  /* 0x00008b0000047ab9 */ /* 0x000fe20000000800 */
[----:B------:R-:W-:Y:S02]  /*22ba0*/  ISETP.LT.AND P5, PT, R2, UR16, !P2 ;  /* 0x0000001002007c0c */ /* 0x000fe4000d7a1270 */
[----:B------:R-:W-:Y:S01]  /*22bb0*/  SHF.R.S32.HI R46, RZ, 0x1f, R42 ;  /* 0x0000001fff2e7819 */ /* 0x000fe2000001142a */
[----:B------:R-:W-:Y:S01]  /*22bc0*/  IMAD.X R41, R44, 0x1, R23, P1 ;  /* 0x000000012c297824 */ /* 0x000fe200008e0617 */
[----:B------:R-:W-:Y:S01]  /*22bd0*/  IADD3 R32, P6, R42, R21, RZ ;  /* 0x000000152a207210 */ /* 0x000fe20007fde0ff */
[----:B-1----:R-:W-:Y:S01]  /*22be0*/  VIADD R36, R0, 0x6 ;  /* 0x0000000600247836 */ /* 0x002fe20000000000 */
[----:B--2---:R-:W-:-:S03]  /*22bf0*/  PRMT R39, R33, 0x7773, RZ ;  /* 0x0000777321277816 */ /* 0x004fc600000000ff */
[----:B------:R-:W-:Y:S01]  /*22c00*/  IMAD.X R33, R46, 0x1, R20, P6 ;  /* 0x000000012e217824 */ /* 0x000fe200030e0614 */
[----:B------:R-:W-:Y:S01]  /*22c10*/  PRMT R45, R34, 0x7770, RZ ;  /* 0x00007770222d7816 */ /* 0x000fe200000000ff */
[----:B------:R-:W-:Y:S01]  /*22c20*/  @P4 STG.E.U8 desc[UR56][R40.64], R39 ;  /* 0x0000002728004986 */ /* 0x000fe2000c101138 */
[----:B------:R-:W-:Y:S01]  /*22c30*/  ISETP.LT.AND P4, PT, R152, UR22, !P2 ;  /* 0x0000001698007c0c */ /* 0x000fe2000d781270 */
[----:B------:R-:W-:Y:S01]  /*22c40*/  VIADD R43, R42, UR24 ;  /* 0x000000182a2b7c36 */ /* 0x000fe20008000000 */
[----:B------:R-:W-:Y:S01]  /*22c50*/  ISETP.GE.AND P1, PT, R36, UR4, PT ;  /* 0x0000000424007c0c */ /* 0x000fe2000bf26270 */
[----:B------:R1:W-:Y:S01]  /*22c60*/  @P5 STG.E.U8 desc[UR56][R32.64], R45 ;  /* 0x0000002d20005986 */ /* 0x0003e2000c101138 */
[----:B------:R-:W-:Y:S02]  /*22c70*/  IADD3 R36, P2, R42, R22, RZ ;  /* 0x000000162a247210 */ /* 0x000fe40007f5e0ff */
[----:B------:R-:W-:Y:S01]  /*22c80*/  PRMT R47, R34, 0x7771, RZ ;  /* 0x00007771222f7816 */ /* 0x000fe200000000ff */
[----:B------:R-:W-:Y:S01]  /*22c90*/  VIADD R44, R0, 0x7 ;  /* 0x00000007002c7836 */ /* 0x000fe20000000000 */
[----:B------:R-:W-:Y:S01]  /*22ca0*/  ISETP.LT.AND P5, PT, R2, UR20, !P3 ;  /* 0x0000001402007c0c */ /* 0x000fe2000dfa1270 */
[----:B------:R-:W-:Y:S01]  /*22cb0*/  IMAD.X R37, R46, 0x1, R23, P2 ;  /* 0x000000012e257824 */ /* 0x000fe200010e0617 */
[----:B------:R-:W-:Y:S01]  /*22cc0*/  SHF.R.S32.HI R42, RZ, 0x1f, R43 ;  /* 0x0000001fff2a7819 */ /* 0x000fe2000001142b */
[----:B------:R-:W-:Y:S01]  /*22cd0*/  ULDC UR4, c[0x0][0x22c] ;  /* 0x00008b0000047ab9 */ /* 0x000fe20000000800 */
[----:B------:R-:W-:-:S02]  /*22ce0*/  IADD3 R38, P6, R43, R21, RZ ;  /* 0x000000152b267210 */ /* 0x000fc40007fde0ff */
[----:B------:R2:W-:Y:S01]  /*22cf0*/  @P4 STG.E.U8 desc[UR56][R36.64], R47 ;  /* 0x0000002f24004986 */ /* 0x0005e2000c101138 */
[----:B-1----:R-:W-:Y:S02]  /*22d00*/  PRMT R45, R34, 0x7772, RZ ;  /* 0x00007772222d7816 */ /* 0x002fe400000000ff */
[----:B------:R-:W-:Y:S01]  /*22d10*/  IMAD.X R39, R42, 0x1, R20, P6 ;  /* 0x000000012a277824 */ /* 0x000fe200030e0614 */
[----:B------:R-:W-:Y:S01]  /*22d20*/  ISETP.LT.AND P4, PT, R152, UR26, !P3 ;  /* 0x0000001a98007c0c */ /* 0x000fe2000df81270 */
[----:B------:R-:W-:Y:S01]  /*22d30*/  VIADD R40, R0, 0x8 ;  /* 0x0000000800287836 */ /* 0x000fe20000000000 */
[C---:B------:R-:W-:Y:S01]  /*22d40*/  IADD3 R32, P3, R43.reuse, R22, RZ ;  /* 0x000000162b207210 */ /* 0x040fe20007f7e0ff */
[----:B------:R-:W-:Y:S01]  /*22d50*/  VIADD R43, R43, UR24 ;  /* 0x000000182b2b7c36 */ /* 0x000fe20008000000 */
[----:B------:R-:W-:Y:S01]  /*22d60*/  ISETP.GE.AND P2, PT, R44, UR4, PT ;  /* 0x000000042c007c0c */ /* 0x000fe2000bf46270 */
[----:B------:R1:W-:Y:S01]  /*22d70*/  @P5 STG.E.U8 desc[UR56][R38.64], R45 ;  /* 0x0000002d26005986 */ /* 0x0003e2000c101138 */
[----:B------:R-:W-:Y:S01]  /*22d80*/  ISETP.LT.AND P5, PT, R2, UR28, !P1 ;  /* 0x0000001c02007c0c */ /* 0x000fe2000cfa1270 */
[----:B------:R-:W-:Y:S01]  /*22d90*/  ULDC UR4, c[0x0][0x22c] ;  /* 0x00008b0000047ab9 */ /* 0x000fe20000000800 */
[----:B------:R-:W-:Y:S01]  /*22da0*/  IMAD.X R33, R42, 0x1, R23, P3 ;  /* 0x000000012a217824 */ /* 0x000fe200018e0617 */
[----:B------:R-:W-:Y:S01]  /*22db0*/  ISETP.GE.AND P3, PT, R40, UR4, PT ;  /* 0x0000000428007c0c */ /* 0x000fe2000bf66270 */
[----:B------:R-:W-:Y:S01]  /*22dc0*/  ULDC UR4, c[0x0][0x22c] ;  /* 0x00008b0000047ab9 */ /* 0x000fe20000000800 */
[----:B------:R-:W-:-:S02]  /*22dd0*/  SHF.R.S32.HI R40, RZ, 0x1f, R43 ;  /* 0x0000001fff287819 */ /* 0x000fc4000001142b */
[----:B--2---:R-:W-:Y:S02]  /*22de0*/  IADD3 R36, P6, R43, R21, RZ ;  /* 0x000000152b247210 */ /* 0x004fe40007fde0ff */
[----:B------:R-:W-:Y:S01]  /*22df0*/  PRMT R41, R34, 0x7773, RZ ;  /* 0x0000777322297816 */ /* 0x000fe200000000ff */
[----:B------:R-:W-:Y:S01]  /*22e00*/  VIADD R34, R0, 0x9 ;  /* 0x0000000900227836 */ /* 0x000fe20000000000 */
[----:B------:R-:W-:Y:S01]  /*22e10*/  PRMT R47, R35, 0x7770, RZ ;  /* 0x00007770232f7816 */ /* 0x000fe200000000ff */
[----:B------:R-:W-:Y:S01]  /*22e20*/  IMAD.X R37, R40, 0x1, R20, P6 ;  /* 0x0000000128257824 */ /* 0x000fe200030e0614 */
[C---:B-1----:R-:W-:Y:S01]  /*22e30*/  IADD3 R38, P6, R43.reuse, R22, RZ ;  /* 0x000000162b267210 */ /* 0x042fe20007fde0ff */
[----:B------:R1:W-:Y:S01]  /*22e40*/  @P4 STG.E.U8 desc[UR56][R32.64], R41 ;  /* 0x0000002920004986 */ /* 0x0003e2000c101138 */
[----:B------:R-:W-:Y:S01]  /*22e50*/  ISETP.GE.AND P4, PT, R34, UR4, PT ;  /* 0x0000000422007c0c */ /* 0x000fe2000bf86270 */
[----:B------:R-:W-:Y:S01]  /*22e60*/  ULDC UR4, c[0x0][0x228] ;  /* 0x00008a0000047ab9 */ /* 0x000fe20000000800 */
[----:B------:R-:W-:Y:S01]  /*22e70*/  ISETP.LT.AND P1, PT, R152, UR6, !P1 ;  /* 0x0000000698007c0c */ /* 0x000fe2000cf21270 */
[----:B------:R-:W-:Y:S01]  /*22e80*/  VIADD R34, R43, UR24 ;  /* 0x000000182b227c36 */ /* 0x000fe20008000000 */
[----:B------:R2:W-:Y:S01]  /*22e90*/  @P5 STG.E.U8 desc[UR56][R36.64], R47 ;  /* 0x0000002f24005986 */ /* 0x0005e2000c101138 */
[----:B------:R-:W-:Y:S01]  /*22ea0*/  ISETP.LT.AND P5, PT, R2, UR4, !P2 ;  /* 0x0000000402007c0c */ /* 0x000fe2000d7a1270 */
[----:B------:R-:W-:Y:S01]  /*22eb0*/  IMAD.X R39, R40, 0x1, R23, P6 ;  /* 0x0000000128277824 */ /* 0x000fe200030e0617 */
[C---:B------:R-:W-:Y:S01]  /*22ec0*/  PRMT R43, R35.reuse, 0x7773, RZ ;  /* 0x00007773232b7816 */ /* 0x040fe200000000ff */
[----:B------:R-:W-:Y:S01]  /*22ed0*/  ULDC UR4, c[0x0][0x228] ;  /* 0x00008a0000047ab9 */ /* 0x000fe20000000800 */
[C---:B------:R-:W-:Y:S01]  /*22ee0*/  PRMT R45, R35.reuse, 0x7771, RZ ;  /* 0x00007771232d7816 */ /* 0x040fe200000000ff */
[----:B------:R-:W-:Y:S01]  /*22ef0*/  ULDC UR6, c[0x0][0x228] ;  /* 0x00008a0000067ab9 */ /* 0x000fe20000000800 */
[----:B-1----:R-:W-:-:S02]  /*22f00*/  PRMT R41, R35, 0x7772, RZ ;  /* 0x0000777223297816 */ /* 0x002fc400000000ff */
[----:B------:R-:W-:Y:S02]  /*22f10*/  SHF.R.S32.HI R35, RZ, 0x1f, R34 ;  /* 0x0000001fff237819 */ /* 0x000fe40000011422 */
[C---:B------:R-:W-:Y:S01]  /*22f20*/  IADD3 R32, P6, R34.reuse, R21, RZ ;  /* 0x0000001522207210 */ /* 0x040fe20007fde0ff */
[----:B------:R-:W-:Y:S01]  /*22f30*/  VIADD R40, R34, UR24 ;  /* 0x0000001822287c36 */ /* 0x000fe20008000000 */
[----:B------:R-:W-:Y:S01]  /*22f40*/  ISETP.LT.AND P2, PT, R152, UR4, !P2 ;  /* 0x0000000498007c0c */ /* 0x000fe2000d741270 */
[----:B------:R1:W-:Y:S02]  /*22f50*/  @P1 STG.E.U8 desc[UR56][R38.64], R45 ;  /* 0x0000002d26001986 */ /* 0x0003e4000c101138 */
[----:B------:R-:W-:Y:S01]  /*22f60*/  IMAD.X R33, R35, 0x1, R20, P6 ;  /* 0x0000000123217824 */ /* 0x000fe200030e0614 */
[----:B------:R-:W-:Y:S01]  /*22f70*/  ISETP.LT.AND P6, PT, R2, UR6, !P3 ;  /* 0x0000000602007c0c */ /* 0x000fe2000dfc1270 */
[----:B------:R-:W-:Y:S01]  /*22f80*/  ULDC UR4, c[0x0][0x22c] ;  /* 0x00008b0000047ab9 */ /* 0x000fe20000000800 */
[----:B------:R-:W-:Y:S01]  /*22f90*/  IADD3 R34, P1, R34, R22, RZ ;  /* 0x0000001622227210 */ /* 0x000fe20007f3e0ff */
[----:B------:R-:W-:Y:S01]  /*22fa0*/  ULDC UR6, c[0x0][0x228] ;  /* 0x00008a0000067ab9 */ /* 0x000fe20000000800 */
[----:B------:R3:W-:Y:S01]  /*22fb0*/  @P5 STG.E.U8 desc[UR56][R32.64], R41 ;  /* 0x0000002920005986 */ /* 0x0007e2000c101138 */
[----:B------:R-:W-:-:S02]  /*22fc0*/  SHF.R.S32.HI R42, RZ, 0x1f, R40 ;  /* 0x0000001fff2a7819 */ /* 0x000fc40000011428 */
[-C--:B--2---:R-:W-:Y:S01]  /*22fd0*/  IADD3 R36, P5, R40, R21.reuse, RZ ;  /* 0x0000001528247210 */ /* 0x084fe20007fbe0ff */
[----:B-1----:R-:W-:Y:S02]  /*22fe0*/  VIADD R38, R0, 0xa ;  /* 0x0000000a00267836 */ /* 0x002fe40000000000 */
[----:B------:R-:W-:Y:S01]  /*22ff0*/  IMAD.X R35, R35, 0x1, R23, P1 ;  /* 0x0000000123237824 */ /* 0x000fe200008e0617 */
[----:B------:R-:W-:Y:S01]  /*23000*/  PRMT R45, R28, 0x7770, RZ ;  /* 0x000077701c2d7816 */ /* 0x000fe200000000ff */
[----:B------:R-:W-:Y:S01]  /*23010*/  IMAD.X R37, R42, 0x1, R20, P5 ;  /* 0x000000012a257824 */ /* 0x000fe200028e0614 */
[----:B------:R-:W-:Y:S01]  /*23020*/  ISETP.GE.AND P1, PT, R38, UR4, PT ;  /* 0x0000000426007c0c */ /* 0x000fe2000bf26270 */
[----:B------:R-:W-:Y:S01]  /*23030*/  ULDC UR4, c[0x0][0x228] ;  /* 0x00008a0000047ab9 */ /* 0x000fe20000000800 */
[----:B---3--:R-:W-:Y:S01]  /*23040*/  VIADD R41, R40, UR24 ;  /* 0x0000001828297c36 */ /* 0x008fe20008000000 */
[----:B------:R-:W-:Y:S01]  /*23050*/  ISETP.LT.AND P3, PT, R152, UR4, !P3 ;  /* 0x0000000498007c0c */ /* 0x000fe2000df61270 */
[----:B------:R1:W-:Y:S01]  /*23060*/  @P2 STG.E.U8 desc[UR56][R34.64], R43 ;  /* 0x0000002b22002986 */ /* 0x0003e2000c101138 */
[----:B------:R-:W-:Y:S01]  /*23070*/  ISETP.LT.AND P5, PT, R2, UR6, !P4 ;  /* 0x0000000602007c0c */ /* 0x000fe2000e7a1270 */
[----:B------:R-:W-:Y:S01]  /*23080*/  ULDC UR4, c[0x0][0x22c] ;  /* 0x00008b0000047ab9 */ /* 0x000fe20000000800 */
[----:B------:R-:W-:Y:S01]  /*23090*/  IADD3 R32, P2, R40, R22, RZ ;  /* 0x0000001628207210 */ /* 0x000fe20007f5e0ff */
[----:B------:R2:W-:Y:S01]  /*230a0*/  @P6 STG.E.U8 desc[UR56][R36.64], R45 ;  /* 0x0000002d24006986 */ /* 0x0005e2000c101138 */
[----:B------:R-:W-:Y:S01]  /*230b0*/  SHF.R.S32.HI R44, RZ, 0x1f, R41 ;  /* 0x0000001fff2c7819 */ /* 0x000fe20000011429 */
[----:B------:R-:W-:Y:S01]  /*230c0*/  ULDC UR6, c[0x0][0x228] ;  /* 0x00008a0000067ab9 */ /* 0x000fe20000000800 */
[----:B------:R-:W-:Y:S01]  /*230d0*/  IADD3 R38, P6, R41, R21, RZ ;  /* 0x0000001529267210 */ /* 0x000fe20007fde0ff */
[----:B------:R-:W-:-:S02]  /*230e0*/  IMAD.X R33, R42, 0x1, R23, P2 ;  /* 0x000000012a217824 */ /* 0x000fc400010e0617 */
[----:B-1----:R-:W-:Y:S01]  /*230f0*/  VIADD R34, R0, 0xb ;  /* 0x0000000b00227836 */ /* 0x002fe20000000000 */
[----:B------:R-:W-:Y:S01]  /*23100*/  PRMT R43, R28, 0x7772, RZ ;  /* 0x000077721c2b7816 */ /* 0x000fe200000000ff */
[----:B------:R-:W-:Y:S01]  /*23110*/  IMAD.X R39, R44, 0x1, R20, P6 ;  /* 0x000000012c277824 */ /* 0x000fe200030e0614 */
[----:B--2---:R-:W-:Y:S02]  /*23120*/  PRMT R45, R28, 0x7771, RZ ;  /* 0x000077711c2d7816 */ /* 0x004fe400000000ff */
[----:B------:R-:W-:Y:S01]  /*23130*/  ISETP.GE.AND P2, PT, R34, UR4, PT ;  /* 0x0000000422007c0c */ /* 0x000fe2000bf46270 */
[----:B------:R-:W-:Y:S02]  /*23140*/  ULDC UR4, c[0x0][0x228] ;  /* 0x00008a0000047ab9 */ /* 0x000fe40000000800 */
[----:B------:R-:W-:Y:S01]  /*23150*/  ISETP.LT.AND P4, PT, R152, UR4, !P4 ;  /* 0x0000000498007c0c */ /* 0x000fe2000e781270 */
[----:B------:R1:W-:Y:S01]  /*23160*/  @P3 STG.E.U8 desc[UR56][R32.64], R45 ;  /* 0x0000002d20003986 */ /* 0x0003e2000c101138 */
[C---:B------:R-:W-:Y:S01]  /*23170*/  VIADD R40, R41.reuse, UR24 ;  /* 0x0000001829287c36 */ /* 0x040fe20008000000 */
[----:B------:R-:W-:Y:S01]  /*23180*/  IADD3 R34, P3, R41, R22, RZ ;  /* 0x0000001629227210 */ /* 0x000fe20007f7e0ff */
[----:B------:R-:W-:Y:S01]  /*23190*/  ULDC UR4, c[0x0][0x22c] ;  /* 0x00008b0000047ab9 */ /* 0x000fe20000000800 */
[----:B------:R2:W-:Y:S01]  /*231a0*/  @P5 STG.E.U8 desc[UR56][R38.64], R43 ;  /* 0x0000002b26005986 */ /* 0x0005e2000c101138 */
[----:B------:R-:W-:Y:S01]  /*231b0*/  ISETP.LT.AND P5, PT, R2, UR6, !P1 ;  /* 0x0000000602007c0c */ /* 0x000fe2000cfa1270 */
[----:B------:R-:W-:Y:S01]  /*231c0*/  ULDC UR6, c[0x0][0x228] ;  /* 0x00008a0000067ab9 */ /* 0x000fe20000000800 */
[----:B------:R-:W-:Y:S01]  /*231d0*/  SHF.R.S32.HI R42, RZ, 0x1f, R40 ;  /* 0x0000001fff2a7819 */ /* 0x000fe20000011428 */
[----:B------:R-:W-:Y:S01]  /*231e0*/  IMAD.X R35, R44, 0x1, R23, P3 ;  /* 0x000000012c237824 */ /* 0x000fe200018e0617 */
[----:B------:R-:W-:Y:S01]  /*231f0*/  IADD3 R36, P6, R40, R21, RZ ;  /* 0x0000001528247210 */ /* 0x000fe20007fde0ff */
[----:B-1----:R-:W-:Y:S01]  /*23200*/  VIADD R32, R0, 0xc ;  /* 0x0000000c00207836 */ /* 0x002fe20000000000 */
[----:B--2---:R-:W-:-:S03]  /*23210*/  PRMT R43, R28, 0x7773, RZ ;  /* 0x000077731c2b7816 */ /* 0x004fc600000000ff */
[----:B------:R-:W-:Y:S01]  /*23220*/  IMAD.X R37, R42, 0x1, R20, P6 ;  /* 0x000000012a257824 */ /* 0x000fe200030e0614 */
[----:B------:R-:W-:Y:S01]  /*23230*/  ISETP.GE.AND P3, PT, R32, UR4, PT ;  /* 0x0000000420007c0c */ /* 0x000fe2000bf66270 */
[----:B------:R-:W-:Y:S01]  /*23240*/  ULDC UR4, c[0x0][0x228] ;  /* 0x00008a0000047ab9 */ /* 0x000fe20000000800 */
[C---:B------:R-:W-:Y:S01]  /*23250*/  PRMT R41, R29.reuse, 0x7770, RZ ;  /* 0x000077701d297816 */ /* 0x040fe200000000ff */
[----:B------:R1:W-:Y:S01]  /*23260*/  @P4 STG.E.U8 desc[UR56][R34.64], R43 ;  /* 0x0000002b22004986 */ /* 0x0003e2000c101138 */
[----:B------:R-:W-:Y:S01]  /*23270*/  ISETP.LT.AND P4, PT, R152, UR4, !P1 ;  /* 0x0000000498007c0c */ /* 0x000fe2000cf81270 */
[C---:B------:R-:W-:Y:S01]  /*23280*/  VIADD R28, R40.reuse, UR24 ;  /* 0x00000018281c7c36 */ /* 0x040fe20008000000 */
[----:B------:R-:W-:Y:S01]  /*23290*/  IADD3 R32, P1, R40, R22, RZ ;  /* 0x0000001628207210 */ /* 0x000fe20007f3e0ff */
[----:B------:R2:W-:Y:S01]  /*232a0*/  @P5 STG.E.U8 desc[UR56][R36.64], R41 ;  /* 0x0000002924005986 */ /* 0x0005e2000c101138 */
[----:B------:R-:W-:Y:S01]  /*232b0*/  ISETP.LT.AND P5, PT, R2, UR6, !P2 ;  /* 0x0000000602007c0c */ /* 0x000fe2000d7a1270 */
[----:B------:R-:W-:Y:S01]  /*232c0*/  ULDC UR4, c[0x0][0x22c] ;  /* 0x00008b0000047ab9 */ /* 0x000fe20000000800 */
[----:B------:R-:W-:Y:S01]  /*232d0*/  SHF.R.S32.HI R40, RZ, 0x1f, R28 ;  /* 0x0000001fff287819 */ /* 0x000fe2000001141c */
[----:B------:R-:W-:Y:S01]  /*232e0*/  IMAD.X R33, R42, 0x1, R23, P1 ;  /* 0x000000012a217824 */ /* 0x000fe200008e0617 */
[----:B------:R-:W-:Y:S01]  /*232f0*/  IADD3 R38, P6, R28, R21, RZ ;  /* 0x000000151c267210 */ /* 0x000fe20007fde0ff */
[----:B------:R-:W-:Y:S01]  /*23300*/  ULDC UR6, c[0x0][0x228] ;  /* 0x00008a0000067ab9 */ /* 0x000fe20000000800 */
[----:B-1----:R-:W-:Y:S01]  /*23310*/  VIADD R34, R0, 0xd ;  /* 0x0000000d00227836 */ /* 0x002fe20000000000 */
[----:B--2---:R-:W-:-:S02]  /*23320*/  PRMT R41, R29, 0x7771, RZ ;  /* 0x000077711d297816 */ /* 0x004fc400000000ff */
[----:B------:R-:W-:Y:S02]  /*23330*/  IMAD.X R39, R40, 0x1, R20, P6 ;  /* 0x0000000128277824 */ /* 0x000fe400030e0614 */
        /* <DEDUP_REMOVED lines=14> */
[----:B-1----:R-:W-:Y:S01]  /*23420*/  PRMT R41, R29, 0x7773, RZ ;  /* 0x000077731d297816 */ /* 0x002fe200000000ff */
[----:B------:R-:W-:-:S02]  /*23430*/  VIADD R32, R0, 0xe ;  /* 0x0000000e00207836 */ /* 0x000fc40000000000 */
[--C-:B------:R-:W-:Y:S01]  /*23440*/  IMAD.X R29, R42, 0x1, R20.reuse, P6 ;  /* 0x000000012a1d7824 */ /* 0x100fe200030e0614 */
[----:B--2---:R-:W-:Y:S01]  /*23450*/  PRMT R39, R30, 0x7770, RZ ;  /* 0x000077701e277816 */ /* 0x004fe200000000ff */
[----:B------:R-:W-:Y:S01]  /*23460*/  @P4 STG.E.U8 desc[UR56][R34.64], R41 ;  /* 0x0000002922004986 */ /* 0x000fe2000c101138 */
[----:B------:R-:W-:Y:S01]  /*23470*/  ISETP.LT.AND P4, PT, R152, UR6, !P3 ;  /* 0x0000000698007c0c */ /* 0x000fe2000df81270 */
[----:B------:R-:W-:Y:S01]  /*23480*/  VIADD R37, R36, UR24 ;  /* 0x0000001824257c36 */ /* 0x000fe20008000000 */
[----:B------:R-:W-:Y:S01]  /*23490*/  ISETP.GE.AND P2, PT, R32, UR4, PT ;  /* 0x0000000420007c0c */ /* 0x000fe2000bf46270 */
[----:B------:R1:W-:Y:S01]  /*234a0*/  @P5 STG.E.U8 desc[UR56][R28.64], R39 ;  /* 0x000000271c005986 */ /* 0x0003e2000c101138 */
[-C--:B------:R-:W-:Y:S01]  /*234b0*/  IADD3 R32, P3, R36, R22.reuse, RZ ;  /* 0x0000001624207210 */ /* 0x080fe20007f7e0ff */
[----:B------:R-:W-:Y:S01]  /*234c0*/  VIADD R38, R0, 0xf ;  /* 0x0000000f00267836 */ /* 0x000fe20000000000 */
[----:B------:R-:W-:Y:S01]  /*234d0*/  ISETP.LT.AND P5, PT, R2, UR8, !P1 ;  /* 0x0000000802007c0c */ /* 0x000fe2000cfa1270 */
[----:B------:R-:W-:Y:S01]  /*234e0*/  ULDC UR4, c[0x0][0x22c] ;  /* 0x00008b0000047ab9 */ /* 0x000fe20000000800 */
[----:B------:R-:W-:Y:S01]  /*234f0*/  SHF.R.S32.HI R36, RZ, 0x1f, R37 ;  /* 0x0000001fff247819 */ /* 0x000fe20000011425 */
[--C-:B------:R-:W-:Y:S01]  /*23500*/  IMAD.X R33, R42, 0x1, R23.reuse, P3 ;  /* 0x000000012a217824 */ /* 0x100fe200018e0617 */
[----:B------:R-:W-:Y:S01]  /*23510*/  PRMT R43, R30, 0x7771, RZ ;  /* 0x000077711e2b7816 */ /* 0x000fe200000000ff */
[----:B------:R-:W-:Y:S01]  /*23520*/  ULDC UR6, c[0x0][0x228] ;  /* 0x00008a0000067ab9 */ /* 0x000fe20000000800 */
[CC--:B-1----:R-:W-:Y:S01]  /*23530*/  IADD3 R28, P6, R37.reuse, R21.reuse, RZ ;  /* 0x00000015251c7210 */ /* 0x0c2fe20007fde0ff */
[----:B------:R-:W-:Y:S01]  /*23540*/  ULDC UR8, c[0x0][0x228] ;  /* 0x00008a0000087ab9 */ /* 0x000fe20000000800 */
[----:B------:R-:W-:Y:S01]  /*23550*/  ISETP.GE.AND P3, PT, R38, UR4, PT ;  /* 0x0000000426007c0c */ /* 0x000fe2000bf66270 */
[----:B------:R-:W-:Y:S01]  /*23560*/  ULDC UR4, c[0x0][0x228] ;  /* 0x00008a0000047ab9 */ /* 0x000fe20000000800 */
[----:B------:R-:W-:Y:S01]  /*23570*/  PRMT R41, R30, 0x7772, RZ ;  /* 0x000077721e297816 */ /* 0x000fe200000000ff */
[----:B------:R-:W-:Y:S01]  /*23580*/  IMAD.X R29, R36, 0x1, R20, P6 ;  /* 0x00000001241d7824 */ /* 0x000fe200030e0614 */
[----:B------:R1:W-:Y:S01]  /*23590*/  @P4 STG.E.U8 desc[UR56][R32.64], R43 ;  /* 0x0000002b20004986 */ /* 0x0003e2000c101138 */
[----:B------:R-:W-:Y:S01]  /*235a0*/  ISETP.LT.AND P4, PT, R152, UR4, !P1 ;  /* 0x0000000498007c0c */ /* 0x000fe2000cf81270 */
[----:B------:R-:W-:Y:S01]  /*235b0*/  VIADD R38, R0, 0x10 ;  /* 0x0000001000267836 */ /* 0x000fe20000000000 */
[C---:B------:R-:W-:Y:S01]  /*235c0*/  IADD3 R34, P1, R37.reuse, R22, RZ ;  /* 0x0000001625227210 */ /* 0x040fe20007f3e0ff */
[----:B------:R-:W-:Y:S01]  /*235d0*/  VIADD R37, R37, UR24 ;  /* 0x0000001825257c36 */ /* 0x000fe20008000000 */
[----:B------:R2:W-:Y:S01]  /*235e0*/  @P5 STG.E.U8 desc[UR56][R28.64], R41 ;  /* 0x000000291c005986 */ /* 0x0005e2000c101138 */
[----:B------:R-:W-:Y:S01]  /*235f0*/  ISETP.LT.AND P5, PT, R2, UR6, !P2 ;  /* 0x0000000602007c0c */ /* 0x000fe2000d7a1270 */
[----:B------:R-:W-:Y:S01]  /*23600*/  ULDC UR4, c[0x0][0x22c] ;  /* 0x00008b0000047ab9 */ /* 0x000fe20000000800 */
[----:B------:R-:W-:Y:S01]  /*23610*/  PRMT R39, R30, 0x7773, RZ ;  /* 0x000077731e277816 */ /* 0x000fe200000000ff */
[----:B------:R-:W-:Y:S01]  /*23620*/  IMAD.X R35, R36, 0x1, R23, P1 ;  /* 0x0000000124237824 */ /* 0x000fe200008e0617 */
[----:B------:R-:W-:Y:S01]  /*23630*/  SHF.R.S32.HI R30, RZ, 0x1f, R37 ;  /* 0x0000001fff1e7819 */ /* 0x000fe20000011425 */
[----:B------:R-:W-:Y:S01]  /*23640*/  ULDC UR6, c[0x0][0x228] ;  /* 0x00008a0000067ab9 */ /* 0x000fe20000000800 */
[----:B-1----:R-:W-:Y:S01]  /*23650*/  VIADD R32, R0, 0x11 ;  /* 0x0000001100207836 */ /* 0x002fe20000000000 */
[----:B------:R-:W-:Y:S01]  /*23660*/  ISETP.GE.AND P1, PT, R38, UR4, PT ;  /* 0x0000000426007c0c */ /* 0x000fe2000bf26270 */
[----:B------:R-:W-:Y:S01]  /*23670*/  ULDC UR4, c[0x0][0x22c] ;  /* 0x00008b0000047ab9 */ /* 0x000fe20000000800 */
[----:B--2---:R-:W-:Y:S01]  /*23680*/  IADD3 R28, P6, R37, R21, RZ ;  /* 0x00000015251c7210 */ /* 0x004fe20007fde0ff */
[----:B------:R1:W-:Y:S01]  /*23690*/  @P4 STG.E.U8 desc[UR56][R34.64], R39 ;  /* 0x0000002722004986 */ /* 0x0003e2000c101138 */
[----:B------:R-:W-:-:S03]  /*236a0*/  PRMT R45, R31, 0x7770, RZ ;  /* 0x000077701f2d7816 */ /* 0x000fc600000000ff */
[----:B------:R-:W-:Y:S01]  /*236b0*/  IMAD.X R29, R30, 0x1, R20, P6 ;  /* 0x000000011e1d7824 */ /* 0x000fe200030e0614 */
[----:B------:R-:W-:Y:S01]  /*236c0*/  ISETP.GE.AND P4, PT, R32, UR4, PT ;  /* 0x0000000420007c0c */ /* 0x000fe2000bf86270 */
[----:B------:R-:W-:Y:S01]  /*236d0*/  ULDC UR4, c[0x0][0x228] ;  /* 0x00008a0000047ab9 */ /* 0x000fe20000000800 */
[----:B------:R-:W-:Y:S01]  /*236e0*/  ISETP.LT.AND P2, PT, R152, UR6, !P2 ;  /* 0x0000000698007c0c */ /* 0x000fe2000d741270 */
[----:B------:R-:W-:Y:S01]  /*236f0*/  ULDC UR6, c[0x0][0x228] ;  /* 0x00008a0000067ab9 */ /* 0x000fe20000000800 */
[C---:B------:R-:W-:Y:S01]  /*23700*/  IADD3 R32, P6, R37.reuse, R22, RZ ;  /* 0x0000001625207210 */ /* 0x040fe20007fde0ff */
[----:B------:R-:W-:Y:S01]  /*23710*/  VIADD R37, R37, UR24 ;  /* 0x0000001825257c36 */ /* 0x000fe20008000000 */
[----:B------:R2:W-:Y:S01]  /*23720*/  @P5 STG.E.U8 desc[UR56][R28.64], R45 ;  /* 0x0000002d1c005986 */ /* 0x0005e2000c101138 */
[----:B------:R-:W-:Y:S01]  /*23730*/  ISETP.LT.AND P5, PT, R2, UR4, !P3 ;  /* 0x0000000402007c0c */ /* 0x000fe2000dfa1270 */
[----:B------:R-:W-:Y:S01]  /*23740*/  ULDC UR4, c[0x0][0x228] ;  /* 0x00008a0000047ab9 */ /* 0x000fe20000000800 */
[----:B------:R-:W-:Y:S01]  /*23750*/  IMAD.X R33, R30, 0x1, R23, P6 ;  /* 0x000000011e217824 */ /* 0x000fe200030e0617 */
[----:B-1----:R-:W-:-:S02]  /*23760*/  SHF.R.S32.HI R35, RZ, 0x1f, R37 ;  /* 0x0000001fff237819 */ /* 0x002fc40000011425 */
[-C--:B------:R-:W-:Y:S02]  /*23770*/  IADD3 R30, P6, R37, R21.reuse, RZ ;  /* 0x00000015251e7210 */ /* 0x080fe40007fde0ff */
[C---:B------:R-:W-:Y:S02]  /*23780*/  PRMT R43, R31.reuse, 0x7771, RZ ;  /* 0x000077711f2b7816 */ /* 0x040fe400000000ff */
[C---:B------:R-:W-:Y:S02]  /*23790*/  PRMT R39, R31.reuse, 0x7773, RZ ;  /* 0x000077731f277816 */ /* 0x040fe400000000ff */
[----:B------:R-:W-:Y:S01]  /*237a0*/  PRMT R41, R31, 0x7772, RZ ;  /* 0x000077721f297816 */ /* 0x000fe200000000ff */
[----:B------:R-:W-:Y:S01]  /*237b0*/  IMAD.X R31, R35, 0x1, R20, P6 ;  /* 0x00000001231f7824 */ /* 0x000fe200030e0614 */
[----:B------:R-:W-:Y:S01]  /*237c0*/  ISETP.LT.AND P3, PT, R152, UR4, !P3 ;  /* 0x0000000498007c0c */ /* 0x000fe2000df61270 */
[----:B------:R1:W-:Y:S01]  /*237d0*/  @P2 STG.E.U8 desc[UR56][R32.64], R43 ;  /* 0x0000002b20002986 */ /* 0x0003e2000c101138 */
[C---:B------:R-:W-:Y:S01]  /*237e0*/  VIADD R36, R37.reuse, UR24 ;  /* 0x0000001825247c36 */ /* 0x040fe20008000000 */
[----:B--2---:R-:W-:Y:S01]  /*237f0*/  IADD3 R28, P2, R37, R22, RZ ;  /* 0x00000016251c7210 */ /* 0x004fe20007f5e0ff */
[----:B------:R-:W-:Y:S01]  /*23800*/  ULDC UR4, c[0x0][0x22c] ;  /* 0x00008b0000047ab9 */ /* 0x000fe20000000800 */
[----:B------:R-:W-:Y:S01]  /*23810*/  ISETP.LT.AND P6, PT, R2, UR6, !P1 ;  /* 0x0000000602007c0c */ /* 0x000fe2000cfc1270 */
[----:B------:R2:W-:Y:S01]  /*23820*/  @P5 STG.E.U8 desc[UR56][R30.64], R41 ;  /* 0x000000291e005986 */ /* 0x0005e2000c101138 */
[----:B------:R-:W-:Y:S01]  /*23830*/  SHF.R.S32.HI R38, RZ, 0x1f, R36 ;  /* 0x0000001fff267819 */ /* 0x000fe20000011424 */
[----:B------:R-:W-:Y:S01]  /*23840*/  IMAD.X R29, R35, 0x1, R23, P2 ;  /* 0x00000001231d7824 */ /* 0x000fe200010e0617 */
[----:B------:R-:W-:Y:S01]  /*23850*/  IADD3 R34, P5, R36, R21, RZ ;  /* 0x0000001524227210 */ /* 0x000fe20007fbe0ff */
[----:B------:R-:W-:Y:S01]  /*23860*/  ULDC UR6, c[0x0][0x228] ;  /* 0x00008a0000067ab9 */ /* 0x000fe20000000800 */
[----:B-1----:R-:W-:Y:S01]  /*23870*/  VIADD R32, R0, 0x12 ;  /* 0x0000001200207836 */ /* 0x002fe20000000000 */
[----:B----4-:R-:W-:-:S02]  /*23880*/  PRMT R43, R24, 0x7770, RZ ;  /* 0x00007770182b7816 */ /* 0x010fc400000000ff */
[--C-:B------:R-:W-:Y:S01]  /*23890*/  IMAD.X R35, R38, 0x1, R20.reuse, P5 ;  /* 0x0000000126237824 */ /* 0x100fe200028e0614 */
[----:B------:R1:W-:Y:S01]  /*238a0*/  @P3 STG.E.U8 desc[UR56][R28.64], R39 ;  /* 0x000000271c003986 */ /* 0x0003e2000c101138 */
[----:B------:R-:W-:Y:S01]  /*238b0*/  ISETP.GE.AND P2, PT, R32, UR4, PT ;  /* 0x0000000420007c0c */ /* 0x000fe2000bf46270 */
[----:B------:R-:W-:Y:S01]  /*238c0*/  ULDC UR4, c[0x0][0x228] ;  /* 0x00008a0000047ab9 */ /* 0x000fe20000000800 */
[----:B------:R-:W-:Y:S01]  /*238d0*/  VIADD R37, R36, UR24 ;  /* 0x0000001824257c36 */ /* 0x000fe20008000000 */
[----:B------:R-:W-:Y:S02]  /*238e0*/  ISETP.LT.AND P3, PT, R152, UR4, !P1 ;  /* 0x0000000498007c0c */ /* 0x000fe4000cf61270 */
[----:B------:R-:W-:Y:S01]  /*238f0*/  ISETP.LT.AND P5, PT, R2, UR6, !P4 ;  /* 0x0000000602007c0c */ /* 0x000fe2000e7a1270 */
[----:B------:R3:W-:Y:S01]  /*23900*/  @P6 STG.E.U8 desc[UR56][R34.64], R43 ;  /* 0x0000002b22006986 */ /* 0x0007e2000c101138 */
[----:B--2---:R-:W-:Y:S01]  /*23910*/  IADD3 R30, P1, R36, R22, RZ ;  /* 0x00000016241e7210 */ /* 0x004fe20007f3e0ff */
[----:B------:R-:W-:Y:S01]  /*23920*/  ULDC UR4, c[0x0][0x22c] ;  /* 0x00008b0000047ab9 */ /* 0x000fe20000000800 */
[----:B------:R-:W-:Y:S01]  /*23930*/  SHF.R.S32.HI R40, RZ, 0x1f, R37 ;  /* 0x0000001fff287819 */ /* 0x000fe20000011425 */
[----:B-1----:R-:W-:Y:S01]  /*23940*/  VIADD R28, R0, 0x13 ;  /* 0x00000013001c7836 */ /* 0x002fe20000000000 */
[----:B------:R-:W-:Y:S01]  /*23950*/  IADD3 R32, P6, R37, R21, RZ ;  /* 0x0000001525207210 */ /* 0x000fe20007fde0ff */
[----:B------:R-:W-:Y:S01]  /*23960*/  IMAD.X R31, R38, 0x1, R23, P1 ;  /* 0x00000001261f7824 */ /* 0x000fe200008e0617 */
[----:B------:R-:W-:Y:S01]  /*23970*/  PRMT R41, R24, 0x7771, RZ ;  /* 0x0000777118297816 */ /* 0x000fe200000000ff */
[----:B------:R-:W-:Y:S01]  /*23980*/  ULDC UR6, c[0x0][0x228] ;  /* 0x00008a0000067ab9 */ /* 0x000fe20000000800 */
[----:B------:R-:W-:Y:S01]  /*23990*/  ISETP.GE.AND P1, PT, R28, UR4, PT ;  /* 0x000000041c007c0c */ /* 0x000fe2000bf26270 */
[----:B------:R-:W-:Y:S01]  /*239a0*/  IMAD.X R33, R40, 0x1, R20, P6 ;  /* 0x0000000128217824 */ /* 0x000fe200030e0614 */
[----:B------:R-:W-:Y:S01]  /*239b0*/  PRMT R39, R24, 0x7772, RZ ;  /* 0x0000777218277816 */ /* 0x000fe200000000ff */
[----:B------:R-:W-:-:S02]  /*239c0*/  ULDC UR4, c[0x0][0x228] ;  /* 0x00008a0000047ab9 */ /* 0x000fc40000000800 */
        /* <DEDUP_REMOVED lines=10> */
[----:B---3--:R-:W-:Y:S01]  /*23a70*/  IADD3 R34, P6, R36, R21, RZ ;  /* 0x0000001524227210 */ /* 0x008fe20007fde0ff */
        /* <DEDUP_REMOVED lines=36> */
[----:B------:R-:W-:Y:S01]  /*23cc0*/  IMAD.X R25, R38, 0x1, R20, P6 ;  /* 0x0000000126197824 */ /* 0x000fe200030e0614 */
[----:B------:R-:W-:Y:S02]  /*23cd0*/  PRMT R33, R26, 0x7770, RZ ;  /* 0x000077701a217816 */ /* 0x000fe400000000ff */
        /* <DEDUP_REMOVED lines=13> */
[-C--:B-1----:R-:W-:Y:S01]  /*23db0*/  IADD3 R24, P6, R32, R21.reuse, RZ ;  /* 0x0000001520187210 */ /* 0x082fe20007fde0ff */
        /* <DEDUP_REMOVED lines=39> */
[C---:B------:R-:W-:Y:S01]  /*24030*/  IMAD.X R27, R29.reuse, 0x1, R20, P6 ;  /* 0x000000011d1b7824 */ /* 0x040fe200030e0614 */
[----:B------:R-:W-:Y:S01]  /*24040*/  ISETP.LT.AND P3, PT, R152, UR4, !P3 ;  /* 0x0000000498007c0c */ /* 0x000fe2000df61270 */
[----:B------:R1:W-:Y:S01]  /*24050*/  @P1 STG.E.U8 desc[UR56][R30.64], R39 ;  /* 0x000000271e001986 */ /* 0x0003e2000c101138 */
[C---:B--2---:R-:W-:Y:S01]  /*24060*/  VIADD R33, R32.reuse, UR24 ;  /* 0x0000001820217c36 */ /* 0x044fe20008000000 */
[----:B------:R-:W-:Y:S01]  /*24070*/  IADD3 R24, P1, R32, R22, RZ ;  /* 0x0000001620187210 */ /* 0x000fe20007f3e0ff */
        /* <DEDUP_REMOVED lines=8> */
[----:B------:R-:W-:-:S02]  /*24100*/  PRMT R39, R16, 0x7770, RZ ;  /* 0x0000777010277816 */ /* 0x000fc400000000ff */
[----:B------:R-:W-:Y:S01]  /*24110*/  IMAD.X R29, R34, 0x1, R20, P5 ;  /* 0x00000001221d7824 */ /* 0x000fe200028e0614 */
[----:B------:R1:W-:Y:S01]  /*24120*/  @P3 STG.E.U8 desc[UR56][R24.64], R35 ;  /* 0x0000002318003986 */ /* 0x0003e2000c101138 */
[----:B------:R-:W-:Y:S01]  /*24130*/  ISETP.GE.AND P1, PT, R30, UR4, PT ;  /* 0x000000041e007c0c */ /* 0x000fe2000bf26270 */
[----:B------:R-:W-:Y:S01]  /*24140*/  ULDC UR4, c[0x0][0x228] ;  /* 0x00008a0000047ab9 */ /* 0x000fe20000000800 */
[C---:B------:R-:W-:Y:S01]  /*24150*/  VIADD R32, R33.reuse, UR24 ;  /* 0x0000001821207c36 */ /* 0x040fe20008000000 */
        /* <DEDUP_REMOVED lines=27> */
[----:B------:R-:W-:-:S03]  /*24310*/  PRMT R37, R16, 0x7773, RZ ;  /* 0x0000777310257816 */ /* 0x000fc600000000ff */
[----:B------:R-:W-:Y:S01]  /*24320*/  IMAD.X R29, R32, 0x1, R20, P6 ;  /* 0x00000001201d7824 */ /* 0x000fe200030e0614 */
[----:B--2---:R-:W-:Y:S02]  /*24330*/  PRMT R35, R17, 0x7770, RZ ;  /* 0x0000777011237816 */ /* 0x004fe400000000ff */
[----:B------:R-:W-:Y:S01]  /*24340*/  ISETP.GE.AND P3, PT, R26, UR4, PT ;  /* 0x000000041a007c0c */ /* 0x000fe2000bf66270 */
[----:B------:R-:W-:Y:S01]  /*24350*/  ULDC UR4, c[0x0][0x228] ;  /* 0x00008a0000047ab9 */ /* 0x000fe20000000800 */
        /* <DEDUP_REMOVED lines=12> */
[----:B------:R-:W-:-:S02]  /*24420*/  PRMT R33, R17, 0x7771, RZ ;  /* 0x0000777111217816 */ /* 0x000fc400000000ff */
[----:B------:R-:W-:Y:S01]  /*24430*/  IMAD.X R31, R34, 0x1, R20, P6 ;  /* 0x00000001221f7824 */ /* 0x000fe200030e0614 */
[C---:B--2---:R-:W-:Y:S02]  /*24440*/  PRMT R29, R17.reuse, 0x7772, RZ ;  /* 0x00007772111d7816 */ /* 0x044fe400000000ff */
        /* <DEDUP_REMOVED lines=189> */
[----:B------:R-:W-:-:S02]  /*25020*/  PRMT R33, R15, 0x7770, RZ ;  /* 0x000077700f217816 */ /* 0x000fc400000000ff */
[----:B------:R-:W-:Y:S01]  /*25030*/  ISETP.LT.AND P1, PT, R152, UR6, !P1 ;  /* 0x0000000698007c0c */ /* 0x000fe2000cf21270 */
[----:B------:R-:W-:Y:S01]  /*25040*/  IMAD.X R13, R14, 0x1, R20, P6 ;  /* 0x000000010e0d7824 */ /* 0x000fe200030e0614 */
[----:B------:R-:W-:Y:S01]  /*25050*/  ISETP.GE.AND P4, PT, R18, UR4, PT ;  /* 0x0000000412007c0c */ /* 0x000fe2000bf86270 */
[----:B------:R-:W-:Y:S01]  /*25060*/  ULDC UR4, c[0x0][0x228] ;  /* 0x00008a0000047ab9 */ /* 0x000fe20000000800 */
[C---:B------:R-:W-:Y:S01]  /*25070*/  IADD3 R18, P6, R25.reuse, R22, RZ ;  /* 0x0000001619127210 */ /* 0x040fe20007fde0ff */
[----:B------:R-:W-:Y:S01]  /*25080*/  VIADD R25, R25, UR24 ;  /* 0x0000001819197c36 */ /* 0x000fe20008000000 */
[----:B------:R2:W-:Y:S01]  /*25090*/  @P5 STG.E.U8 desc[UR56][R12.64], R33 ;  /* 0x000000210c005986 */ /* 0x0005e2000c101138 */
[----:B------:R-:W-:Y:S01]  /*250a0*/  ISETP.LT.AND P5, PT, R2, UR4, !P3 ;  /* 0x0000000402007c0c */ /* 0x000fe2000dfa1270 */
[----:B------:R-:W-:Y:S01]  /*250b0*/  ULDC UR4, c[0x0][0x228] ;  /* 0x00008a0000047ab9 */ /* 0x000fe20000000800 */
[----:B------:R-:W-:Y:S01]  /*250c0*/  IMAD.X R19, R14, 0x1, R23, P6 ;  /* 0x000000010e137824 */ /* 0x000fe200030e0617 */
[----:B------:R-:W-:Y:S01]  /*250d0*/  PRMT R31, R15, 0x7771, RZ ;  /* 0x000077710f1f7816 */ /* 0x000fe200000000ff */
[----:B------:R-:W-:Y:S01]  /*250e0*/  ULDC UR6, c[0x0][0x228] ;  /* 0x00008a0000067ab9 */ /* 0x000fe20000000800 */
[----:B-1----:R-:W-:-:S02]  /*250f0*/  SHF.R.S32.HI R17, RZ, 0x1f, R25 ;  /* 0x0000001fff117819 */ /* 0x002fc40000011419 */
[----:B------:R-:W-:Y:S02]  /*25100*/  IADD3 R14, P6, R25, R21, RZ ;  /* 0x00000015190e7210 */ /* 0x000fe40007fde0ff */
[----:B------:R-:W-:Y:S01]  /*25110*/  ISETP.LT.AND P3, PT, R152, UR4, !P3 ;  /* 0x0000000498007c0c */ /* 0x000fe2000df61270 */
[----:B------:R1:W-:Y:S01]  /*25120*/  @P1 STG.E.U8 desc[UR56][R18.64], R31 ;  /* 0x0000001f12001986 */ /* 0x0003e2000c101138 */
[C---:B------:R-:W-:Y:S02]  /*25130*/  PRMT R27, R15.reuse, 0x7773, RZ ;  /* 0x000077730f1b7816 */ /* 0x040fe400000000ff */
[----:B------:R-:W-:Y:S01]  /*25140*/  PRMT R29, R15, 0x7772, RZ ;  /* 0x000077720f1d7816 */ /* 0x000fe200000000ff */
[----:B------:R-:W-:Y:S01]  /*25150*/  IMAD.X R15, R17, 0x1, R20, P6 ;  /* 0x00000001110f7824 */ /* 0x000fe200030e0614 */
[C---:B--2---:R-:W-:Y:S01]  /*25160*/  IADD3 R12, P1, R25.reuse, R22, RZ ;  /* 0x00000016190c7210 */ /* 0x044fe20007f3e0ff */
[----:B------:R-:W-:Y:S01]  /*25170*/  VIADD R24, R25, UR24 ;  /* 0x0000001819187c36 */ /* 0x000fe20008000000 */
[----:B------:R-:W-:Y:S01]  /*25180*/  ISETP.LT.AND P6, PT, R2, UR6, !P2 ;  /* 0x0000000602007c0c */ /* 0x000fe2000d7c1270 */
[----:B------:R-:W-:Y:S01]  /*25190*/  ULDC UR4, c[0x0][0x22c] ;  /* 0x00008b0000047ab9 */ /* 0x000fe20000000800 */
[----:B------:R2:W-:Y:S01]  /*251a0*/  @P5 STG.E.U8 desc[UR56][R14.64], R29 ;  /* 0x0000001d0e005986 */ /* 0x0005e2000c101138 */
[----:B------:R-:W-:-:S02]  /*251b0*/  IMAD.X R13, R17, 0x1, R23, P1 ;  /* 0x00000001110d7824 */ /* 0x000fc400008e0617 */
[----:B-1----:R-:W-:Y:S01]  /*251c0*/  VIADD R18, R0, 0x2a ;  /* 0x0000002a00127836 */ /* 0x002fe20000000000 */
[----:B------:R-:W-:Y:S01]  /*251d0*/  SHF.R.S32.HI R26, RZ, 0x1f, R24 ;  /* 0x0000001fff1a7819 */ /* 0x000fe20000011418 */
[----:B------:R-:W-:Y:S01]  /*251e0*/  ULDC UR6, c[0x0][0x228] ;  /* 0x00008a0000067ab9 */ /* 0x000fe20000000800 */
[----:B------:R-:W-:Y:S02]  /*251f0*/  IADD3 R16, P5, R24, R21, RZ ;  /* 0x0000001518107210 */ /* 0x000fe40007fbe0ff */
[----:B------:R-:W-:Y:S01]  /*25200*/  ISETP.GE.AND P1, PT, R18, UR4, PT ;  /* 0x0000000412007c0c */ /* 0x000fe2000bf26270 */
[----:B------:R-:W-:Y:S01]  /*25210*/  ULDC UR4, c[0x0][0x228] ;  /* 0x00008a0000047ab9 */ /* 0x000fe20000000800 */
[----:B------:R1:W-:Y:S01]  /*25220*/  @P3 STG.E.U8 desc[UR56][R12.64], R27 ;  /* 0x0000001b0c003986 */ /* 0x0003e2000c101138 */
[----:B------:R-:W-:Y:S01]  /*25230*/  IMAD.X R17, R26, 0x1, R20, P5 ;  /* 0x000000011a117824 */ /* 0x000fe200028e0614 */
[----:B------:R-:W-:Y:S01]  /*25240*/  PRMT R31, R8, 0x7770, RZ ;  /* 0x00007770081f7816 */ /* 0x000fe200000000ff */
[----:B------:R-:W-:Y:S01]  /*25250*/  VIADD R25, R24, UR24 ;  /* 0x0000001818197c36 */ /* 0x000fe20008000000 */
[----:B------:R-:W-:Y:S01]  /*25260*/  ISETP.LT.AND P3, PT, R152, UR4, !P2 ;  /* 0x0000000498007c0c */ /* 0x000fe2000d761270 */
[----:B------:R-:W-:Y:S01]  /*25270*/  ULDC UR4, c[0x0][0x22c] ;  /* 0x00008b0000047ab9 */ /* 0x000fe20000000800 */
[----:B--2---:R-:W-:-:S02]  /*25280*/  IADD3 R14, P2, R24, R22, RZ ;  /* 0x00000016180e7210 */ /* 0x004fc40007f5e0ff */
[----:B------:R-:W-:Y:S01]  /*25290*/  ISETP.LT.AND P5, PT, R2, UR6, !P4 ;  /* 0x0000000602007c0c */ /* 0x000fe2000e7a1270 */
[----:B------:R2:W-:Y:S01]  /*252a0*/  @P6 STG.E.U8 desc[UR56][R16.64], R31 ;  /* 0x0000001f10006986 */ /* 0x0005e2000c101138 */
[----:B-1----:R-:W-:Y:S01]  /*252b0*/  VIADD R12, R0, 0x2b ;  /* 0x0000002b000c7836 */ /* 0x002fe20000000000 */
[----:B------:R-:W-:Y:S01]  /*252c0*/  SHF.R.S32.HI R28, RZ, 0x1f, R25 ;  /* 0x0000001fff1c7819 */ /* 0x000fe20000011419 */
[----:B------:R-:W-:Y:S01]  /*252d0*/  IMAD.X R15, R26, 0x1, R23, P2 ;  /* 0x000000011a0f7824 */ /* 0x000fe200010e0617 */
[----:B------:R-:W-:Y:S01]  /*252e0*/  IADD3 R18, P6, R25, R21, RZ ;  /* 0x0000001519127210 */ /* 0x000fe20007fde0ff */
[----:B------:R-:W-:Y:S01]  /*252f0*/  ULDC UR6, c[0x0][0x228] ;  /* 0x00008a0000067ab9 */ /* 0x000fe20000000800 */
[----:B------:R-:W-:Y:S02]  /*25300*/  PRMT R29, R8, 0x7771, RZ ;  /* 0x00007771081d7816 */ /* 0x000fe400000000ff */
[----:B------:R-:W-:Y:S01]  /*25310*/  ISETP.GE.AND P2, PT, R12, UR4, PT ;  /* 0x000000040c007c0c */ /* 0x000fe2000bf46270 */
[----:B------:R-:W-:Y:S01]  /*25320*/  ULDC UR4, c[0x0][0x228] ;  /* 0x00008a0000047ab9 */ /* 0x000fe20000000800 */
[----:B------:R-:W-:Y:S01]  /*25330*/  IMAD.X R19, R28, 0x1, R20, P6 ;  /* 0x000000011c137824 */ /* 0x000fe200030e0614 */
[----:B------:R-:W-:-:S02]  /*25340*/  PRMT R27, R8, 0x7772, RZ ;  /* 0x00007772081b7816 */ /* 0x000fc400000000ff */
[----:B------:R-:W-:Y:S01]  /*25350*/  ISETP.LT.AND P4, PT, R152, UR4, !P4 ;  /* 0x0000000498007c0c */ /* 0x000fe2000e781270 */
[----:B------:R1:W-:Y:S01]  /*25360*/  @P3 STG.E.U8 desc[UR56][R14.64], R29 ;  /* 0x0000001d0e003986 */ /* 0x0003e2000c101138 */
[C---:B------:R-:W-:Y:S01]  /*25370*/  IADD3 R12, P3, R25.reuse, R22, RZ ;  /* 0x00000016190c7210 */ /* 0x040fe20007f7e0ff */
[----:B------:R-:W-:Y:S01]  /*25380*/  VIADD R24, R25, UR24 ;  /* 0x0000001819187c36 */ /* 0x000fe20008000000 */
[----:B------:R-:W-:Y:S01]  /*25390*/  ULDC UR4, c[0x0][0x22c] ;  /* 0x00008b0000047ab9 */ /* 0x000fe20000000800 */
[----:B------:R3:W-:Y:S01]  /*253a0*/  @P5 STG.E.U8 desc[UR56][R18.64], R27 ;  /* 0x0000001b12005986 */ /* 0x0007e2000c101138 */
[----:B------:R-:W-:Y:S01]  /*253b0*/  ISETP.LT.AND P5, PT, R2, UR6, !P1 ;  /* 0x0000000602007c0c */ /* 0x000fe2000cfa1270 */
[----:B------:R-:W-:Y:S01]  /*253c0*/  IMAD.X R13, R28, 0x1, R23, P3 ;  /* 0x000000011c0d7824 */ /* 0x000fe200018e0617 */
[----:B------:R-:W-:Y:S01]  /*253d0*/  SHF.R.S32.HI R26, RZ, 0x1f, R24 ;  /* 0x0000001fff1a7819 */ /* 0x000fe20000011418 */
[----:B------:R-:W-:Y:S01]  /*253e0*/  ULDC UR6, c[0x0][0x228] ;  /* 0x00008a0000067ab9 */ /* 0x000fe20000000800 */
[----:B--2---:R-:W-:Y:S01]  /*253f0*/  IADD3 R16, P6, R24, R21, RZ ;  /* 0x0000001518107210 */ /* 0x004fe20007fde0ff */
[----:B-1----:R-:W-:Y:S01]  /*25400*/  VIADD R14, R0, 0x2c ;  /* 0x0000002c000e7836 */ /* 0x002fe20000000000 */
[----:B---3--:R-:W-:-:S04]  /*25410*/  PRMT R27, R8, 0x7773, RZ ;  /* 0x00007773081b7816 */ /* 0x008fc800000000ff */
[----:B------:R-:W-:Y:S01]  /*25420*/  ISETP.GE.AND P3, PT, R14, UR4, PT ;  /* 0x000000040e007c0c */ /* 0x000fe2000bf66270 */
[----:B------:R-:W-:Y:S01]  /*25430*/  ULDC UR4, c[0x0][0x228] ;  /* 0x00008a0000047ab9 */ /* 0x000fe20000000800 */
[----:B------:R-:W-:Y:S01]  /*25440*/  IMAD.X R17, R26, 0x1, R20, P6 ;  /* 0x000000011a117824 */ /* 0x000fe200030e0614 */
[----:B------:R1:W-:Y:S01]  /*25450*/  @P4 STG.E.U8 desc[UR56][R12.64], R27 ;  /* 0x0000001b0c004986 */ /* 0x0003e2000c101138 */
[----:B------:R-:W-:Y:S02]  /*25460*/  PRMT R25, R9, 0x7770, RZ ;  /* 0x0000777009197816 */ /* 0x000fe400000000ff */
[----:B------:R-:W-:Y:S01]  /*25470*/  ISETP.LT.AND P4, PT, R152, UR4, !P1 ;  /* 0x0000000498007c0c */ /* 0x000fe2000cf81270 */
[C---:B------:R-:W-:Y:S01]  /*25480*/  VIADD R8, R24.reuse, UR24 ;  /* 0x0000001818087c36 */ /* 0x040fe20008000000 */
[----:B------:R-:W-:Y:S01]  /*25490*/  IADD3 R14, P1, R24, R22, RZ ;  /* 0x00000016180e7210 */ /* 0x000fe20007f3e0ff */
[----:B------:R2:W-:Y:S01]  /*254a0*/  @P5 STG.E.U8 desc[UR56][R16.64], R25 ;  /* 0x0000001910005986 */ /* 0x0005e2000c101138 */
[----:B------:R-:W-:Y:S01]  /*254b0*/  ISETP.LT.AND P5, PT, R2, UR6, !P2 ;  /* 0x0000000602007c0c */ /* 0x000fe2000d7a1270 */
[----:B------:R-:W-:Y:S01]  /*254c0*/  ULDC UR4, c[0x0][0x22c] ;  /* 0x00008b0000047ab9 */ /* 0x000fe20000000800 */
[----:B------:R-:W-:Y:S01]  /*254d0*/  SHF.R.S32.HI R24, RZ, 0x1f, R8 ;  /* 0x0000001fff187819 */ /* 0x000fe20000011408 */
[----:B------:R-:W-:-:S02]  /*254e0*/  IMAD.X R15, R26, 0x1, R23, P1 ;  /* 0x000000011a0f7824 */ /* 0x000fc400008e0617 */
[----:B-1----:R-:W-:Y:S01]  /*254f0*/  VIADD R12, R0, 0x2d ;  /* 0x0000002d000c7836 */ /* 0x002fe20000000000 */
[-C--:B------:R-:W-:Y:S01]  /*25500*/  IADD3 R18, P6, R8, R21.reuse, RZ ;  /* 0x0000001508127210 */ /* 0x080fe20007fde0ff */
[----:B------:R-:W-:Y:S01]  /*25510*/  ULDC UR6, c[0x0][0x228] ;  /* 0x00008a0000067ab9 */ /* 0x000fe20000000800 */
[C---:B--2---:R-:W-:Y:S02]  /*25520*/  PRMT R25, R9.reuse, 0x7771, RZ ;  /* 0x0000777109197816 */ /* 0x044fe400000000ff */
        /* <DEDUP_REMOVED lines=13> */
[----:B------:R-:W-:-:S02]  /*25600*/  IADD3 R8, P6, R16, R21, RZ ;  /* 0x0000001510087210 */ /* 0x000fc40007fde0ff */
[----:B-1----:R-:W-:Y:S01]  /*25610*/  PRMT R25, R9, 0x7773, RZ ;  /* 0x0000777309197816 */ /* 0x002fe200000000ff */
[----:B------:R-:W-:Y:S01]  /*25620*/  VIADD R14, R0, 0x2e ;  /* 0x0000002e000e7836 */ /* 0x000fe20000000000 */
[----:B------:R-:W-:Y:S01]  /*25630*/  ULDC UR4, c[0x0][0x22c] ;  /* 0x00008b0000047ab9 */ /* 0x000fe20000000800 */
[----:B------:R-:W-:Y:S02]  /*25640*/  IMAD.X R9, R26, 0x1, R20, P6 ;  /* 0x000000011a097824 */ /* 0x000fe400030e0614 */
[----:B------:R-:W-:Y:S01]  /*25650*/  @P4 STG.E.U8 desc[UR56][R12.64], R25 ;  /* 0x000000190c004986 */ /* 0x000fe2000c101138 */
[----:B--2---:R-:W-:Y:S02]  /*25660*/  PRMT R19, R10, 0x7770, RZ ;  /* 0x000077700a137816 */ /* 0x004fe400000000ff */
[----:B------:R-:W-:Y:S01]  /*25670*/  ISETP.LT.AND P4, PT, R152, UR6, !P3 ;  /* 0x0000000698007c0c */ /* 0x000fe2000df81270 */
[----:B------:R-:W-:Y:S01]  /*25680*/  VIADD R17, R16, UR24 ;  /* 0x0000001810117c36 */ /* 0x000fe20008000000 */
[----:B------:R-:W-:Y:S01]  /*25690*/  ISETP.GE.AND P2, PT, R14, UR4, PT ;  /* 0x000000040e007c0c */ /* 0x000fe2000bf46270 */
[----:B------:R1:W-:Y:S01]  /*256a0*/  @P5 STG.E.U8 desc[UR56][R8.64], R19 ;  /* 0x0000001308005986 */ /* 0x0003e2000c101138 */
[----:B------:R-:W-:Y:S01]  /*256b0*/  IADD3 R14, P3, R16, R22, RZ ;  /* 0x00000016100e7210 */ /* 0x000fe20007f7e0ff */
[----:B------:R-:W-:Y:S01]  /*256c0*/  VIADD R18, R0, 0x2f ;  /* 0x0000002f00127836 */ /* 0x000fe20000000000 */
[----:B------:R-:W-:Y:S01]  /*256d0*/  ISETP.LT.AND P5, PT, R2, UR8, !P1 ;  /* 0x0000000802007c0c */ /* 0x000fe2000cfa1270 */
[----:B------:R-:W-:Y:S01]  /*256e0*/  ULDC UR4, c[0x0][0x22c] ;  /* 0x00008b0000047ab9 */ /* 0x000fe20000000800 */
[----:B------:R-:W-:Y:S01]  /*256f0*/  PRMT R27, R10, 0x7771, RZ ;  /* 0x000077710a1b7816 */ /* 0x000fe200000000ff */
[----:B------:R-:W-:Y:S01]  /*25700*/  IMAD.X R15, R26, 0x1, R23, P3 ;  /* 0x000000011a0f7824 */ /* 0x000fe200018e0617 */
[----:B------:R-:W-:Y:S01]  /*25710*/  SHF.R.S32.HI R16, RZ, 0x1f, R17 ;  /* 0x0000001fff107819 */ /* 0x000fe20000011411 */
[----:B------:R-:W-:Y:S01]  /*25720*/  ULDC UR6, c[0x0][0x228] ;  /* 0x00008a0000067ab9 */ /* 0x000fe20000000800 */
[----:B------:R-:W-:Y:S01]  /*25730*/  ISETP.GE.AND P3, PT, R18, UR4, PT ;  /* 0x0000000412007c0c */ /* 0x000fe2000bf66270 */
[----:B------:R-:W-:Y:S01]  /*25740*/  ULDC UR4, c[0x0][0x228] ;  /* 0x00008a0000047ab9 */ /* 0x000fe20000000800 */
[----:B-1----:R-:W-:Y:S01]  /*25750*/  IADD3 R8, P6, R17, R21, RZ ;  /* 0x0000001511087210 */ /* 0x002fe20007fde0ff */
[----:B------:R1:W-:Y:S01]  /*25760*/  @P4 STG.E.U8 desc[UR56][R14.64], R27 ;  /* 0x0000001b0e004986 */ /* 0x0003e2000c101138 */
[----:B------:R-:W-:-:S02]  /*25770*/  PRMT R25, R10, 0x7772, RZ ;  /* 0x000077720a197816 */ /* 0x000fc400000000ff */
[----:B------:R-:W-:Y:S01]  /*25780*/  ISETP.LT.AND P4, PT, R152, UR4, !P1 ;  /* 0x0000000498007c0c */ /* 0x000fe2000cf81270 */
[----:B------:R-:W-:Y:S01]  /*25790*/  IMAD.X R9, R16, 0x1, R20, P6 ;  /* 0x0000000110097824 */ /* 0x000fe200030e0614 */
[C---:B------:R-:W-:Y:S01]  /*257a0*/  IADD3 R12, P1, R17.reuse, R22, RZ ;  /* 0x00000016110c7210 */ /* 0x040fe20007f3e0ff */
[----:B------:R-:W-:Y:S01]  /*257b0*/  VIADD R17, R17, UR24 ;  /* 0x0000001811117c36 */ /* 0x000fe20008000000 */
[----:B------:R-:W-:Y:S01]  /*257c0*/  PRMT R19, R10, 0x7773, RZ ;  /* 0x000077730a137816 */ /* 0x000fe200000000ff */
[----:B------:R-:W-:Y:S01]  /*257d0*/  VIADD R18, R0, 0x30 ;  /* 0x0000003000127836 */ /* 0x000fe20000000000 */
[----:B------:R2:W-:Y:S01]  /*257e0*/  @P5 STG.E.U8 desc[UR56][R8.64], R25 ;  /* 0x0000001908005986 */ /* 0x0005e2000c101138 */
[----:B------:R-:W-:Y:S01]  /*257f0*/  ISETP.LT.AND P5, PT, R2, UR6, !P2 ;  /* 0x0000000602007c0c */ /* 0x000fe2000d7a1270 */
[----:B------:R-:W-:Y:S01]  /*25800*/  IMAD.X R13, R16, 0x1, R23, P1 ;  /* 0x00000001100d7824 */ /* 0x000fe200008e0617 */
[----:B------:R-:W-:Y:S01]  /*25810*/  ULDC UR4, c[0x0][0x22c] ;  /* 0x00008b0000047ab9 */ /* 0x000fe20000000800 */
[----:B------:R-:W-:Y:S01]  /*25820*/  SHF.R.S32.HI R10, RZ, 0x1f, R17 ;  /* 0x0000001fff0a7819 */ /* 0x000fe20000011411 */
[----:B-1----:R-:W-:Y:S01]  /*25830*/  VIADD R14, R0, 0x31 ;  /* 0x00000031000e7836 */ /* 0x002fe20000000000 */
[----:B------:R-:W-:Y:S01]  /*25840*/  ULDC UR6, c[0x0][0x228] ;  /* 0x00008a0000067ab9 */ /* 0x000fe20000000800 */
[----:B------:R-:W-:Y:S01]  /*25850*/  ISETP.GE.AND P1, PT, R18, UR4, PT ;  /* 0x0000000412007c0c */ /* 0x000fe2000bf26270 */
[----:B------:R-:W-:Y:S01]  /*25860*/  ULDC UR4, c[0x0][0x22c] ;  /* 0x00008b0000047ab9 */ /* 0x000fe20000000800 */
[----:B------:R-:W-:-:S02]  /*25870*/  ISETP.LT.AND P2, PT, R152, UR6, !P2 ;  /* 0x0000000698007c0c */ /* 0x000fc4000d741270 */
[----:B--2---:R-:W-:Y:S01]  /*25880*/  IADD3 R8, P6, R17, R21, RZ ;  /* 0x0000001511087210 */ /* 0x004fe20007fde0ff */
[----:B------:R1:W-:Y:S01]  /*25890*/  @P4 STG.E.U8 desc[UR56][R12.64], R19 ;  /* 0x000000130c004986 */ /* 0x0003e2000c101138 */
[----:B------:R-:W-:Y:S01]  /*258a0*/  PRMT R29, R11, 0x7770, RZ ;  /* 0x000077700b1d7816 */ /* 0x000fe200000000ff */
[----:B------:R-:W-:Y:S01]  /*258b0*/  ULDC UR6, c[0x0][0x228] ;  /* 0x00008a0000067ab9 */ /* 0x000fe20000000800 */
[----:B------:R-:W-:Y:S01]  /*258c0*/  ISETP.GE.AND P4, PT, R14, UR4, PT ;  /* 0x000000040e007c0c */ /* 0x000fe2000bf86270 */
[----:B------:R-:W-:Y:S01]  /*258d0*/  IMAD.X R9, R10, 0x1, R20, P6 ;  /* 0x000000010a097824 */ /* 0x000fe200030e0614 */
[C---:B------:R-:W-:Y:S01]  /*258e0*/  IADD3 R14, P6, R17.reuse, R22, RZ ;  /* 0x00000016110e7210 */ /* 0x040fe20007fde0ff */
[----:B------:R-:W-:Y:S01]  /*258f0*/  ULDC UR4, c[0x0][0x228] ;  /* 0x00008a0000047ab9 */ /* 0x000fe20000000800 */
[----:B------:R-:W-:Y:S01]  /*25900*/  VIADD R17, R17, UR24 ;  /* 0x0000001811117c36 */ /* 0x000fe20008000000 */
[----:B------:R-:W-:Y:S01]  /*25910*/  PRMT R27, R11, 0x7771, RZ ;  /* 0x000077710b1b7816 */ /* 0x000fe200000000ff */
[----:B------:R2:W-:Y:S01]  /*25920*/  @P5 STG.E.U8 desc[UR56][R8.64], R29 ;  /* 0x0000001d08005986 */ /* 0x0005e2000c101138 */
[----:B------:R-:W-:Y:S01]  /*25930*/  ISETP.LT.AND P5, PT, R2, UR4, !P3 ;  /* 0x0000000402007c0c */ /* 0x000fe2000dfa1270 */
[----:B------:R-:W-:Y:S01]  /*25940*/  IMAD.X R15, R10, 0x1, R23, P6 ;  /* 0x000000010a0f7824 */ /* 0x000fe200030e0617 */
[----:B------:R-:W-:-:S02]  /*25950*/  ULDC UR4, c[0x0][0x228] ;  /* 0x00008a0000047ab9 */ /* 0x000fc40000000800 */
[----:B------:R-:W-:Y:S02]  /*25960*/  ISETP.LT.AND P3, PT, R152, UR4, !P3 ;  /* 0x0000000498007c0c */ /* 0x000fe4000df61270 */
[C---:B-1----:R-:W-:Y:S01]  /*25970*/  PRMT R19, R11.reuse, 0x7773, RZ ;  /* 0x000077730b137816 */ /* 0x042fe200000000ff */
[----:B------:R1:W-:Y:S01]  /*25980*/  @P2 STG.E.U8 desc[UR56][R14.64], R27 ;  /* 0x0000001b0e002986 */ /* 0x0003e2000c101138 */
[----:B------:R-:W-:Y:S02]  /*25990*/  SHF.R.S32.HI R13, RZ, 0x1f, R17 ;  /* 0x0000001fff0d7819 */ /* 0x000fe40000011411 */
[----:B------:R-:W-:Y:S01]  /*259a0*/  PRMT R25, R11, 0x7772, RZ ;  /* 0x000077720b197816 */ /* 0x000fe200000000ff */
[C---:B------:R-:W-:Y:S01]  /*259b0*/  VIADD R16, R17.reuse, UR24 ;  /* 0x0000001811107c36 */ /* 0x040fe20008000000 */
[C---:B------:R-:W-:Y:S01]  /*259c0*/  IADD3 R10, P6, R17.reuse, R21, RZ ;  /* 0x00000015110a7210 */ /* 0x040fe20007fde0ff */
[----:B------:R-:W-:Y:S01]  /*259d0*/  ULDC UR4, c[0x0][0x22c] ;  /* 0x00008b0000047ab9 */ /* 0x000fe20000000800 */
[----:B--2---:R-:W-:-:S03]  /*259e0*/  IADD3 R8, P2, R17, R22, RZ ;  /* 0x0000001611087210 */ /* 0x004fc60007f5e0ff */
[C---:B------:R-:W-:Y:S02]  /*259f0*/  IMAD.X R11, R13.reuse, 0x1, R20, P6 ;  /* 0x000000010d0b7824 */ /* 0x040fe400030e0614 */
[----:B-1----:R-:W-:Y:S02]  /*25a00*/  VIADD R14, R0, 0x32 ;  /* 0x00000032000e7836 */ /* 0x002fe40000000000 */
[----:B------:R-:W-:Y:S01]  /*25a10*/  IMAD.X R9, R13, 0x1, R23, P2 ;  /* 0x000000010d097824 */ /* 0x000fe200010e0617 */
[----:B------:R-:W-:Y:S01]  /*25a20*/  ISETP.LT.AND P6, PT, R2, UR6, !P1 ;  /* 0x0000000602007c0c */ /* 0x000fe2000cfc1270 */
[----:B------:R1:W-:Y:S01]  /*25a30*/  @P5 STG.E.U8 desc[UR56][R10.64], R25 ;  /* 0x000000190a005986 */ /* 0x0003e2000c101138 */
[----:B------:R-:W-:Y:S01]  /*25a40*/  ISETP.GE.AND P2, PT, R14, UR4, PT ;  /* 0x000000040e007c0c */ /* 0x000fe2000bf46270 */
[----:B------:R-:W-:Y:S01]  /*25a50*/  ULDC UR4, c[0x0][0x228] ;  /* 0x00008a0000047ab9 */ /* 0x000fe20000000800 */
[----:B------:R-:W-:Y:S01]  /*25a60*/  SHF.R.S32.HI R18, RZ, 0x1f, R16 ;  /* 0x0000001fff127819 */ /* 0x000fe20000011410 */
[----:B------:R2:W-:Y:S01]  /*25a70*/  @P3 STG.E.U8 desc[UR56][R8.64], R19 ;  /* 0x0000001308003986 */ /* 0x0005e2000c101138 */
[----:B------:R-:W-:Y:S01]  /*25a80*/  IADD3 R12, P5, R16, R21, RZ ;  /* 0x00000015100c7210 */ /* 0x000fe20007fbe0ff */
[----:B------:R-:W-:Y:S01]  /*25a90*/  ULDC UR6, c[0x0][0x228] ;  /* 0x00008a0000067ab9 */ /* 0x000fe20000000800 */
[----:B------:R-:W-:Y:S01]  /*25aa0*/  ISETP.LT.AND P3, PT, R152, UR4, !P1 ;  /* 0x0000000498007c0c */ /* 0x000fe2000cf61270 */
[----:B------:R-:W-:Y:S01]  /*25ab0*/  VIADD R17, R16, UR24 ;  /* 0x0000001810117c36 */ /* 0x000fe20008000000 */
[----:B0-----:R-:W-:Y:S01]  /*25ac0*/  PRMT R27, R4, 0x7770, RZ ;  /* 0x00007770041b7816 */ /* 0x001fe200000000ff */
[----:B------:R-:W-:Y:S01]  /*25ad0*/  IMAD.X R13, R18, 0x1, R20, P5 ;  /* 0x00000001120d7824 */ /* 0x000fe200028e0614 */
[----:B------:R-:W-:Y:S01]  /*25ae0*/  ULDC UR4, c[0x0][0x22c] ;  /* 0x00008b0000047ab9 */ /* 0x000fe20000000800 */
[----:B-1----:R-:W-:Y:S01]  /*25af0*/  IADD3 R10, P1, R16, R22, RZ ;  /* 0x00000016100a7210 */ /* 0x002fe20007f3e0ff */
[----:B--2---:R-:W-:Y:S01]  /*25b00*/  VIADD R8, R0, 0x33 ;  /* 0x0000003300087836 */ /* 0x004fe20000000000 */
[----:B------:R-:W-:-:S03]  /*25b10*/  ISETP.LT.AND P5, PT, R2, UR6, !P4 ;  /* 0x0000000602007c0c */ /* 0x000fc6000e7a1270 */
[----:B------:R-:W-:Y:S01]  /*25b20*/  IMAD.X R11, R18, 0x1, R23, P1 ;  /* 0x00000001120b7824 */ /* 0x000fe200008e0617 */
[----:B------:R-:W-:Y:S01]  /*25b30*/  PRMT R25, R4, 0x7771, RZ ;  /* 0x0000777104197816 */ /* 0x000fe200000000ff */
[----:B------:R-:W-:Y:S01]  /*25b40*/  @P6 STG.E.U8 desc[UR56][R12.64], R27 ;  /* 0x0000001b0c006986 */ /* 0x000fe2000c101138 */
[----:B------:R-:W-:Y:S01]  /*25b50*/  ISETP.GE.AND P1, PT, R8, UR4, PT ;  /* 0x0000000408007c0c */ /* 0x000fe2000bf26270 */
[----:B------:R-:W-:Y:S01]  /*25b60*/  ULDC UR4, c[0x0][0x228] ;  /* 0x00008a0000047ab9 */ /* 0x000fe20000000800 */
[----:B------:R-:W-:Y:S02]  /*25b70*/  SHF.R.S32.HI R24, RZ, 0x1f, R17 ;  /* 0x0000001fff187819 */ /* 0x000fe40000011411 */
[----:B------:R-:W-:Y:S01]  /*25b80*/  PRMT R19, R4, 0x7772, RZ ;  /* 0x0000777204137816 */ /* 0x000fe200000000ff */
[C---:B------:R-:W-:Y:S01]  /*25b90*/  VIADD R16, R17.reuse, UR24 ;  /* 0x0000001811107c36 */ /* 0x040fe20008000000 */
[C---:B------:R-:W-:Y:S01]  /*25ba0*/  IADD3 R14, P6, R17.reuse, R21, RZ ;  /* 0x00000015110e7210 */ /* 0x040fe20007fde0ff */
[----:B------:R-:W-:Y:S01]  /*25bb0*/  ULDC UR6, c[0x0][0x228] ;  /* 0x00008a0000067ab9 */ /* 0x000fe20000000800 */
[----:B------:R-:W-:Y:S01]  /*25bc0*/  ISETP.LT.AND P4, PT, R152, UR4, !P4 ;  /* 0x0000000498007c0c */ /* 0x000fe2000e781270 */
[----:B------:R0:W-:Y:S01]  /*25bd0*/  @P3 STG.E.U8 desc[UR56][R10.64], R25 ;  /* 0x000000190a003986 */ /* 0x0001e2000c101138 */
[----:B------:R-:W-:Y:S01]  /*25be0*/  IADD3 R8, P3, R17, R22, RZ ;  /* 0x0000001611087210 */ /* 0x000fe20007f7e0ff */
[----:B------:R-:W-:Y:S01]  /*25bf0*/  IMAD.X R15, R24, 0x1, R20, P6 ;  /* 0x00000001180f7824 */ /* 0x000fe200030e0614 */
[----:B------:R-:W-:Y:S01]  /*25c00*/  PRMT R17, R4, 0x7773, RZ ;  /* 0x0000777304117816 */ /* 0x000fe200000000ff */
[----:B------:R-:W-:-:S02]  /*25c10*/  ULDC UR4, c[0x0][0x22c] ;  /* 0x00008b0000047ab9 */ /* 0x000fc40000000800 */
[----:B------:R-:W-:Y:S01]  /*25c20*/  IMAD.X R9, R24, 0x1, R23, P3 ;  /* 0x0000000118097824 */ /* 0x000fe200018e0617 */
[----:B------:R1:W-:Y:S01]  /*25c30*/  @P5 STG.E.U8 desc[UR56][R14.64], R19 ;  /* 0x000000130e005986 */ /* 0x0003e2000c101138 */
[----:B0-----:R-:W-:Y:S01]  /*25c40*/  VIADD R10, R0, 0x34 ;  /* 0x00000034000a7836 */ /* 0x001fe20000000000 */
[----:B------:R-:W-:-:S03]  /*25c50*/  ISETP.LT.AND P5, PT, R2, UR6, !P2 ;  /* 0x0000000602007c0c */ /* 0x000fc6000d7a1270 */
[----:B------:R0:W-:Y:S01]  /*25c60*/  @P4 STG.E.U8 desc[UR56][R8.64], R17 ;  /* 0x0000001108004986 */ /* 0x0001e2000c101138 */
[----:B------:R-:W-:Y:S01]  /*25c70*/  SHF.R.S32.HI R18, RZ, 0x1f, R16 ;  /* 0x0000001fff127819 */ /* 0x000fe20000011410 */
[----:B------:R-:W-:Y:S01]  /*25c80*/  ULDC UR6, c[0x0][0x228] ;  /* 0x00008a0000067ab9 */ /* 0x000fe20000000800 */
[----:B------:R-:W-:Y:S01]  /*25c90*/  ISETP.GE.AND P3, PT, R10, UR4, PT ;  /* 0x000000040a007c0c */ /* 0x000fe2000bf66270 */
[----:B------:R-:W-:Y:S01]  /*25ca0*/  ULDC UR4, c[0x0][0x228] ;  /* 0x00008a0000047ab9 */ /* 0x000fe20000000800 */
[----:B------:R-:W-:Y:S02]  /*25cb0*/  IADD3 R12, P6, R16, R21, RZ ;  /* 0x00000015100c7210 */ /* 0x000fe40007fde0ff */
[----:B------:R-:W-:Y:S01]  /*25cc0*/  ISETP.LT.AND P4, PT, R152, UR4, !P2 ;  /* 0x0000000498007c0c */ /* 0x000fe2000d781270 */
[C---:B------:R-:W-:Y:S01]  /*25cd0*/  VIADD R4, R16.reuse, UR24 ;  /* 0x0000001810047c36 */ /* 0x040fe20008000000 */
[----:B------:R-:W-:Y:S01]  /*25ce0*/  IADD3 R10, P2, R16, R22, RZ ;  /* 0x00000016100a7210 */ /* 0x000fe20007f5e0ff */
[C---:B------:R-:W-:Y:S01]  /*25cf0*/  IMAD.X R13, R18.reuse, 0x1, R20, P6 ;  /* 0x00000001120d7824 */ /* 0x040fe200030e0614 */
[C---:B-1----:R-:W-:Y:S01]  /*25d00*/  PRMT R15, R5.reuse, 0x7770, RZ ;  /* 0x00007770050f7816 */ /* 0x042fe200000000ff */
[----:B------:R-:W-:Y:S01]  /*25d10*/  ULDC UR4, c[0x0][0x228] ;  /* 0x00008a0000047ab9 */ /* 0x000fe20000000800 */
[----:B------:R-:W-:Y:S01]  /*25d20*/  PRMT R19, R5, 0x7771, RZ ;  /* 0x0000777105137816 */ /* 0x000fe200000000ff */
[----:B------:R-:W-:-:S02]  /*25d30*/  IMAD.X R11, R18, 0x1, R23, P2 ;  /* 0x00000001120b7824 */ /* 0x000fc400010e0617 */
[----:B------:R1:W-:Y:S01]  /*25d40*/  @P5 STG.E.U8 desc[UR56][R12.64], R15 ;  /* 0x0000000f0c005986 */ /* 0x0003e2000c101138 */
[----:B------:R-:W-:Y:S02]  /*25d50*/  ISETP.LT.AND P5, PT, R2, UR6, !P1 ;  /* 0x0000000602007c0c */ /* 0x000fe4000cfa1270 */
[----:B------:R-:W-:Y:S01]  /*25d60*/  SHF.R.S32.HI R16, RZ, 0x1f, R4 ;  /* 0x0000001fff107819 */ /* 0x000fe20000011404 */
[----:B------:R2:W-:Y:S01]  /*25d70*/  @P4 STG.E.U8 desc[UR56][R10.64], R19 ;  /* 0x000000130a004986 */ /* 0x0005e2000c101138 */
[----:B0-----:R-:W-:Y:S01]  /*25d80*/  IADD3 R8, P6, R4, R21, RZ ;  /* 0x0000001504087210 */ /* 0x001fe20007fde0ff */
[----:B------:R-:W-:Y:S01]  /*25d90*/  VIADD R14, R0, 0x35 ;  /* 0x00000035000e7836 */ /* 0x000fe20000000000 */
[----:B------:R-:W-:Y:S01]  /*25da0*/  ISETP.LT.AND P4, PT, R152, UR4, !P1 ;  /* 0x0000000498007c0c */ /* 0x000fe2000cf81270 */
[----:B------:R-:W-:Y:S01]  /*25db0*/  ULDC UR4, c[0x0][0x228] ;  /* 0x00008a0000047ab9 */ /* 0x000fe20000000800 */
[----:B------:R-:W-:Y:S01]  /*25dc0*/  PRMT R17, R5, 0x7773, RZ ;  /* 0x0000777305117816 */ /* 0x000fe200000000ff */
[----:B------:R-:W-:Y:S01]  /*25dd0*/  IMAD.X R9, R16, 0x1, R20, P6 ;  /* 0x0000000110097824 */ /* 0x000fe200030e0614 */
[----:B------:R-:W-:Y:S01]  /*25de0*/  ULDC UR6, c[0x0][0x228] ;  /* 0x00008a0000067ab9 */ /* 0x000fe20000000800 */
[----:B-1----:R-:W-:-:S02]  /*25df0*/  IADD3 R12, P1, R4, R22, RZ ;  /* 0x00000016040c7210 */ /* 0x002fc40007f3e0ff */
[----:B------:R-:W-:-:S03]  /*25e00*/  PRMT R15, R5, 0x7772, RZ ;  /* 0x00007772050f7816 */ /* 0x000fc600000000ff */
[--C-:B------:R-:W-:Y:S01]  /*25e10*/  IMAD.X R13, R16, 0x1, R23.reuse, P1 ;  /* 0x00000001100d7824 */ /* 0x100fe200008e0617 */
[----:B------:R-:W-:Y:S01]  /*25e20*/  ISETP.GE.AND P2, PT, R14, UR7, PT ;  /* 0x000000070e007c0c */ /* 0x000fe2000bf46270 */
[----:B------:R0:W-:Y:S01]  /*25e30*/  @P5 STG.E.U8 desc[UR56][R8.64], R15 ;  /* 0x0000000f08005986 */ /* 0x0001e2000c101138 */
[----:B------:R-:W-:Y:S01]  /*25e40*/  ISETP.LT.AND P5, PT, R2, UR4, !P3 ;  /* 0x0000000402007c0c */ /* 0x000fe2000dfa1270 */
[----:B------:R-:W-:Y:S01]  /*25e50*/  VIADD R14, R4, UR24 ;  /* 0x00000018040e7c36 */ /* 0x000fe20008000000 */
[----:B------:R-:W-:Y:S01]  /*25e60*/  ULDC UR4, c[0x0][0x228] ;  /* 0x00008a0000047ab9 */ /* 0x000fe20000000800 */
[----:B------:R1:W-:Y:S01]  /*25e70*/  @P4 STG.E.U8 desc[UR56][R12.64], R17 ;  /* 0x000000110c004986 */ /* 0x0003e2000c101138 */
[----:B------:R-:W-:Y:S01]  /*25e80*/  ISETP.LT.AND P4, PT, R152, UR4, !P3 ;  /* 0x0000000498007c0c */ /* 0x000fe2000df81270 */
[----:B------:R-:W-:Y:S01]  /*25e90*/  VIADD R18, R0, 0x36 ;  /* 0x0000003600127836 */ /* 0x000fe20000000000 */
[----:B--2---:R-:W-:Y:S02]  /*25ea0*/  SHF.R.S32.HI R10, RZ, 0x1f, R14 ;  /* 0x0000001fff0a7819 */ /* 0x004fe4000001140e */
[----:B------:R-:W-:Y:S01]  /*25eb0*/  PRMT R19, R6, 0x7771, RZ ;  /* 0x0000777106137816 */ /* 0x000fe200000000ff */
[----:B------:R-:W-:Y:S01]  /*25ec0*/  VIADD R11, R0, 0x37 ;  /* 0x00000037000b7836 */ /* 0x000fe20000000000 */
[C---:B------:R-:W-:Y:S01]  /*25ed0*/  IADD3 R4, P6, R14.reuse, R21, RZ ;  /* 0x000000150e047210 */ /* 0x040fe20007fde0ff */
[C---:B0-----:R-:W-:Y:S01]  /*25ee0*/  VIADD R8, R14.reuse, UR24 ;  /* 0x000000180e087c36 */ /* 0x041fe20008000000 */
[----:B------:R-:W-:Y:S01]  /*25ef0*/  IADD3 R14, P3, R14, R22, RZ ;  /* 0x000000160e0e7210 */ /* 0x000fe20007f7e0ff */
[----:B------:R-:W-:Y:S01]  /*25f00*/  ULDC UR4, c[0x0][0x228] ;  /* 0x00008a0000047ab9 */ /* 0x000fe20000000800 */
[----:B------:R-:W-:Y:S01]  /*25f10*/  PRMT R9, R6, 0x7770, RZ ;  /* 0x0000777006097816 */ /* 0x000fe200000000ff */
[----:B------:R-:W-:Y:S01]  /*25f20*/  IMAD.X R5, R10, 0x1, R20, P6 ;  /* 0x000000010a057824 */ /* 0x000fe200030e0614 */
[----:B------:R-:W-:Y:S01]  /*25f30*/  ISETP.GE.AND P1, PT, R18, UR5, PT ;  /* 0x0000000512007c0c */ /* 0x000fe2000bf26270 */
[----:B------:R-:W-:Y:S01]  /*25f40*/  IMAD.X R15, R10, 0x1, R23, P3 ;  /* 0x000000010a0f7824 */ /* 0x000fe200018e0617 */
[----:B------:R-:W-:-:S02]  /*25f50*/  ULDC UR5, c[0x0][0x228] ;  /* 0x00008a0000057ab9 */ /* 0x000fc40000000800 */
[----:B------:R-:W-:Y:S01]  /*25f60*/  ISETP.LT.AND P6, PT, R2, UR5, !P2 ;  /* 0x0000000502007c0c */ /* 0x000fe2000d7c1270 */
[----:B------:R0:W-:Y:S01]  /*25f70*/  @P5 STG.E.U8 desc[UR56][R4.64], R9 ;  /* 0x0000000904005986 */ /* 0x0001e2000c101138 */
[----:B------:R-:W-:Y:S01]  /*25f80*/  SHF.R.S32.HI R18, RZ, 0x1f, R8 ;  /* 0x0000001fff127819 */ /* 0x000fe20000011408 */
[----:B------:R-:W-:Y:S01]  /*25f90*/  VIADD R16, R8, UR24 ;  /* 0x0000001808107c36 */ /* 0x000fe20008000000 */
[----:B------:R-:W-:Y:S01]  /*25fa0*/  ISETP.GE.AND P3, PT, R11, UR11, PT ;  /* 0x0000000b0b007c0c */ /* 0x000fe2000bf66270 */
[----:B------:R-:W-:Y:S01]  /*25fb0*/  @P4 STG.E.U8 desc[UR56][R14.64], R19 ;  /* 0x000000130e004986 */ /* 0x000fe2000c101138 */
[----:B------:R-:W-:Y:S01]  /*25fc0*/  ISETP.LT.AND P4, PT, R152, UR4, !P2 ;  /* 0x0000000498007c0c */ /* 0x000fe2000d781270 */
[----:B------:R-:W-:Y:S01]  /*25fd0*/  VIADD R25, R0, 0x38 ;  /* 0x0000003800197836 */ /* 0x000fe20000000000 */
[----:B-1----:R-:W-:Y:S01]  /*25fe0*/  IADD3 R12, P5, R8, R21, RZ ;  /* 0x00000015080c7210 */ /* 0x002fe20007fbe0ff */
[----:B------:R-:W-:Y:S01]  /*25ff0*/  ULDC UR5, c[0x0][0x228] ;  /* 0x00008a0000057ab9 */ /* 0x000fe20000000800 */
[----:B------:R-:W-:Y:S01]  /*26000*/  PRMT R17, R6, 0x7772, RZ ;  /* 0x0000777206117816 */ /* 0x000fe200000000ff */
[----:B------:R-:W-:Y:S01]  /*26010*/  ULDC UR4, c[0x0][0x228] ;  /* 0x00008a0000047ab9 */ /* 0x000fe20000000800 */
[----:B0-----:R-:W-:-:S02]  /*26020*/  IADD3 R4, P2, R8, R22, RZ ;  /* 0x0000001608047210 */ /* 0x001fc40007f5e0ff */
[----:B------:R-:W0:Y:S01]  /*26030*/  LDS.128 R8, [R3] ;  /* 0x0000000003087984 */ /* 0x000e220000000c00 */
[----:B------:R-:W-:Y:S01]  /*26040*/  IMAD.X R13, R18, 0x1, R20, P5 ;  /* 0x00000001120d7824 */ /* 0x000fe200028e0614 */
[----:B------:R-:W-:Y:S01]  /*26050*/  ISETP.LT.AND P5, PT, R2, UR5, !P1 ;  /* 0x0000000502007c0c */ /* 0x000fe2000cfa1270 */
[----:B------:R-:W-:Y:S01]  /*26060*/  IMAD.X R5, R18, 0x1, R23, P2 ;  /* 0x0000000112057824 */ /* 0x000fe200010e0617 */
[----:B------:R-:W-:Y:S01]  /*26070*/  ISETP.GE.AND P2, PT, R25, UR9, PT ;  /* 0x0000000919007c0c */ /* 0x000fe2000bf46270 */
[----:B------:R-:W-:Y:S01]  /*26080*/  ULDC UR5, c[0x0][0x228] ;  /* 0x00008a0000057ab9 */ /* 0x000fe20000000800 */
[----:B------:R1:W-:Y:S01]  /*26090*/  @P6 STG.E.U8 desc[UR56][R12.64], R17 ;  /* 0x000000110c006986 */ /* 0x0003e2000c101138 */
[----:B------:R-:W-:Y:S02]  /*260a0*/  PRMT R25, R6, 0x7773, RZ ;  /* 0x0000777306197816 */ /* 0x000fe400000000ff */
[----:B------:R-:W-:-:S03]  /*260b0*/  SHF.R.S32.HI R24, RZ, 0x1f, R16 ;  /* 0x0000001fff187819 */ /* 0x000fc60000011410 */
[----:B------:R2:W-:Y:S01]  /*260c0*/  @P4 STG.E.U8 desc[UR56][R4.64], R25 ;  /* 0x0000001904004986 */ /* 0x0005e2000c101138 */
[----:B------:R-:W-:Y:S01]  /*260d0*/  ISETP.LT.AND P4, PT, R152, UR4, !P1 ;  /* 0x0000000498007c0c */ /* 0x000fe2000cf81270 */
[----:B------:R-:W-:Y:S01]  /*260e0*/  ULDC UR4, c[0x0][0x228] ;  /* 0x00008a0000047ab9 */ /* 0x000fe20000000800 */
[----:B-1----:R-:W-:Y:S02]  /*260f0*/  IADD3 R12, P6, R16, R21, RZ ;  /* 0x00000015100c7210 */ /* 0x002fe40007fde0ff */
[----:B------:R-:W-:-:S03]  /*26100*/  PRMT R17, R7, 0x7770, RZ ;  /* 0x0000777007117816 */ /* 0x000fc600000000ff */
[----:B------:R-:W-:Y:S01]  /*26110*/  IMAD.X R13, R24, 0x1, R20, P6 ;  /* 0x00000001180d7824 */ /* 0x000fe200030e0614 */
[C---:B------:R-:W-:Y:S01]  /*26120*/  IADD3 R14, P1, R16.reuse, R22, RZ ;  /* 0x00000016100e7210 */ /* 0x040fe20007f3e0ff */
[----:B------:R-:W-:-:S03]  /*26130*/  VIADD R16, R16, UR24 ;  /* 0x0000001810107c36 */ /* 0x000fc60008000000 */
[----:B------:R1:W-:Y:S01]  /*26140*/  @P5 STG.E.U8 desc[UR56][R12.64], R17 ;  /* 0x000000110c005986 */ /* 0x0003e2000c101138 */
[----:B------:R-:W-:Y:S01]  /*26150*/  ISETP.LT.AND P5, PT, R2, UR4, !P3 ;  /* 0x0000000402007c0c */ /* 0x000fe2000dfa1270 */
[----:B------:R-:W-:Y:S01]  /*26160*/  IMAD.X R15, R24, 0x1, R23, P1 ;  /* 0x00000001180f7824 */ /* 0x000fe200008e0617 */
[----:B------:R-:W-:Y:S01]  /*26170*/  PRMT R19, R7, 0x7771, RZ ;  /* 0x0000777107137816 */ /* 0x000fe200000000ff */
[----:B------:R-:W-:Y:S01]  /*26180*/  VIADD R3, R0, 0x39 ;  /* 0x0000003900037836 */ /* 0x000fe20000000000 */
[----:B------:R-:W-:Y:S01]  /*26190*/  SHF.R.S32.HI R18, RZ, 0x1f, R16 ;  /* 0x0000001fff127819 */ /* 0x000fe20000011410 */
[----:B------:R-:W-:Y:S01]  /*261a0*/  ULDC UR4, c[0x0][0x228] ;  /* 0x00008a0000047ab9 */ /* 0x000fe20000000800 */
[-C--:B--2---:R-:W-:Y:S02]  /*261b0*/  IADD3 R4, P6, R16, R21.reuse, RZ ;  /* 0x0000001510047210 */ /* 0x084fe40007fde0ff */
[----:B------:R-:W-:Y:S01]  /*261c0*/  ISETP.LT.AND P3, PT, R152, UR4, !P3 ;  /* 0x0000000498007c0c */ /* 0x000fe2000df61270 */
[----:B------:R2:W-:Y:S01]  /*261d0*/  @P4 STG.E.U8 desc[UR56][R14.64], R19 ;  /* 0x000000130e004986 */ /* 0x0005e2000c101138 */
[----:B------:R-:W-:Y:S01]  /*261e0*/  ISETP.GE.AND P1, PT, R3, UR15, PT ;  /* 0x0000000f03007c0c */ /* 0x000fe2000bf26270 */
[--C-:B------:R-:W-:Y:S01]  /*261f0*/  IMAD.X R5, R18, 0x1, R20.reuse, P6 ;  /* 0x0000000112057824 */ /* 0x100fe200030e0614 */
[----:B-1----:R-:W-:Y:S01]  /*26200*/  PRMT R17, R7, 0x7772, RZ ;  /* 0x0000777207117816 */ /* 0x002fe200000000ff */
[C---:B------:R-:W-:Y:S01]  /*26210*/  VIADD R3, R16.reuse, UR24 ;  /* 0x0000001810037c36 */ /* 0x040fe20008000000 */
[-C--:B------:R-:W-:Y:S01]  /*26220*/  IADD3 R12, P4, R16, R22.reuse, RZ ;  /* 0x00000016100c7210 */ /* 0x080fe20007f9e0ff */
[----:B------:R-:W-:Y:S01]  /*26230*/  ULDC UR4, c[0x0][0x228] ;  /* 0x00008a0000047ab9 */ /* 0x000fe20000000800 */
[----:B------:R-:W-:Y:S01]  /*26240*/  ISETP.LT.AND P6, PT, R2, UR5, !P2 ;  /* 0x0000000502007c0c */ /* 0x000fe2000d7c1270 */
[----:B------:R1:W-:Y:S01]  /*26250*/  @P5 STG.E.U8 desc[UR56][R4.64], R17 ;  /* 0x0000001104005986 */ /* 0x0003e2000c101138 */
[----:B------:R-:W-:Y:S01]  /*26260*/  SHF.R.S32.HI R16, RZ, 0x1f, R3 ;  /* 0x0000001fff107819 */ /* 0x000fe20000011403 */
[----:B------:R-:W-:Y:S01]  /*26270*/  IMAD.X R13, R18, 0x1, R23, P4 ;  /* 0x00000001120d7824 */ /* 0x000fe200020e0617 */
[----:B------:R-:W-:Y:S01]  /*26280*/  IADD3 R6, P5, R3, R21, RZ ;  /* 0x0000001503067210 */ /* 0x000fe20007fbe0ff */
[----:B--2---:R-:W-:Y:S01]  /*26290*/  VIADD R14, R0, 0x3a ;  /* 0x0000003a000e7836 */ /* 0x004fe20000000000 */
[----:B------:R-:W-:Y:S01]  /*262a0*/  PRMT R15, R7, 0x7773, RZ ;  /* 0x00007773070f7816 */ /* 0x000fe200000000ff */
[----:B------:R-:W-:Y:S01]  /*262b0*/  ULDC UR5, c[0x0][0x228] ;  /* 0x00008a0000057ab9 */ /* 0x000fe20000000800 */
[----:B0-----:R-:W-:Y:S01]  /*262c0*/  PRMT R19, R8, 0x7770, RZ ;  /* 0x0000777008137816 */ /* 0x001fe200000000ff */
[----:B------:R-:W-:Y:S01]  /*262d0*/  IMAD.X R7, R16, 0x1, R20, P5 ;  /* 0x0000000110077824 */ /* 0x000fe200028e0614 */
[----:B------:R-:W-:Y:S01]  /*262e0*/  ISETP.GE.AND P4, PT, R14, UR13, PT ;  /* 0x0000000d0e007c0c */ /* 0x000fe2000bf86270 */
[----:B------:R0:W-:Y:S01]  /*262f0*/  @P3 STG.E.U8 desc[UR56][R12.64], R15 ;  /* 0x0000000f0c003986 */ /* 0x0001e2000c101138 */
[----:B------:R-:W-:Y:S01]  /*26300*/  ISETP.LT.AND P3, PT, R152, UR4, !P2 ;  /* 0x0000000498007c0c */ /* 0x000fe2000d761270 */
[C---:B------:R-:W-:Y:S01]  /*26310*/  VIADD R14, R3.reuse, UR24 ;  /* 0x00000018030e7c36 */ /* 0x040fe20008000000 */
[----:B-1----:R-:W-:-:S02]  /*26320*/  IADD3 R4, P2, R3, R22, RZ ;  /* 0x0000001603047210 */ /* 0x002fc40007f5e0ff */
[----:B------:R-:W-:Y:S01]  /*26330*/  ISETP.LT.AND P5, PT, R2, UR5, !P1 ;  /* 0x0000000502007c0c */ /* 0x000fe2000cfa1270 */
[----:B------:R1:W-:Y:S01]  /*26340*/  @P6 STG.E.U8 desc[UR56][R6.64], R19 ;  /* 0x0000001306006986 */ /* 0x0003e2000c101138 */
[----:B------:R-:W-:Y:S01]  /*26350*/  VIADD R3, R0, 0x3b ;  /* 0x0000003b00037836 */ /* 0x000fe20000000000 */
[----:B------:R-:W-:Y:S01]  /*26360*/  SHF.R.S32.HI R18, RZ, 0x1f, R14 ;  /* 0x0000001fff127819 */ /* 0x000fe2000001140e */
[----:B------:R-:W-:Y:S01]  /*26370*/  IMAD.X R5, R16, 0x1, R23, P2 ;  /* 0x0000000110057824 */ /* 0x000fe200010e0617 */
[----:B------:R-:W-:Y:S01]  /*26380*/  PRMT R17, R8, 0x7771, RZ ;  /* 0x0000777108117816 */ /* 0x000fe200000000ff */
[----:B------:R-:W-:Y:S01]  /*26390*/  ULDC UR4, c[0x0][0x228] ;  /* 0x00008a0000047ab9 */ /* 0x000fe20000000800 */
[----:B0-----:R-:W-:Y:S01]  /*263a0*/  IADD3 R12, P6, R14, R21, RZ ;  /* 0x000000150e0c7210 */ /* 0x001fe20007fde0ff */
[----:B------:R-:W-:Y:S01]  /*263b0*/  ULDC UR5, c[0x0][0x228] ;  /* 0x00008a0000057ab9 */ /* 0x000fe20000000800 */
[----:B------:R-:W-:Y:S02]  /*263c0*/  ISETP.GE.AND P2, PT, R3, UR19, PT ;  /* 0x0000001303007c0c */ /* 0x000fe4000bf46270 */
[----:B------:R-:W-:Y:S01]  /*263d0*/  PRMT R3, R8, 0x7772, RZ ;  /* 0x0000777208037816 */ /* 0x000fe200000000ff */
[----:B------:R-:W-:Y:S01]  /*263e0*/  IMAD.X R13, R18, 0x1, R20, P6 ;  /* 0x00000001120d7824 */ /* 0x000fe200030e0614 */
[----:B------:R0:W-:Y:S01]  /*263f0*/  @P3 STG.E.U8 desc[UR56][R4.64], R17 ;  /* 0x0000001104003986 */ /* 0x0001e2000c101138 */
[----:B------:R-:W-:Y:S01]  /*26400*/  ISETP.LT.AND P1, PT, R152, UR4, !P1 ;  /* 0x0000000498007c0c */ /* 0x000fe2000cf21270 */
[----:B------:R-:W-:Y:S01]  /*26410*/  ULDC UR4, c[0x0][0x228] ;  /* 0x00008a0000047ab9 */ /* 0x000fe20000000800 */
[C---:B-1----:R-:W-:Y:S01]  /*26420*/  IADD3 R6, P3, R14.reuse, R22, RZ ;  /* 0x000000160e067210 */ /* 0x042fe20007f7e0ff */
[----:B------:R-:W-:Y:S01]  /*26430*/  VIADD R14, R14, UR24 ;  /* 0x000000180e0e7c36 */ /* 0x000fe20008000000 */
[----:B------:R1:W-:Y:S01]  /*26440*/  @P5 STG.E.U8 desc[UR56][R12.64], R3 ;  /* 0x000000030c005986 */ /* 0x0003e2000c101138 */
[----:B------:R-:W-:Y:S01]  /*26450*/  ISETP.LT.AND P5, PT, R2, UR4, !P4 ;  /* 0x0000000402007c0c */ /* 0x000fe2000e7a1270 */
[----:B------:R-:W-:Y:S01]  /*26460*/  ULDC UR4, c[0x0][0x228] ;  /* 0x00008a0000047ab9 */ /* 0x000fe20000000800 */
[----:B------:R-:W-:-:S02]  /*26470*/  PRMT R15, R8, 0x7773, RZ ;  /* 0x00007773080f7816 */ /* 0x000fc400000000ff */
[----:B------:R-:W-:Y:S02]  /*26480*/  SHF.R.S32.HI R8, RZ, 0x1f, R14 ;  /* 0x0000001fff087819 */ /* 0x000fe4000001140e */
[----:B0-----:R-:W-:Y:S01]  /*26490*/  IADD3 R4, P6, R14, R21, RZ ;  /* 0x000000150e047210 */ /* 0x001fe20007fde0ff */
[----:B------:R-:W-:Y:S01]  /*264a0*/  IMAD.X R7, R18, 0x1, R23, P3 ;  /* 0x0000000112077824 */ /* 0x000fe200018e0617 */
[----:B------:R-:W-:-:S03]  /*264b0*/  PRMT R19, R9, 0x7770, RZ ;  /* 0x0000777009137816 */ /* 0x000fc600000000ff */
[--C-:B------:R-:W-:Y:S01]  /*264c0*/  IMAD.X R5, R8, 0x1, R20.reuse, P6 ;  /* 0x0000000108057824 */ /* 0x100fe200030e0614 */
[----:B------:R-:W-:Y:S01]  /*264d0*/  ISETP.LT.AND P4, PT, R152, UR4, !P4 ;  /* 0x0000000498007c0c */ /* 0x000fe2000e781270 */
[----:B-1----:R-:W-:Y:S01]  /*264e0*/  VIADD R3, R14, UR24 ;  /* 0x000000180e037c36 */ /* 0x002fe20008000000 */
[----:B------:R-:W-:Y:S01]  /*264f0*/  ISETP.LT.AND P6, PT, R2, UR5, !P2 ;  /* 0x0000000502007c0c */ /* 0x000fe2000d7c1270 */
[----:B------:R0:W-:Y:S01]  /*26500*/  @P1 STG.E.U8 desc[UR56][R6.64], R15 ;  /* 0x0000000f06001986 */ /* 0x0001e2000c101138 */
[----:B------:R-:W-:Y:S01]  /*26510*/  VIADD R16, R0, 0x3c ;  /* 0x0000003c00107836 */ /* 0x000fe20000000000 */
[----:B------:R-:W-:Y:S01]  /*26520*/  IADD3 R12, P1, R14, R22, RZ ;  /* 0x000000160e0c7210 */ /* 0x000fe20007f3e0ff */
[----:B------:R-:W-:Y:S01]  /*26530*/  ULDC UR4, c[0x0][0x228] ;  /* 0x00008a0000047ab9 */ /* 0x000fe20000000800 */
[----:B------:R1:W-:Y:S01]  /*26540*/  @P5 STG.E.U8 desc[UR56][R4.64], R19 ;  /* 0x0000001304005986 */ /* 0x0003e2000c101138 */
[----:B------:R-:W-:Y:S01]  /*26550*/  SHF.R.S32.HI R14, RZ, 0x1f, R3 ;  /* 0x0000001fff0e7819 */ /* 0x000fe20000011403 */
[----:B------:R-:W-:Y:S01]  /*26560*/  ULDC UR5, c[0x0][0x228] ;  /* 0x00008a0000057ab9 */ /* 0x000fe20000000800 */
[----:B------:R-:W-:Y:S01]  /*26570*/  ISETP.GE.AND P3, PT, R16, UR17, PT ;  /* 0x0000001110007c0c */ /* 0x000fe2000bf66270 */
[----:B------:R-:W-:Y:S01]  /*26580*/  IMAD.X R13, R8, 0x1, R23, P1 ;  /* 0x00000001080d7824 */ /* 0x000fe200008e0617 */
[----:B0-----:R-:W-:Y:S01]  /*26590*/  IADD3 R6, P5, R3, R21, RZ ;  /* 0x0000001503067210 */ /* 0x001fe20007fbe0ff */
[C---:B------:R-:W-:Y:S01]  /*265a0*/  VIADD R16, R0.reuse, 0x3d ;  /* 0x0000003d00107836 */ /* 0x040fe20000000000 */
[C---:B------:R-:W-:Y:S01]  /*265b0*/  PRMT R17, R9.reuse, 0x7771, RZ ;  /* 0x0000777109117816 */ /* 0x040fe200000000ff */
[----:B------:R-:W-:Y:S01]  /*265c0*/  VIADD R8, R0, 0x3e ;  /* 0x0000003e00087836 */ /* 0x000fe20000000000 */
[----:B------:R-:W-:Y:S01]  /*265d0*/  PRMT R15, R9, 0x7772, RZ ;  /* 0x00007772090f7816 */ /* 0x000fe200000000ff */
[----:B------:R-:W-:-:S02]  /*265e0*/  IMAD.X R7, R14, 0x1, R20, P5 ;  /* 0x000000010e077824 */ /* 0x000fc400028e0614 */
[C---:B------:R-:W-:Y:S01]  /*265f0*/  VIADD R0, R3.reuse, UR24 ;  /* 0x0000001803007c36 */ /* 0x040fe20008000000 */
[----:B------:R0:W-:Y:S01]  /*26600*/  @P4 STG.E.U8 desc[UR56][R12.64], R17 ;  /* 0x000000110c004986 */ /* 0x0001e2000c101138 */
[----:B-1----:R-:W-:-:S03]  /*26610*/  IADD3 R4, P4, R3, R22, RZ ;  /* 0x0000001603047210 */ /* 0x002fc60007f9e0ff */
[----:B------:R1:W-:Y:S01]  /*26620*/  @P6 STG.E.U8 desc[UR56][R6.64], R15 ;  /* 0x0000000f06006986 */ /* 0x0003e2000c101138 */
[----:B------:R-:W-:Y:S02]  /*26630*/  SHF.R.S32.HI R3, RZ, 0x1f, R0 ;  /* 0x0000001fff037819 */ /* 0x000fe40000011400 */
[----:B------:R-:W-:Y:S02]  /*26640*/  ISETP.LT.AND P2, PT, R152, UR4, !P2 ;  /* 0x0000000498007c0c */ /* 0x000fe4000d741270 */
[----:B------:R-:W-:Y:S01]  /*26650*/  ISETP.LT.AND P5, PT, R2, UR5, !P3 ;  /* 0x0000000502007c0c */ /* 0x000fe2000dfa1270 */
[--C-:B------:R-:W-:Y:S01]  /*26660*/  IMAD.X R5, R14, 0x1, R23.reuse, P4 ;  /* 0x000000010e057824 */ /* 0x100fe200020e0617 */
[----:B0-----:R-:W-:Y:S01]  /*26670*/  IADD3 R12, P6, R0, R21, RZ ;  /* 0x00000015000c7210 */ /* 0x001fe20007fde0ff */
[----:B------:R-:W-:Y:S01]  /*26680*/  ULDC UR4, c[0x0][0x228] ;  /* 0x00008a0000047ab9 */ /* 0x000fe20000000800 */
[----:B------:R-:W-:Y:S01]  /*26690*/  ISETP.LT.AND P3, PT, R152, UR6, !P3 ;  /* 0x0000000698007c0c */ /* 0x000fe2000df61270 */
[----:B------:R-:W-:Y:S01]  /*266a0*/  ULDC UR5, c[0x0][0x228] ;  /* 0x00008a0000057ab9 */ /* 0x000fe20000000800 */
[----:B------:R-:W-:Y:S01]  /*266b0*/  PRMT R19, R9, 0x7773, RZ ;  /* 0x0000777309137816 */ /* 0x000fe200000000ff */
[C---:B------:R-:W-:Y:S01]  /*266c0*/  IMAD.X R13, R3.reuse, 0x1, R20, P6 ;  /* 0x00000001030d7824 */ /* 0x040fe200030e0614 */
[C---:B-1----:R-:W-:Y:S01]  /*266d0*/  IADD3 R6, P6, R0.reuse, R22, RZ ;  /* 0x0000001600067210 */ /* 0x042fe20007fde0ff */
[----:B------:R-:W-:Y:S01]  /*266e0*/  VIADD R0, R0, UR24 ;  /* 0x0000001800007c36 */ /* 0x000fe20008000000 */
[C---:B------:R-:W-:Y:S01]  /*266f0*/  PRMT R17, R10.reuse, 0x7770, RZ ;  /* 0x000077700a117816 */ /* 0x040fe200000000ff */
[----:B------:R-:W-:Y:S01]  /*26700*/  ULDC UR6, c[0x0][0x228] ;  /* 0x00008a0000067ab9 */ /* 0x000fe20000000800 */
[----:B------:R-:W-:Y:S01]  /*26710*/  PRMT R15, R10, 0x7771, RZ ;  /* 0x000077710a0f7816 */ /* 0x000fe200000000ff */
[----:B------:R-:W-:-:S02]  /*26720*/  IMAD.X R7, R3, 0x1, R23, P6 ;  /* 0x0000000103077824 */ /* 0x000fc400030e0617 */
[----:B------:R-:W-:Y:S01]  /*26730*/  VIADD R3, R0, UR24 ;  /* 0x0000001800037c36 */ /* 0x000fe20008000000 */
[----:B------:R0:W-:Y:S01]  /*26740*/  @P2 STG.E.U8 desc[UR56][R4.64], R19 ;  /* 0x0000001304002986 */ /* 0x0001e2000c101138 */
[----:B------:R-:W-:Y:S02]  /*26750*/  ISETP.GE.AND P4, PT, R8, UR21, PT ;  /* 0x0000001508007c0c */ /* 0x000fe4000bf86270 */
[----:B------:R-:W-:Y:S01]  /*26760*/  SHF.R.S32.HI R14, RZ, 0x1f, R0 ;  /* 0x0000001fff0e7819 */ /* 0x000fe20000011400 */
[----:B------:R1:W-:Y:S01]  /*26770*/  @P5 STG.E.U8 desc[UR56][R12.64], R17 ;  /* 0x000000110c005986 */ /* 0x0003e2000c101138 */
[----:B------:R-:W-:-:S03]  /*26780*/  ISETP.GE.AND P1, PT, R16, UR23, PT ;  /* 0x0000001710007c0c */ /* 0x000fc6000bf26270 */
[----:B------:R2:W-:Y:S01]  /*26790*/  @P3 STG.E.U8 desc[UR56][R6.64], R15 ;  /* 0x0000000f06003986 */ /* 0x0005e2000c101138 */
[CC--:B------:R-:W-:Y:S02]  /*267a0*/  IADD3 R8, P3, R0.reuse, R21.reuse, RZ ;  /* 0x0000001500087210 */ /* 0x0c0fe40007f7e0ff */
[-C--:B0-----:R-:W-:Y:S01]  /*267b0*/  IADD3 R4, P5, R0, R22.reuse, RZ ;  /* 0x0000001600047210 */ /* 0x081fe20007fbe0ff */
[C---:B------:R-:W-:Y:S01]  /*267c0*/  VIADD R0, R3.reuse, UR24 ;  /* 0x0000001803007c36 */ /* 0x040fe20008000000 */
[----:B-1----:R-:W-:Y:S02]  /*267d0*/  SHF.R.S32.HI R13, RZ, 0x1f, R3 ;  /* 0x0000001fff0d7819 */ /* 0x002fe40000011403 */
[CC--:B--2---:R-:W-:Y:S01]  /*267e0*/  IADD3 R6, P6, R3.reuse, R21.reuse, RZ ;  /* 0x0000001503067210 */ /* 0x0c4fe20007fde0ff */
[C---:B------:R-:W-:Y:S01]  /*267f0*/  IMAD.X R5, R14.reuse, 0x1, R23, P5 ;  /* 0x000000010e057824 */ /* 0x040fe200028e0617 */
[----:B------:R-:W-:Y:S01]  /*26800*/  IADD3 R12, P5, R3, R22, RZ ;  /* 0x00000016030c7210 */ /* 0x000fe20007fbe0ff */
[----:B------:R-:W-:Y:S01]  /*26810*/  IMAD.X R9, R14, 0x1, R20, P3 ;  /* 0x000000010e097824 */ /* 0x000fe200018e0614 */
[----:B------:R-:W-:Y:S01]  /*26820*/  SHF.R.S32.HI R3, RZ, 0x1f, R0 ;  /* 0x0000001fff037819 */ /* 0x000fe20000011400 */
[----:B------:R-:W-:Y:S01]  /*26830*/  IMAD.X R7, R13, 0x1, R20, P6 ;  /* 0x000000010d077824 */ /* 0x000fe200030e0614 */
[----:B------:R-:W-:-:S02]  /*26840*/  IADD3 R14, P3, R0, R21, RZ ;  /* 0x00000015000e7210 */ /* 0x000fc40007f7e0ff */
[----:B------:R-:W-:Y:S01]  /*26850*/  ISETP.LT.AND P6, PT, R2, UR4, !P1 ;  /* 0x0000000402007c0c */ /* 0x000fe2000cfc1270 */
[----:B------:R-:W-:Y:S01]  /*26860*/  ULDC UR4, c[0x0][0x228] ;  /* 0x00008a0000047ab9 */ /* 0x000fe20000000800 */
[----:B------:R-:W-:Y:S01]  /*26870*/  IMAD.X R13, R13, 0x1, R23, P5 ;  /* 0x000000010d0d7824 */ /* 0x000fe200028e0617 */
[----:B------:R-:W-:Y:S01]  /*26880*/  ISETP.LT.AND P1, PT, R152, UR4, !P1 ;  /* 0x0000000498007c0c */ /* 0x000fe2000cf21270 */
[----:B------:R-:W-:Y:S01]  /*26890*/  ULDC UR4, c[0x0][0x228] ;  /* 0x00008a0000047ab9 */ /* 0x000fe20000000800 */
[----:B------:R-:W-:Y:S01]  /*268a0*/  ISETP.LT.AND P5, PT, R2, UR5, !P4 ;  /* 0x0000000502007c0c */ /* 0x000fe2000e7a1270 */
[----:B------:R-:W-:Y:S01]  /*268b0*/  IMAD.X R15, R3, 0x1, R20, P3 ;  /* 0x00000001030f7824 */ /* 0x000fe200018e0614 */
[----:B------:R-:W-:Y:S01]  /*268c0*/  IADD3 R22, P3, R0, R22, RZ ;  /* 0x0000001600167210 */ /* 0x000fe20007f7e0ff */
[----:B------:R-:W-:Y:S01]  /*268d0*/  ULDC UR5, c[0x0][0x228] ;  /* 0x00008a0000057ab9 */ /* 0x000fe20000000800 */
[----:B------:R-:W-:Y:S02]  /*268e0*/  ISETP.LT.AND P4, PT, R152, UR4, !P4 ;  /* 0x0000000498007c0c */ /* 0x000fe4000e781270 */
[----:B------:R-:W-:-:S02]  /*268f0*/  ISETP.LT.AND P2, PT, R2, UR6, !P0 ;  /* 0x0000000602007c0c */ /* 0x000fc4000c741270 */
[----:B------:R-:W-:Y:S01]  /*26900*/  ISETP.LT.AND P0, PT, R152, UR5, !P0 ;  /* 0x0000000598007c0c */ /* 0x000fe2000c701270 */
[----:B------:R-:W-:Y:S01]  /*26910*/  IMAD.X R23, R3, 0x1, R23, P3 ;  /* 0x0000000103177824 */ /* 0x000fe200018e0617 */
[C---:B------:R-:W-:Y:S02]  /*26920*/  PRMT R25, R10.reuse, 0x7772, RZ ;  /* 0x000077720a197816 */ /* 0x040fe400000000ff */
[----:B------:R-:W-:Y:S02]  /*26930*/  PRMT R21, R10, 0x7773, RZ ;  /* 0x000077730a157816 */ /* 0x000fe400000000ff */
[C---:B------:R-:W-:Y:S02]  /*26940*/  PRMT R3, R11.reuse, 0x7773, RZ ;  /* 0x000077730b037816 */ /* 0x040fe400000000ff */
[C---:B------:R-:W-:Y:S02]  /*26950*/  PRMT R17, R11.reuse, 0x7772, RZ ;  /* 0x000077720b117816 */ /* 0x040fe400000000ff */
[----:B------:R-:W-:-:S02]  /*26960*/  PRMT R19, R11, 0x7771, RZ ;  /* 0x000077710b137816 */ /* 0x000fc400000000ff */
[----:B------:R-:W-:Y:S01]  /*26970*/  PRMT R11, R11, 0x7770, RZ ;  /* 0x000077700b0b7816 */ /* 0x000fe200000000ff */
[----:B------:R0:W-:Y:S04]  /*26980*/  @P6 STG.E.U8 desc[UR56][R8.64], R25 ;  /* 0x0000001908006986 */ /* 0x0001e8000c101138 */
[----:B------:R0:W-:Y:S04]  /*26990*/  @P1 STG.E.U8 desc[UR56][R4.64], R21 ;  /* 0x0000001504001986 */ /* 0x0001e8000c101138 */
[----:B------:R0:W-:Y:S04]  /*269a0*/  @P5 STG.E.U8 desc[UR56][R6.64], R11 ;  /* 0x0000000b06005986 */ /* 0x0001e8000c101138 */
[----:B------:R0:W-:Y:S04]  /*269b0*/  @P4 STG.E.U8 desc[UR56][R12.64], R19 ;  /* 0x000000130c004986 */ /* 0x0001e8000c101138 */
[----:B------:R0:W-:Y:S01]  /*269c0*/  @P2 STG.E.U8 desc[UR56][R14.64], R17 ;  /* 0x000000110e002986 */ /* 0x0001e2000c101138 */
[----:B------:R-:W-:Y:S05]  /*269d0*/  @!P0 EXIT ;  /* 0x000000000000894d */ /* 0x000fea0003800000 */
[----:B------:R-:W-:Y:S01]  /*269e0*/  STG.E.U8 desc[UR56][R22.64], R3 ;  /* 0x0000000316007986 */ /* 0x000fe2000c101138 */
[----:B------:R-:W-:Y:S05]  /*269f0*/  EXIT ;  /* 0x000000000000794d */ /* 0x000fea0003800000 */
.L_x_3:
[----:B------:R-:W-:-:S00]  /*26a00*/  BRA `(.L_x_3) ;  /* 0xfffffffc00fc7947 */ /* 0x000fc0000383ffff */
[----:B------:R-:W-:-:S00]  /*26a10*/  NOP ;  /* 0x0000000000007918 */ /* 0x000fc00000000000 */
        /* <DEDUP_REMOVED lines=14> */
.L_x_4:


//--------------------- .nv.shared.matmul_kernel  --------------------------
	.section	.nv.shared.matmul_kernel,"aw",@nobits
	.sectionflags	@""
	.align	16
	.zero		1024


//--------------------- .nv.shared.reserved.0     --------------------------
	.section	.nv.shared.reserved.0,"aw",@nobits
	.weak		__nv_reservedSMEM_offset_0_alias
	.size		__nv_reservedSMEM_offset_0_alias, 0, 0
	.other		__nv_reservedSMEM_offset_0_alias,@"STO_CUDA_RESERVED_SHARED STV_DEFAULT"
__nv_reservedSMEM_offset_0_alias:
	.zero		0


//--------------------- .nv.constant0.matmul_kernel --------------------------
	.section	.nv.constant0.matmul_kernel,"a",@progbits
	.sectionflags	@""
	.align	4
.nv.constant0.matmul_kernel:
	.zero		608


//--------------------- SYMBOLS --------------------------

	.type		.nv.reservedSmem.offset0,@object
	.size		.nv.reservedSmem.offset0,0x4
